	.target	sm_80

	.elftype	@"ET_EXEC"


//--------------------- .note.nv.tkinfo           --------------------------
	.section	.note.nv.tkinfo,"",@"SHT_NOTE"
	.sectionflags	@"SHF_NOTE_NV_TKINFO"
	.tkinfo
        /*0018*/ 	.word	0x00000002
        /*0030*/ 	.string	""
        /*0030*/ 	.string	"ptxas"
        /*0030*/ 	.string	"Cuda compilation tools, release 13.0, V13.0.88"
        /*0030*/ 	.string	"Build cuda_13.0.r13.0/compiler.36424714_0"
        /*0030*/ 	.string	"-v  -suppress-debug-info  -lineinfo  -arch sm_80 "



//--------------------- .note.nv.cuinfo           --------------------------
	.section	.note.nv.cuinfo,"",@"SHT_NOTE"
	.sectionflags	@"SHF_NOTE_NV_CUINFO"
        /*0018*/ 	.short	0x0002
        /*001a*/ 	.short	0x0050
        /*001c*/ 	.short	0x0082
	.zero		2


//--------------------- .nv.info                  --------------------------
	.section	.nv.info,"",@"SHT_CUDA_INFO"
	.align	4


	//----- nvinfo : EIATTR_REGCOUNT
	.align		4
        /*0000*/ 	.byte	0x04, 0x2f
        /*0002*/ 	.short	(.L_1 - .L_0)
	.align		4
.L_0:
        /*0004*/ 	.word	index@(matmul_kernel)
        /*0008*/ 	.word	0x000000ff


	//----- nvinfo : EIATTR_FRAME_SIZE
	.align		4
.L_1:
        /*000c*/ 	.byte	0x04, 0x11
        /*000e*/ 	.short	(.L_3 - .L_2)
	.align		4
.L_2:
        /*0010*/ 	.word	index@(matmul_kernel)
        /*0014*/ 	.word	0x00000d08


	//----- nvinfo : EIATTR_MIN_STACK_SIZE
	.align		4
.L_3:
        /*0018*/ 	.byte	0x04, 0x12
        /*001a*/ 	.short	(.L_5 - .L_4)
	.align		4
.L_4:
        /*001c*/ 	.word	index@(matmul_kernel)
        /*0020*/ 	.word	0x00000d08
.L_5:


//--------------------- .nv.info.matmul_kernel    --------------------------
	.section	.nv.info.matmul_kernel,"",@"SHT_CUDA_INFO"
	.sectionflags	@""
	.align	4


	//----- nvinfo : EIATTR_CUDA_API_VERSION
	.align		4
        /*0000*/ 	.byte	0x04, 0x37
        /*0002*/ 	.short	(.L_7 - .L_6)
.L_6:
        /*0004*/ 	.word	0x00000082


	//----- nvinfo : EIATTR_SW2861232_WAR
	.align		4
.L_7:
        /*0008*/ 	.byte	0x01, 0x35
	.zero		2


	//----- nvinfo : EIATTR_PARAM_CBANK
	.align		4
        /*000c*/ 	.byte	0x04, 0x0a
        /*000e*/ 	.short	(.L_9 - .L_8)
	.align		4
.L_8:
        /*0010*/ 	.word	index@(.nv.constant0.matmul_kernel)
        /*0014*/ 	.short	0x0160
        /*0016*/ 	.short	0x0050


	//----- nvinfo : EIATTR_CBANK_PARAM_SIZE
	.align		4
.L_9:
        /*0018*/ 	.byte	0x03, 0x19
        /*001a*/ 	.short	0x0050


	//----- nvinfo : EIATTR_KPARAM_INFO
	.align		4
        /*001c*/ 	.byte	0x04, 0x17
        /*001e*/ 	.short	(.L_11 - .L_10)
.L_10:
        /*0020*/ 	.word	0x00000000
        /*0024*/ 	.short	0x000d
        /*0026*/ 	.short	0x0048
        /*0028*/ 	.byte	0x00, 0xf4, 0x21, 0x00


	//----- nvinfo : EIATTR_KPARAM_INFO
	.align		4
.L_11:
        /*002c*/ 	.byte	0x04, 0x17
        /*002e*/ 	.short	(.L_13 - .L_12)
.L_12:
        /*0030*/ 	.word	0x00000000
        /*0034*/ 	.short	0x000c
        /*0036*/ 	.short	0x0040
        /*0038*/ 	.byte	0x00, 0xf4, 0x21, 0x00


	//----- nvinfo : EIATTR_KPARAM_INFO
	.align		4
.L_13:
        /*003c*/ 	.byte	0x04, 0x17
        /*003e*/ 	.short	(.L_15 - .L_14)
.L_14:
        /*0040*/ 	.word	0x00000000
        /*0044*/ 	.short	0x000b
        /*0046*/ 	.short	0x0038
        /*0048*/ 	.byte	0x00, 0xf0, 0x11, 0x00


	//----- nvinfo : EIATTR_KPARAM_INFO
	.align		4
.L_15:
        /*004c*/ 	.byte	0x04, 0x17
        /*004e*/ 	.short	(.L_17 - .L_16)
.L_16:
        /*0050*/ 	.word	0x00000000
        /*0054*/ 	.short	0x000a
        /*0056*/ 	.short	0x0034
        /*0058*/ 	.byte	0x00, 0xf0, 0x11, 0x00


	//----- nvinfo : EIATTR_KPARAM_INFO
	.align		4
.L_17:
        /*005c*/ 	.byte	0x04, 0x17
        /*005e*/ 	.short	(.L_19 - .L_18)
.L_18:
        /*0060*/ 	.word	0x00000000
        /*0064*/ 	.short	0x0009
        /*0066*/ 	.short	0x0030
        /*0068*/ 	.byte	0x00, 0xf0, 0x11, 0x00


	//----- nvinfo : EIATTR_KPARAM_INFO
	.align		4
.L_19:
        /*006c*/ 	.byte	0x04, 0x17
        /*006e*/ 	.short	(.L_21 - .L_20)
.L_20:
        /*0070*/ 	.word	0x00000000
        /*0074*/ 	.short	0x0008
        /*0076*/ 	.short	0x002c
        /*0078*/ 	.byte	0x00, 0xf0, 0x11, 0x00


	//----- nvinfo : EIATTR_KPARAM_INFO
	.align		4
.L_21:
        /*007c*/ 	.byte	0x04, 0x17
        /*007e*/ 	.short	(.L_23 - .L_22)
.L_22:
        /*0080*/ 	.word	0x00000000
        /*0084*/ 	.short	0x0007
        /*0086*/ 	.short	0x0028
        /*0088*/ 	.byte	0x00, 0xf0, 0x11, 0x00


	//----- nvinfo : EIATTR_KPARAM_INFO
	.align		4
.L_23:
        /*008c*/ 	.byte	0x04, 0x17
        /*008e*/ 	.short	(.L_25 - .L_24)
.L_24:
        /*0090*/ 	.word	0x00000000
        /*0094*/ 	.short	0x0006
        /*0096*/ 	.short	0x0024
        /*0098*/ 	.byte	0x00, 0xf0, 0x11, 0x00


	//----- nvinfo : EIATTR_KPARAM_INFO
	.align		4
.L_25:
        /*009c*/ 	.byte	0x04, 0x17
        /*009e*/ 	.short	(.L_27 - .L_26)
.L_26:
        /*00a0*/ 	.word	0x00000000
        /*00a4*/ 	.short	0x0005
        /*00a6*/ 	.short	0x0020
        /*00a8*/ 	.byte	0x00, 0xf0, 0x11, 0x00


	//----- nvinfo : EIATTR_KPARAM_INFO
	.align		4
.L_27:
        /*00ac*/ 	.byte	0x04, 0x17
        /*00ae*/ 	.short	(.L_29 - .L_28)
.L_28:
        /*00b0*/ 	.word	0x00000000
        /*00b4*/ 	.short	0x0004
        /*00b6*/ 	.short	0x001c
        /*00b8*/ 	.byte	0x00, 0xf0, 0x11, 0x00


	//----- nvinfo : EIATTR_KPARAM_INFO
	.align		4
.L_29:
        /*00bc*/ 	.byte	0x04, 0x17
        /*00be*/ 	.short	(.L_31 - .L_30)
.L_30:
        /*00c0*/ 	.word	0x00000000
        /*00c4*/ 	.short	0x0003
        /*00c6*/ 	.short	0x0018
        /*00c8*/ 	.byte	0x00, 0xf0, 0x11, 0x00


	//----- nvinfo : EIATTR_KPARAM_INFO
	.align		4
.L_31:
        /*00cc*/ 	.byte	0x04, 0x17
        /*00ce*/ 	.short	(.L_33 - .L_32)
.L_32:
        /*00d0*/ 	.word	0x00000000
        /*00d4*/ 	.short	0x0002
        /*00d6*/ 	.short	0x0010
        /*00d8*/ 	.byte	0x00, 0xf4, 0x21, 0x00


	//----- nvinfo : EIATTR_KPARAM_INFO
	.align		4
.L_33:
        /*00dc*/ 	.byte	0x04, 0x17
        /*00de*/ 	.short	(.L_35 - .L_34)
.L_34:
        /*00e0*/ 	.word	0x00000000
        /*00e4*/ 	.short	0x0001
        /*00e6*/ 	.short	0x0008
        /*00e8*/ 	.byte	0x00, 0xf4, 0x21, 0x00


	//----- nvinfo : EIATTR_KPARAM_INFO
	.align		4
.L_35:
        /*00ec*/ 	.byte	0x04, 0x17
        /*00ee*/ 	.short	(.L_37 - .L_36)
.L_36:
        /*00f0*/ 	.word	0x00000000
        /*00f4*/ 	.short	0x0000
        /*00f6*/ 	.short	0x0000
        /*00f8*/ 	.byte	0x00, 0xf4, 0x21, 0x00


	//----- nvinfo : EIATTR_MAXREG_COUNT
	.align		4
.L_37:
        /*00fc*/ 	.byte	0x03, 0x1b
        /*00fe*/ 	.short	0x00ff


	//----- nvinfo : EIATTR_NUM_BARRIERS
	.align		4
        /*0100*/ 	.byte	0x02, 0x4c
        /*0102*/ 	.byte	0x01
	.zero		1


	//----- nvinfo : EIATTR_ANNOTATIONS
	.align		4
        /*0104*/ 	.byte	0x04, 0x55
        /*0106*/ 	.short	(.L_39 - .L_38)


	//   ....[0]....
.L_38:
        /*0108*/ 	.word	0x00000001
        /*010c*/ 	.byte	0xd0, 0x05, 0x00, 0x00, 0x01, 0x00, 0x00, 0x00, 0xb0, 0x06, 0x00, 0x00, 0x01, 0x00, 0x00, 0x00
        /* <DEDUP_REMOVED lines=1680> */
        /*6a1c*/ 	.byte	0x60, 0xe0, 0x02, 0x00, 0x01, 0x00, 0x00, 0x00, 0x70, 0xe0, 0x02, 0x00


	//----- nvinfo : EIATTR_MERCURY_ISA_VERSION
	.align		4
.L_39:
        /*6a28*/ 	.byte	0x03, 0x5f
        /*6a2a*/ 	.short	0x0000


	//----- nvinfo : EIATTR_EXIT_INSTR_OFFSETS
	.align		4
        /*6a2c*/ 	.byte	0x04, 0x1c
        /*6a2e*/ 	.short	(.L_41 - .L_40)


	//   ....[0]....
.L_40:
        /*6a30*/ 	.word	0x00033180


	//   ....[1]....
        /*6a34*/ 	.word	0x000331a0


	//----- nvinfo : EIATTR_REQNTID
	.align		4
.L_41:
        /*6a38*/ 	.byte	0x04, 0x10
        /*6a3a*/ 	.short	(.L_43 - .L_42)
.L_42:
        /*6a3c*/ 	.word	0x00000080
        /*6a40*/ 	.word	0x00000001
        /*6a44*/ 	.word	0x00000001
.L_43:


//--------------------- .nv.callgraph             --------------------------
	.section	.nv.callgraph,"",@"SHT_CUDA_CALLGRAPH"
	.align	4
	.sectionentsize	8
	.align		4
        /*0000*/ 	.word	0x00000000
	.align		4
        /*0004*/ 	.word	0xffffffff
	.align		4
        /*0008*/ 	.word	0x00000000
	.align		4
        /*000c*/ 	.word	0xfffffffe
	.align		4
        /*0010*/ 	.word	0x00000000
	.align		4
        /*0014*/ 	.word	0xfffffffd
	.align		4
        /*0018*/ 	.word	0x00000000
	.align		4
        /*001c*/ 	.word	0xfffffffc


//--------------------- .nv.rel.action            --------------------------
	.section	.nv.rel.action,"",@"SHT_CUDA_RELOCINFO"
	.align	8
	.sectionentsize	8
        /*0000*/ 	.byte	0x73, 0x00, 0x00, 0x00, 0x00, 0x00, 0x00, 0x00, 0x00, 0x00, 0x00, 0x11, 0x25, 0x00, 0x05, 0x36


//--------------------- .nv.constant0.matmul_kernel --------------------------
	.section	.nv.constant0.matmul_kernel,"a",@progbits
	.sectionflags	@""
	.align	4
.nv.constant0.matmul_kernel:
	.zero		432


//--------------------- .text.matmul_kernel       --------------------------
	.section	.text.matmul_kernel,"ax",@progbits
	.sectioninfo	@"SHI_REGISTERS=255"
	.align	128
        .global         matmul_kernel
        .type           matmul_kernel,@function
        .size           matmul_kernel,(.L_x_4 - matmul_kernel)
        .other          matmul_kernel,@"STO_CUDA_ENTRY STV_DEFAULT"
matmul_kernel:
.text.matmul_kernel:
[----:B------:R-:W-:-:S03]  /*0000*/  IMAD.MOV.U32 R1, RZ, RZ, c[0x0][0x28] ;  /* 0x00000a00ff017624 */ /* 0x000fc600078e00ff */
[----:B------:R-:W-:Y:S01]  /*0010*/  IMAD.MOV.U32 R0, RZ, RZ, c[0x0][0x17c] ;  /* 0x00005f00ff007624 */ /* 0x000fe200078e00ff */
[----:B------:R-:W1:Y:S01]  /*0020*/  S2R R5, SR_CTAID.X ;  /* 0x0000000000057919 */ /* 0x000e620000002500 */
[----:B------:R-:W-:Y:S01]  /*0030*/  IADD3 R1, R1, -0xd08, RZ ;  /* 0xfffff2f801017810 */ /* 0x000fe20007ffe0ff */
[----:B------:R-:W-:Y:S01]  /*0040*/  IMAD.MOV.U32 R21, RZ, RZ, c[0x0][0x180] ;  /* 0x00006000ff157624 */ /* 0x000fe200078e00ff */
[----:B------:R-:W-:Y:S01]  /*0050*/  LOP3.LUT R251, RZ, c[0x0][0x17c], RZ, 0x33, !PT ;  /* 0x00005f00fffb7a12 */ /* 0x000fe200078e33ff */
[----:B------:R-:W2:Y:S01]  /*0060*/  S2R R19, SR_TID.X ;  /* 0x0000000000137919 */ /* 0x000ea20000002100 */
[----:B------:R-:W-:-:S04]  /*0070*/  IADD3 R0, R0, 0xff, RZ ;  /* 0x000000ff00007810 */ /* 0x000fc80007ffe0ff */
[----:B------:R-:W-:-:S04]  /*0080*/  SHF.R.S32.HI R3, RZ, 0x1f, R0 ;  /* 0x0000001fff037819 */ /* 0x000fc80000011400 */
[----:B------:R-:W-:-:S04]  /*0090*/  LEA.HI R3, R3, R0, RZ, 0x8 ;  /* 0x0000000003037211 */ /* 0x000fc800078f40ff */
[----:B------:R-:W-:-:S05]  /*00a0*/  SHF.R.S32.HI R3, RZ, 0x8, R3 ;  /* 0x00000008ff037819 */ /* 0x000fca0000011403 */
[----:B------:R-:W-:Y:S01]  /*00b0*/  IMAD.SHL.U32 R4, R3, 0x8, RZ ;  /* 0x0000000803047824 */ /* 0x000fe200078e00ff */
[----:B-1----:R-:W-:-:S04]  /*00c0*/  IABS R8, R5 ;  /* 0x0000000500087213 */ /* 0x002fc80000000000 */
[-C--:B------:R-:W-:Y:S02]  /*00d0*/  IABS R7, R4.reuse ;  /* 0x0000000400077213 */ /* 0x080fe40000000000 */
[----:B------:R-:W-:Y:S02]  /*00e0*/  IABS R10, R4 ;  /* 0x00000004000a7213 */ /* 0x000fe40000000000 */
[----:B------:R-:W1:Y:S08]  /*00f0*/  I2F.RP R0, R7 ;  /* 0x0000000700007306 */ /* 0x000e700000209400 */
[----:B-1----:R-:W1:Y:S02]  /*0100*/  MUFU.RCP R0, R0 ;  /* 0x0000000000007308 */ /* 0x002e640000001000 */
[----:B-1----:R-:W-:Y:S01]  /*0110*/  IADD3 R2, R0, 0xffffffe, RZ ;  /* 0x0ffffffe00027810 */ /* 0x002fe20007ffe0ff */
[----:B------:R-:W-:-:S05]  /*0120*/  IMAD.MOV R0, RZ, RZ, -R10 ;  /* 0x000000ffff007224 */ /* 0x000fca00078e0a0a */
[----:B------:R1:W3:Y:S02]  /*0130*/  F2I.FTZ.U32.TRUNC.NTZ R3, R2 ;  /* 0x0000000200037305 */ /* 0x0002e4000021f000 */
[----:B-1----:R-:W-:Y:S02]  /*0140*/  IMAD.MOV.U32 R2, RZ, RZ, RZ ;  /* 0x000000ffff027224 */ /* 0x002fe400078e00ff */
[----:B---3--:R-:W-:-:S04]  /*0150*/  IMAD.MOV R6, RZ, RZ, -R3 ;  /* 0x000000ffff067224 */ /* 0x008fc800078e0a03 */
[----:B------:R-:W-:Y:S02]  /*0160*/  IMAD R9, R6, R7, RZ ;  /* 0x0000000706097224 */ /* 0x000fe400078e02ff */
[----:B------:R-:W-:Y:S02]  /*0170*/  IMAD.MOV.U32 R6, RZ, RZ, R8 ;  /* 0x000000ffff067224 */ /* 0x000fe400078e0008 */
[----:B------:R-:W-:Y:S01]  /*0180*/  IMAD.HI.U32 R3, R3, R9, R2 ;  /* 0x0000000903037227 */ /* 0x000fe200078e0002 */
[----:B------:R-:W-:-:S05]  /*0190*/  IABS R9, c[0x0][0x178] ;  /* 0x00005e0000097a13 */ /* 0x000fca0000000000 */
[----:B------:R-:W-:-:S04]  /*01a0*/  IMAD.HI.U32 R3, R3, R6, RZ ;  /* 0x0000000603037227 */ /* 0x000fc800078e00ff */
[----:B------:R-:W-:-:S05]  /*01b0*/  IMAD R0, R3, R0, R6 ;  /* 0x0000000003007224 */ /* 0x000fca00078e0206 */
[----:B------:R-:W-:-:S13]  /*01c0*/  ISETP.GT.U32.AND P1, PT, R7, R0, PT ;  /* 0x000000000700720c */ /* 0x000fda0003f24070 */
[----:B------:R-:W-:Y:S01]  /*01d0*/  @!P1 IMAD.IADD R0, R0, 0x1, -R7 ;  /* 0x0000000100009824 */ /* 0x000fe200078e0a07 */
[----:B------:R-:W-:Y:S02]  /*01e0*/  @!P1 IADD3 R3, R3, 0x1, RZ ;  /* 0x0000000103039810 */ /* 0x000fe40007ffe0ff */
[----:B------:R-:W-:Y:S02]  /*01f0*/  ISETP.NE.AND P1, PT, R4, RZ, PT ;  /* 0x000000ff0400720c */ /* 0x000fe40003f25270 */
[----:B------:R-:W-:Y:S02]  /*0200*/  ISETP.GE.U32.AND P0, PT, R0, R7, PT ;  /* 0x000000070000720c */ /* 0x000fe40003f06070 */
[----:B------:R-:W-:-:S04]  /*0210*/  LOP3.LUT R0, R5, R4, RZ, 0x3c, !PT ;  /* 0x0000000405007212 */ /* 0x000fc800078e3cff */
[----:B------:R-:W-:Y:S01]  /*0220*/  ISETP.GE.AND P2, PT, R0, RZ, PT ;  /* 0x000000ff0000720c */ /* 0x000fe20003f46270 */
[----:B------:R-:W-:-:S05]  /*0230*/  IMAD.MOV.U32 R0, RZ, RZ, c[0x0][0x178] ;  /* 0x00005e00ff007624 */ /* 0x000fca00078e00ff */
[----:B------:R-:W-:Y:S02]  /*0240*/  IADD3 R0, R0, 0x7f, RZ ;  /* 0x0000007f00007810 */ /* 0x000fe40007ffe0ff */
[----:B------:R-:W-:-:S05]  /*0250*/  @P0 IADD3 R3, R3, 0x1, RZ ;  /* 0x0000000103030810 */ /* 0x000fca0007ffe0ff */
[----:B------:R-:W-:Y:S01]  /*0260*/  IMAD.MOV.U32 R2, RZ, RZ, R3 ;  /* 0x000000ffff027224 */ /* 0x000fe200078e0003 */
[----:B------:R-:W-:-:S03]  /*0270*/  SHF.R.S32.HI R3, RZ, 0x1f, R0 ;  /* 0x0000001fff037819 */ /* 0x000fc60000011400 */
[----:B------:R-:W-:Y:S01]  /*0280*/  @!P2 IMAD.MOV R2, RZ, RZ, -R2 ;  /* 0x000000ffff02a224 */ /* 0x000fe200078e0a02 */
[----:B------:R-:W-:Y:S02]  /*0290*/  @!P1 LOP3.LUT R2, RZ, R4, RZ, 0x33, !PT ;  /* 0x00000004ff029212 */ /* 0x000fe400078e33ff */
[----:B------:R-:W-:-:S03]  /*02a0*/  LEA.HI R3, R3, R0, RZ, 0x7 ;  /* 0x0000000003037211 */ /* 0x000fc600078f38ff */
[----:B------:R-:W-:Y:S02]  /*02b0*/  IMAD.SHL.U32 R10, R2, 0x8, RZ ;  /* 0x00000008020a7824 */ /* 0x000fe400078e00ff */
[----:B------:R-:W-:-:S03]  /*02c0*/  IMAD.MOV R2, RZ, RZ, -R2 ;  /* 0x000000ffff027224 */ /* 0x000fc600078e0a02 */
[----:B------:R-:W-:Y:S01]  /*02d0*/  LEA.HI.SX32 R3, R3, -R10, 0x19 ;  /* 0x8000000a03037211 */ /* 0x000fe200078fcaff */
[----:B------:R-:W-:Y:S02]  /*02e0*/  IMAD R12, R4, R2, R5 ;  /* 0x00000002040c7224 */ /* 0x000fe400078e0205 */
[----:B------:R-:W-:Y:S01]  /*02f0*/  IMAD.MOV.U32 R2, RZ, RZ, RZ ;  /* 0x000000ffff027224 */ /* 0x000fe200078e00ff */
[----:B------:R-:W-:Y:S02]  /*0300*/  IMNMX R13, R3, 0x8, PT ;  /* 0x00000008030d7817 */ /* 0x000fe40003800200 */
[----:B------:R-:W-:Y:S02]  /*0310*/  IABS R4, R12 ;  /* 0x0000000c00047213 */ /* 0x000fe40000000000 */
[-C--:B------:R-:W-:Y:S02]  /*0320*/  IABS R8, R13.reuse ;  /* 0x0000000d00087213 */ /* 0x080fe40000000000 */
[----:B------:R-:W-:-:S02]  /*0330*/  IABS R6, R13 ;  /* 0x0000000d00067213 */ /* 0x000fc40000000000 */
[----:B------:R-:W1:Y:S08]  /*0340*/  I2F.RP R0, R8 ;  /* 0x0000000800007306 */ /* 0x000e700000209400 */
[----:B-1----:R-:W1:Y:S02]  /*0350*/  MUFU.RCP R0, R0 ;  /* 0x0000000000007308 */ /* 0x002e640000001000 */
[----:B-1----:R-:W-:-:S06]  /*0360*/  IADD3 R3, R0, 0xffffffe, RZ ;  /* 0x0ffffffe00037810 */ /* 0x002fcc0007ffe0ff */
[----:B------:R-:W1:Y:S02]  /*0370*/  F2I.FTZ.U32.TRUNC.NTZ R3, R3 ;  /* 0x0000000300037305 */ /* 0x000e64000021f000 */
[----:B-1----:R-:W-:-:S04]  /*0380*/  IMAD.MOV R7, RZ, RZ, -R3 ;  /* 0x000000ffff077224 */ /* 0x002fc800078e0a03 */
[----:B------:R-:W-:-:S04]  /*0390*/  IMAD R5, R7, R8, RZ ;  /* 0x0000000807057224 */ /* 0x000fc800078e02ff */
[----:B------:R-:W-:Y:S01]  /*03a0*/  IMAD.HI.U32 R0, R3, R5, R2 ;  /* 0x0000000503007227 */ /* 0x000fe200078e0002 */
[----:B------:R-:W-:-:S03]  /*03b0*/  IABS R2, c[0x0][0x17c] ;  /* 0x00005f0000027a13 */ /* 0x000fc60000000000 */
[----:B------:R-:W-:Y:S01]  /*03c0*/  IMAD.MOV.U32 R3, RZ, RZ, R4 ;  /* 0x000000ffff037224 */ /* 0x000fe200078e0004 */
[----:B------:R-:W1:Y:S01]  /*03d0*/  I2F.RP R7, R2 ;  /* 0x0000000200077306 */ /* 0x000e620000209400 */
[----:B------:R-:W-:Y:S02]  /*03e0*/  IMAD.MOV R4, RZ, RZ, -R6 ;  /* 0x000000ffff047224 */ /* 0x000fe400078e0a06 */
[----:B------:R-:W-:-:S04]  /*03f0*/  IMAD.HI.U32 R0, R0, R3, RZ ;  /* 0x0000000300007227 */ /* 0x000fc800078e00ff */
[----:B------:R-:W-:Y:S01]  /*0400*/  IMAD R3, R0, R4, R3 ;  /* 0x0000000400037224 */ /* 0x000fe200078e0203 */
[----:B------:R-:W3:Y:S04]  /*0410*/  I2F.RP R6, R9 ;  /* 0x0000000900067306 */ /* 0x000ee80000209400 */
[----:B------:R-:W-:-:S04]  /*0420*/  ISETP.GT.U32.AND P1, PT, R8, R3, PT ;  /* 0x000000030800720c */ /* 0x000fc80003f24070 */
[----:B-1----:R-:W1:Y:S08]  /*0430*/  MUFU.RCP R7, R7 ;  /* 0x0000000700077308 */ /* 0x002e700000001000 */
[----:B---3--:R-:W3:Y:S01]  /*0440*/  MUFU.RCP R6, R6 ;  /* 0x0000000600067308 */ /* 0x008ee20000001000 */
[----:B------:R-:W-:Y:S01]  /*0450*/  @!P1 IMAD.IADD R3, R3, 0x1, -R8 ;  /* 0x0000000103039824 */ /* 0x000fe200078e0a08 */
[----:B------:R-:W-:-:S02]  /*0460*/  @!P1 IADD3 R0, R0, 0x1, RZ ;  /* 0x0000000100009810 */ /* 0x000fc40007ffe0ff */
[----:B------:R-:W-:Y:S02]  /*0470*/  ISETP.NE.AND P1, PT, R13, RZ, PT ;  /* 0x000000ff0d00720c */ /* 0x000fe40003f25270 */
[----:B------:R-:W-:Y:S02]  /*0480*/  ISETP.GE.U32.AND P0, PT, R3, R8, PT ;  /* 0x000000080300720c */ /* 0x000fe40003f06070 */
[----:B------:R-:W-:Y:S02]  /*0490*/  LOP3.LUT R3, R12, R13, RZ, 0x3c, !PT ;  /* 0x0000000d0c037212 */ /* 0x000fe400078e3cff */
[----:B-1----:R-:W-:Y:S02]  /*04a0*/  IADD3 R4, R7, 0xffffffe, RZ ;  /* 0x0ffffffe07047810 */ /* 0x002fe40007ffe0ff */
[----:B------:R-:W-:Y:S02]  /*04b0*/  ISETP.GE.AND P2, PT, R3, RZ, PT ;  /* 0x000000ff0300720c */ /* 0x000fe40003f46270 */
[----:B------:R1:W4:Y:S01]  /*04c0*/  F2I.FTZ.U32.TRUNC.NTZ R5, R4 ;  /* 0x0000000400057305 */ /* 0x000322000021f000 */
[----:B--2---:R-:W-:-:S02]  /*04d0*/  SHF.R.U32.HI R3, RZ, 0x6, R19 ;  /* 0x00000006ff037819 */ /* 0x004fc40000011613 */
[----:B---3--:R-:W-:Y:S01]  /*04e0*/  IADD3 R7, R6, 0xffffffe, RZ ;  /* 0x0ffffffe06077810 */ /* 0x008fe20007ffe0ff */
[----:B------:R-:W-:Y:S01]  /*04f0*/  IMAD.MOV.U32 R6, RZ, RZ, RZ ;  /* 0x000000ffff067224 */ /* 0x000fe200078e00ff */
[----:B------:R-:W-:Y:S02]  /*0500*/  @P0 IADD3 R0, R0, 0x1, RZ ;  /* 0x0000000100000810 */ /* 0x000fe40007ffe0ff */
[----:B------:R-:W-:Y:S02]  /*0510*/  SGXT.U32 R3, R3, 0x1 ;  /* 0x000000010303781a */ /* 0x000fe40000000000 */
[----:B------:R-:W2:Y:S01]  /*0520*/  F2I.FTZ.U32.TRUNC.NTZ R7, R7 ;  /* 0x0000000700077305 */ /* 0x000ea2000021f000 */
[----:B-1----:R-:W-:Y:S01]  /*0530*/  IMAD.MOV.U32 R4, RZ, RZ, RZ ;  /* 0x000000ffff047224 */ /* 0x002fe200078e00ff */
[----:B------:R-:W-:Y:S01]  /*0540*/  LOP3.LUT R8, R19, 0x7f, RZ, 0xc0, !PT ;  /* 0x0000007f13087812 */ /* 0x000fe200078ec0ff */
[----:B------:R-:W-:Y:S01]  /*0550*/  @!P2 IMAD.MOV R0, RZ, RZ, -R0 ;  /* 0x000000ffff00a224 */ /* 0x000fe200078e0a00 */
[----:B------:R-:W-:Y:S01]  /*0560*/  @!P1 LOP3.LUT R0, RZ, R13, RZ, 0x33, !PT ;  /* 0x0000000dff009212 */ /* 0x000fe200078e33ff */
[----:B----4-:R-:W-:-:S04]  /*0570*/  IMAD.MOV R11, RZ, RZ, -R5 ;  /* 0x000000ffff0b7224 */ /* 0x010fc800078e0a05 */
[----:B------:R-:W-:Y:S02]  /*0580*/  IMAD.SHL.U32 R14, R0, 0x100, RZ ;  /* 0x00000100000e7824 */ /* 0x000fe400078e00ff */
[----:B------:R-:W-:Y:S02]  /*0590*/  IMAD.MOV R0, RZ, RZ, -R0 ;  /* 0x000000ffff007224 */ /* 0x000fe400078e0a00 */
[----:B------:R-:W-:Y:S01]  /*05a0*/  IMAD R11, R11, R2, RZ ;  /* 0x000000020b0b7224 */ /* 0x000fe200078e02ff */
[----:B------:R-:W-:Y:S01]  /*05b0*/  LOP3.LUT R3, R14, R3, RZ, 0xfc, !PT ;  /* 0x000000030e037212 */ /* 0x000fe200078efcff */
[----:B------:R-:W-:Y:S01]  /*05c0*/  IMAD R0, R13, R0, R12 ;  /* 0x000000000d007224 */ /* 0x000fe200078e020c */
[----:B------:R1:W-:Y:S01]  /*05d0*/  STL [R1+0x264], R14 ;  /* 0x0002640e01007387 */ /* 0x0003e20000100800 */
[----:B------:R-:W-:Y:S01]  /*05e0*/  IMAD.HI.U32 R5, R5, R11, R4 ;  /* 0x0000000b05057227 */ /* 0x000fe200078e0004 */
[C---:B------:R-:W-:Y:S02]  /*05f0*/  LOP3.LUT R12, R3.reuse, 0xe, RZ, 0xfc, !PT ;  /* 0x0000000e030c7812 */ /* 0x040fe400078efcff */
[C---:B------:R-:W-:Y:S01]  /*0600*/  LOP3.LUT R15, R3.reuse, 0x18, RZ, 0xfc, !PT ;  /* 0x00000018030f7812 */ /* 0x040fe200078efcff */
[--C-:B--2---:R-:W-:Y:S01]  /*0610*/  IMAD.MOV R4, RZ, RZ, -R7.reuse ;  /* 0x000000ffff047224 */ /* 0x104fe200078e0a07 */
[----:B------:R-:W-:Y:S01]  /*0620*/  IABS R48, R12 ;  /* 0x0000000c00307213 */ /* 0x000fe20000000000 */
[----:B------:R-:W-:Y:S01]  /*0630*/  IMAD.IADD R0, R10, 0x1, R0 ;  /* 0x000000010a007824 */ /* 0x000fe200078e0200 */
[----:B------:R-:W-:Y:S01]  /*0640*/  IABS R58, R15 ;  /* 0x0000000f003a7213 */ /* 0x000fe20000000000 */
[----:B------:R-:W-:Y:S01]  /*0650*/  IMAD R11, R4, R9, RZ ;  /* 0x00000009040b7224 */ /* 0x000fe200078e02ff */
[----:B-1----:R-:W-:Y:S01]  /*0660*/  LOP3.LUT R14, R3, 0xfe, RZ, 0xfc, !PT ;  /* 0x000000fe030e7812 */ /* 0x002fe200078efcff */
[----:B------:R-:W-:Y:S01]  /*0670*/  IMAD R10, R0, 0x80, R8 ;  /* 0x00000080000a7824 */ /* 0x000fe200078e0208 */
[----:B------:R-:W-:Y:S01]  /*0680*/  IABS R8, R3 ;  /* 0x0000000300087213 */ /* 0x000fe20000000000 */
[----:B------:R-:W-:Y:S01]  /*0690*/  IMAD.HI.U32 R6, R7, R11, R6 ;  /* 0x0000000b07067227 */ /* 0x000fe200078e0006 */
[----:B------:R-:W-:-:S02]  /*06a0*/  IABS R36, R14 ;  /* 0x0000000e00247213 */ /* 0x000fc40000000000 */
[----:B------:R1:W-:Y:S01]  /*06b0*/  STL [R1+0x8ac], R10 ;  /* 0x0008ac0a01007387 */ /* 0x0003e20000100800 */
[----:B------:R-:W-:Y:S02]  /*06c0*/  IABS R4, R10 ;  /* 0x0000000a00047213 */ /* 0x000fe40000000000 */
[----:B------:R-:W-:Y:S01]  /*06d0*/  IMAD.HI.U32 R0, R5, R36, RZ ;  /* 0x0000002405007227 */ /* 0x000fe200078e00ff */
[----:B------:R-:W-:Y:S02]  /*06e0*/  ISETP.GE.AND P3, PT, R14, RZ, PT ;  /* 0x000000ff0e00720c */ /* 0x000fe40003f66270 */
[C---:B------:R-:W-:Y:S01]  /*06f0*/  LOP3.LUT R14, R3.reuse, 0x16, RZ, 0xfc, !PT ;  /* 0x00000016030e7812 */ /* 0x040fe200078efcff */
[----:B------:R-:W-:Y:S01]  /*0700*/  IMAD.MOV R13, RZ, RZ, -R0 ;  /* 0x000000ffff0d7224 */ /* 0x000fe200078e0a00 */
[C---:B------:R-:W-:Y:S01]  /*0710*/  LOP3.LUT R17, R3.reuse, 0xfa, RZ, 0xfc, !PT ;  /* 0x000000fa03117812 */ /* 0x040fe200078efcff */
[----:B------:R-:W-:Y:S01]  /*0720*/  IMAD.HI.U32 R6, R6, R4, RZ ;  /* 0x0000000406067227 */ /* 0x000fe200078e00ff */
[----:B-1----:R-:W-:-:S02]  /*0730*/  LOP3.LUT R10, R3, 0x2, RZ, 0xfc, !PT ;  /* 0x00000002030a7812 */ /* 0x002fc400078efcff */
[----:B------:R-:W-:Y:S01]  /*0740*/  IABS R60, R14 ;  /* 0x0000000e003c7213 */ /* 0x000fe20000000000 */
[----:B------:R-:W-:Y:S01]  /*0750*/  IMAD.HI.U32 R0, R5, R8, RZ ;  /* 0x0000000805007227 */ /* 0x000fe200078e00ff */
[----:B------:R-:W-:-:S03]  /*0760*/  IABS R38, R10 ;  /* 0x0000000a00267213 */ /* 0x000fc60000000000 */
[----:B------:R-:W-:Y:S02]  /*0770*/  IMAD.MOV R7, RZ, RZ, -R6 ;  /* 0x000000ffff077224 */ /* 0x000fe400078e0a06 */
[----:B------:R-:W-:Y:S02]  /*0780*/  IMAD.MOV R11, RZ, RZ, -R0 ;  /* 0x000000ffff0b7224 */ /* 0x000fe400078e0a00 */
[----:B------:R-:W-:-:S04]  /*0790*/  IMAD.HI.U32 R6, R5, R38, RZ ;  /* 0x0000002605067227 */ /* 0x000fc800078e00ff */
[----:B------:R-:W-:Y:S02]  /*07a0*/  IMAD R0, R9, R7, R4 ;  /* 0x0000000709007224 */ /* 0x000fe400078e0204 */
[C---:B------:R-:W-:Y:S01]  /*07b0*/  IMAD R4, R2.reuse, R11, R8 ;  /* 0x0000000b02047224 */ /* 0x040fe200078e0208 */
[----:B------:R-:W-:Y:S01]  /*07c0*/  LOP3.LUT R8, R3, 0x6, RZ, 0xfc, !PT ;  /* 0x0000000603087812 */ /* 0x000fe200078efcff */
[----:B------:R-:W-:Y:S01]  /*07d0*/  IMAD.MOV R7, RZ, RZ, -R6 ;  /* 0x000000ffff077224 */ /* 0x000fe200078e0a06 */
[----:B------:R-:W-:Y:S01]  /*07e0*/  ISETP.GT.U32.AND P2, PT, R9, R0, PT ;  /* 0x000000000900720c */ /* 0x000fe20003f44070 */
[C---:B------:R-:W-:Y:S01]  /*07f0*/  IMAD R36, R2.reuse, R13, R36 ;  /* 0x0000000d02247224 */ /* 0x040fe200078e0224 */
[C---:B------:R-:W-:Y:S01]  /*0800*/  ISETP.GT.U32.AND P5, PT, R2.reuse, R4, PT ;  /* 0x000000040200720c */ /* 0x040fe20003fa4070 */
[C---:B------:R-:W-:Y:S01]  /*0810*/  IMAD R38, R2.reuse, R7, R38 ;  /* 0x0000000702267224 */ /* 0x040fe200078e0226 */
[----:B------:R-:W-:Y:S02]  /*0820*/  LOP3.LUT R6, R3, 0x4, RZ, 0xfc, !PT ;  /* 0x0000000403067812 */ /* 0x000fe400078efcff */
[----:B------:R-:W-:-:S02]  /*0830*/  ISETP.GT.U32.AND P0, PT, R2, R36, PT ;  /* 0x000000240200720c */ /* 0x000fc40003f04070 */
[----:B------:R-:W-:Y:S02]  /*0840*/  ISETP.GT.U32.AND P6, PT, R2, R38, PT ;  /* 0x000000260200720c */ /* 0x000fe40003fc4070 */
[----:B------:R-:W-:Y:S02]  /*0850*/  IABS R40, R6 ;  /* 0x0000000600287213 */ /* 0x000fe40000000000 */
[----:B------:R-:W-:Y:S01]  /*0860*/  IABS R42, R8 ;  /* 0x00000008002a7213 */ /* 0x000fe20000000000 */
[----:B------:R-:W-:Y:S01]  /*0870*/  @!P2 IMAD.IADD R0, R0, 0x1, -R9 ;  /* 0x000000010000a824 */ /* 0x000fe200078e0a09 */
[----:B------:R-:W-:Y:S01]  /*0880*/  ISETP.GE.AND P2, PT, R6, RZ, PT ;  /* 0x000000ff0600720c */ /* 0x000fe20003f46270 */
[----:B------:R-:W-:Y:S01]  /*0890*/  @!P5 IMAD.IADD R4, R4, 0x1, -R2 ;  /* 0x000000010404d824 */ /* 0x000fe200078e0a02 */
[----:B------:R-:W-:Y:S01]  /*08a0*/  LOP3.LUT R13, R3, 0x10, RZ, 0xfc, !PT ;  /* 0x00000010030d7812 */ /* 0x000fe200078efcff */
[----:B------:R-:W-:Y:S01]  /*08b0*/  IMAD.HI.U32 R6, R5, R40, RZ ;  /* 0x0000002805067227 */ /* 0x000fe200078e00ff */
[----:B------:R-:W-:-:S02]  /*08c0*/  ISETP.GT.U32.AND P4, PT, R9, R0, PT ;  /* 0x000000000900720c */ /* 0x000fc40003f84070 */
[----:B------:R-:W-:Y:S01]  /*08d0*/  ISETP.GT.U32.AND P5, PT, R2, R4, PT ;  /* 0x000000040200720c */ /* 0x000fe20003fa4070 */
[--C-:B------:R-:W-:Y:S01]  /*08e0*/  @!P0 IMAD.IADD R36, R36, 0x1, -R2.reuse ;  /* 0x0000000124248824 */ /* 0x100fe200078e0a02 */
[----:B------:R-:W-:Y:S01]  /*08f0*/  ISETP.GE.AND P0, PT, R10, RZ, PT ;  /* 0x000000ff0a00720c */ /* 0x000fe20003f06270 */
[----:B------:R-:W-:Y:S01]  /*0900*/  @!P6 IMAD.IADD R38, R38, 0x1, -R2 ;  /* 0x000000012626e824 */ /* 0x000fe200078e0a02 */
[----:B------:R-:W-:Y:S01]  /*0910*/  LOP3.LUT R10, R3, 0xa, RZ, 0xfc, !PT ;  /* 0x0000000a030a7812 */ /* 0x000fe200078efcff */
[----:B------:R-:W-:Y:S01]  /*0920*/  IMAD.HI.U32 R7, R5, R42, RZ ;  /* 0x0000002a05077227 */ /* 0x000fe200078e00ff */
[C---:B------:R-:W-:Y:S02]  /*0930*/  ISETP.GT.U32.AND P1, PT, R2.reuse, R36, PT ;  /* 0x000000240200720c */ /* 0x040fe40003f24070 */
[C---:B------:R-:W-:Y:S01]  /*0940*/  ISETP.GT.U32.AND P6, PT, R2.reuse, R38, PT ;  /* 0x000000260200720c */ /* 0x040fe20003fc4070 */
[----:B------:R-:W-:Y:S01]  /*0950*/  IMAD.MOV R11, RZ, RZ, -R6 ;  /* 0x000000ffff0b7224 */ /* 0x000fe200078e0a06 */
[----:B------:R-:W-:Y:S01]  /*0960*/  IABS R46, R10 ;  /* 0x0000000a002e7213 */ /* 0x000fe20000000000 */
[----:B------:R-:W-:Y:S01]  /*0970*/  IMAD.MOV R7, RZ, RZ, -R7 ;  /* 0x000000ffff077224 */ /* 0x000fe200078e0a07 */
[----:B------:R-:W-:Y:S01]  /*0980*/  IABS R52, R13 ;  /* 0x0000000d00347213 */ /* 0x000fe20000000000 */
[C---:B------:R-:W-:Y:S01]  /*0990*/  IMAD R40, R2.reuse, R11, R40 ;  /* 0x0000000b02287224 */ /* 0x040fe200078e0228 */
[----:B------:R-:W-:Y:S01]  /*09a0*/  LOP3.LUT R11, R3, 0xc, RZ, 0xfc, !PT ;  /* 0x0000000c030b7812 */ /* 0x000fe200078efcff */
[----:B------:R-:W-:-:S02]  /*09b0*/  IMAD R42, R2, R7, R42 ;  /* 0x00000007022a7224 */ /* 0x000fc400078e022a */
[--C-:B------:R-:W-:Y:S01]  /*09c0*/  @!P5 IMAD.IADD R4, R4, 0x1, -R2.reuse ;  /* 0x000000010404d824 */ /* 0x100fe200078e0a02 */
[----:B------:R-:W-:Y:S01]  /*09d0*/  ISETP.GT.U32.AND P5, PT, R2, R40, PT ;  /* 0x000000280200720c */ /* 0x000fe20003fa4070 */
[--C-:B------:R-:W-:Y:S01]  /*09e0*/  @!P1 IMAD.IADD R36, R36, 0x1, -R2.reuse ;  /* 0x0000000124249824 */ /* 0x100fe200078e0a02 */
[----:B------:R-:W-:Y:S01]  /*09f0*/  ISETP.GE.AND P1, PT, R8, RZ, PT ;  /* 0x000000ff0800720c */ /* 0x000fe20003f26270 */
[----:B------:R-:W-:Y:S01]  /*0a00*/  @!P6 IMAD.IADD R38, R38, 0x1, -R2 ;  /* 0x000000012626e824 */ /* 0x000fe200078e0a02 */
[----:B------:R-:W-:Y:S01]  /*0a10*/  ISETP.GT.U32.AND P6, PT, R2, R42, PT ;  /* 0x0000002a0200720c */ /* 0x000fe20003fc4070 */
[----:B------:R-:W-:Y:S01]  /*0a20*/  @!P4 IMAD.IADD R0, R0, 0x1, -R9 ;  /* 0x000000010000c824 */ /* 0x000fe200078e0a09 */
[C---:B------:R-:W-:Y:S01]  /*0a30*/  LOP3.LUT R8, R3.reuse, 0x8, RZ, 0xfc, !PT ;  /* 0x0000000803087812 */ /* 0x040fe200078efcff */
[----:B------:R-:W-:Y:S01]  /*0a40*/  @!P0 IMAD.MOV R38, RZ, RZ, -R38 ;  /* 0x000000ffff268224 */ /* 0x000fe200078e0a26 */
[----:B------:R-:W-:Y:S01]  /*0a50*/  IABS R44, R11 ;  /* 0x0000000b002c7213 */ /* 0x000fe20000000000 */
[----:B------:R-:W-:Y:S01]  /*0a60*/  @!P3 IMAD.MOV R36, RZ, RZ, -R36 ;  /* 0x000000ffff24b224 */ /* 0x000fe200078e0a24 */
[----:B------:R-:W-:Y:S01]  /*0a70*/  IABS R50, R8 ;  /* 0x0000000800327213 */ /* 0x000fe20000000000 */
[----:B------:R1:W-:Y:S01]  /*0a80*/  STL [R1+0xc20], R0 ;  /* 0x000c200001007387 */ /* 0x0003e20000100800 */
[----:B------:R-:W-:Y:S01]  /*0a90*/  ISETP.GE.AND P0, PT, R10, RZ, PT ;  /* 0x000000ff0a00720c */ /* 0x000fe20003f06270 */
[----:B------:R-:W-:Y:S01]  /*0aa0*/  @!P5 IMAD.IADD R40, R40, 0x1, -R2 ;  /* 0x000000012828d824 */ /* 0x000fe200078e0a02 */
[----:B------:R-:W-:Y:S01]  /*0ab0*/  LOP3.LUT R10, R3, 0x12, RZ, 0xfc, !PT ;  /* 0x00000012030a7812 */ /* 0x000fe200078efcff */
[----:B------:R-:W-:Y:S01]  /*0ac0*/  IMAD.HI.U32 R6, R5, R50, RZ ;  /* 0x0000003205067227 */ /* 0x000fe200078e00ff */
[----:B------:R-:W-:-:S02]  /*0ad0*/  ISETP.GE.AND P4, PT, R3, RZ, PT ;  /* 0x000000ff0300720c */ /* 0x000fc40003f86270 */
[----:B------:R-:W-:Y:S01]  /*0ae0*/  IABS R54, R10 ;  /* 0x0000000a00367213 */ /* 0x000fe20000000000 */
[----:B------:R-:W-:Y:S01]  /*0af0*/  @!P6 IMAD.IADD R42, R42, 0x1, -R2 ;  /* 0x000000012a2ae824 */ /* 0x000fe200078e0a02 */
[C---:B------:R-:W-:Y:S01]  /*0b00*/  ISETP.GT.U32.AND P6, PT, R2.reuse, R40, PT ;  /* 0x000000280200720c */ /* 0x040fe20003fc4070 */
[----:B------:R-:W-:Y:S01]  /*0b10*/  IMAD.MOV R7, RZ, RZ, -R6 ;  /* 0x000000ffff077224 */ /* 0x000fe200078e0a06 */
[----:B-1----:R-:W-:Y:S01]  /*0b20*/  LOP3.LUT R0, R19, 0x3f, RZ, 0xc0, !PT ;  /* 0x0000003f13007812 */ /* 0x002fe200078ec0ff */
[----:B------:R-:W-:Y:S01]  /*0b30*/  IMAD.HI.U32 R6, R5, R46, RZ ;  /* 0x0000002e05067227 */ /* 0x000fe200078e00ff */
[----:B------:R-:W-:-:S03]  /*0b40*/  ISETP.GT.U32.AND P3, PT, R2, R42, PT ;  /* 0x0000002a0200720c */ /* 0x000fc60003f64070 */
[----:B------:R-:W-:Y:S02]  /*0b50*/  IMAD.MOV R9, RZ, RZ, -R6 ;  /* 0x000000ffff097224 */ /* 0x000fe400078e0a06 */
[C---:B------:R-:W-:Y:S02]  /*0b60*/  IMAD R50, R2.reuse, R7, R50 ;  /* 0x0000000702327224 */ /* 0x040fe400078e0232 */
[----:B------:R-:W-:Y:S02]  /*0b70*/  IMAD R46, R2, R9, R46 ;  /* 0x00000009022e7224 */ /* 0x000fe400078e022e */
[----:B------:R-:W-:Y:S01]  /*0b80*/  @!P6 IMAD.IADD R40, R40, 0x1, -R2 ;  /* 0x000000012828e824 */ /* 0x000fe200078e0a02 */
[C---:B------:R-:W-:Y:S01]  /*0b90*/  ISETP.GT.U32.AND P5, PT, R2.reuse, R50, PT ;  /* 0x000000320200720c */ /* 0x040fe20003fa4070 */
[----:B------:R-:W-:Y:S01]  /*0ba0*/  IMAD.HI.U32 R7, R5, R44, RZ ;  /* 0x0000002c05077227 */ /* 0x000fe200078e00ff */
[----:B------:R-:W-:-:S03]  /*0bb0*/  ISETP.GT.U32.AND P6, PT, R2, R46, PT ;  /* 0x0000002e0200720c */ /* 0x000fc60003fc4070 */
[----:B------:R-:W-:-:S04]  /*0bc0*/  IMAD.HI.U32 R6, R5, R48, RZ ;  /* 0x0000003005067227 */ /* 0x000fc800078e00ff */
[----:B------:R-:W-:Y:S02]  /*0bd0*/  IMAD.MOV R7, RZ, RZ, -R7 ;  /* 0x000000ffff077224 */ /* 0x000fe400078e0a07 */
[----:B------:R-:W-:Y:S02]  /*0be0*/  IMAD.MOV R9, RZ, RZ, -R6 ;  /* 0x000000ffff097224 */ /* 0x000fe400078e0a06 */
[C---:B------:R-:W-:Y:S02]  /*0bf0*/  IMAD R44, R2.reuse, R7, R44 ;  /* 0x00000007022c7224 */ /* 0x040fe400078e022c */
[C---:B------:R-:W-:Y:S02]  /*0c00*/  IMAD R48, R2.reuse, R9, R48 ;  /* 0x0000000902307224 */ /* 0x040fe400078e0230 */
[----:B------:R-:W-:Y:S01]  /*0c10*/  @!P2 IMAD.MOV R40, RZ, RZ, -R40 ;  /* 0x000000ffff28a224 */ /* 0x000fe200078e0a28 */
[----:B------:R-:W-:Y:S01]  /*0c20*/  ISETP.GT.U32.AND P2, PT, R2, R44, PT ;  /* 0x0000002c0200720c */ /* 0x000fe20003f44070 */
[--C-:B------:R-:W-:Y:S01]  /*0c30*/  @!P6 IMAD.IADD R46, R46, 0x1, -R2.reuse ;  /* 0x000000012e2ee824 */ /* 0x100fe200078e0a02 */
[----:B------:R-:W-:Y:S01]  /*0c40*/  ISETP.GT.U32.AND P6, PT, R2, R48, PT ;  /* 0x000000300200720c */ /* 0x000fe20003fc4070 */
[----:B------:R-:W-:-:S02]  /*0c50*/  @!P5 IMAD.IADD R50, R50, 0x1, -R2 ;  /* 0x000000013232d824 */ /* 0x000fc400078e0a02 */
[----:B------:R-:W-:-:S03]  /*0c60*/  IMAD.HI.U32 R7, R5, R52, RZ ;  /* 0x0000003405077227 */ /* 0x000fc600078e00ff */
[----:B------:R-:W-:Y:S01]  /*0c70*/  ISETP.GT.U32.AND P5, PT, R2, R50, PT ;  /* 0x000000320200720c */ /* 0x000fe20003fa4070 */
[----:B------:R-:W-:Y:S02]  /*0c80*/  IMAD.MOV R7, RZ, RZ, -R7 ;  /* 0x000000ffff077224 */ /* 0x000fe400078e0a07 */
[----:B------:R-:W-:-:S04]  /*0c90*/  IMAD.HI.U32 R6, R5, R54, RZ ;  /* 0x0000003605067227 */ /* 0x000fc800078e00ff */
[--C-:B------:R-:W-:Y:S01]  /*0ca0*/  @!P2 IMAD.IADD R44, R44, 0x1, -R2.reuse ;  /* 0x000000012c2ca824 */ /* 0x100fe200078e0a02 */
[----:B------:R-:W-:Y:S01]  /*0cb0*/  ISETP.GT.U32.AND P2, PT, R2, R46, PT ;  /* 0x0000002e0200720c */ /* 0x000fe20003f44070 */
[----:B------:R-:W-:Y:S02]  /*0cc0*/  @!P6 IMAD.IADD R48, R48, 0x1, -R2 ;  /* 0x000000013030e824 */ /* 0x000fe400078e0a02 */
[C---:B------:R-:W-:Y:S02]  /*0cd0*/  IMAD R52, R2.reuse, R7, R52 ;  /* 0x0000000702347224 */ /* 0x040fe400078e0234 */
[----:B------:R-:W-:Y:S01]  /*0ce0*/  IMAD.MOV R7, RZ, RZ, -R6 ;  /* 0x000000ffff077224 */ /* 0x000fe200078e0a06 */
[----:B------:R-:W-:Y:S01]  /*0cf0*/  ISETP.GT.U32.AND P6, PT, R2, R48, PT ;  /* 0x000000300200720c */ /* 0x000fe20003fc4070 */
[----:B------:R-:W-:Y:S01]  /*0d00*/  @!P5 IMAD.IADD R50, R50, 0x1, -R2 ;  /* 0x000000013232d824 */ /* 0x000fe200078e0a02 */
[----:B------:R-:W-:Y:S01]  /*0d10*/  ISETP.GE.AND P5, PT, R12, RZ, PT ;  /* 0x000000ff0c00720c */ /* 0x000fe20003fa6270 */
[----:B------:R-:W-:Y:S01]  /*0d20*/  IMAD R54, R2, R7, R54 ;  /* 0x0000000702367224 */ /* 0x000fe200078e0236 */
[----:B------:R-:W-:Y:S01]  /*0d30*/  LOP3.LUT R12, R3, 0x14, RZ, 0xfc, !PT ;  /* 0x00000014030c7812 */ /* 0x000fe200078efcff */
[--C-:B------:R-:W-:Y:S01]  /*0d40*/  @!P3 IMAD.IADD R42, R42, 0x1, -R2.reuse ;  /* 0x000000012a2ab824 */ /* 0x100fe200078e0a02 */
[----:B------:R-:W-:Y:S01]  /*0d50*/  ISETP.GE.AND P3, PT, R11, RZ, PT ;  /* 0x000000ff0b00720c */ /* 0x000fe20003f66270 */
[----:B------:R-:W-:Y:S01]  /*0d60*/  @!P2 IMAD.IADD R46, R46, 0x1, -R2 ;  /* 0x000000012e2ea824 */ /* 0x000fe200078e0a02 */
[----:B------:R-:W-:Y:S01]  /*0d70*/  ISETP.GT.U32.AND P2, PT, R2, R52, PT ;  /* 0x000000340200720c */ /* 0x000fe20003f44070 */
[----:B------:R-:W-:Y:S01]  /*0d80*/  @!P4 IMAD.MOV R4, RZ, RZ, -R4 ;  /* 0x000000ffff04c224 */ /* 0x000fe200078e0a04 */
[----:B------:R-:W-:Y:S01]  /*0d90*/  IABS R56, R12 ;  /* 0x0000000c00387213 */ /* 0x000fe20000000000 */
[----:B------:R-:W-:Y:S01]  /*0da0*/  @!P1 IMAD.MOV R42, RZ, RZ, -R42 ;  /* 0x000000ffff2a9224 */ /* 0x000fe200078e0a2a */
[----:B------:R-:W-:Y:S01]  /*0db0*/  ISETP.GE.AND P4, PT, R8, RZ, PT ;  /* 0x000000ff0800720c */ /* 0x000fe20003f86270 */
[----:B------:R-:W-:Y:S01]  /*0dc0*/  @!P6 IMAD.IADD R48, R48, 0x1, -R2 ;  /* 0x000000013030e824 */ /* 0x000fe200078e0a02 */
[C---:B------:R-:W-:Y:S01]  /*0dd0*/  ISETP.GT.U32.AND P6, PT, R2.reuse, R54, PT ;  /* 0x000000360200720c */ /* 0x040fe20003fc4070 */
[----:B------:R-:W-:Y:S01]  /*0de0*/  IMAD.HI.U32 R6, R5, R56, RZ ;  /* 0x0000003805067227 */ /* 0x000fe200078e00ff */
[----:B------:R-:W-:-:S03]  /*0df0*/  ISETP.GT.U32.AND P1, PT, R2, R44, PT ;  /* 0x0000002c0200720c */ /* 0x000fc60003f24070 */
[----:B------:R-:W-:-:S04]  /*0e00*/  IMAD.HI.U32 R7, R5, R60, RZ ;  /* 0x0000003c05077227 */ /* 0x000fc800078e00ff */
[----:B------:R-:W-:Y:S01]  /*0e10*/  @!P2 IMAD.IADD R52, R52, 0x1, -R2 ;  /* 0x000000013434a824 */ /* 0x000fe200078e0a02 */
[----:B------:R-:W-:Y:S01]  /*0e20*/  ISETP.GE.AND P2, PT, R10, RZ, PT ;  /* 0x000000ff0a00720c */ /* 0x000fe20003f46270 */
[----:B------:R-:W-:Y:S01]  /*0e30*/  IMAD.MOV R9, RZ, RZ, -R6 ;  /* 0x000000ffff097224 */ /* 0x000fe200078e0a06 */
[----:B------:R-:W-:Y:S01]  /*0e40*/  LOP3.LUT R10, R3, 0x1e, RZ, 0xfc, !PT ;  /* 0x0000001e030a7812 */ /* 0x000fe200078efcff */
[----:B------:R-:W-:-:S03]  /*0e50*/  IMAD.HI.U32 R8, R5, R58, RZ ;  /* 0x0000003a05087227 */ /* 0x000fc600078e00ff */
[----:B------:R-:W-:Y:S01]  /*0e60*/  IABS R66, R10 ;  /* 0x0000000a00427213 */ /* 0x000fe20000000000 */
[----:B------:R-:W-:Y:S01]  /*0e70*/  @!P6 IMAD.IADD R54, R54, 0x1, -R2 ;  /* 0x000000013636e824 */ /* 0x000fe200078e0a02 */
[C---:B------:R-:W-:Y:S01]  /*0e80*/  ISETP.GT.U32.AND P6, PT, R2.reuse, R52, PT ;  /* 0x000000340200720c */ /* 0x040fe20003fc4070 */
[----:B------:R-:W-:Y:S02]  /*0e90*/  IMAD.MOV R7, RZ, RZ, -R7 ;  /* 0x000000ffff077224 */ /* 0x000fe400078e0a07 */
[----:B------:R-:W-:Y:S01]  /*0ea0*/  IMAD R56, R2, R9, R56 ;  /* 0x0000000902387224 */ /* 0x000fe200078e0238 */
[C---:B------:R-:W-:Y:S01]  /*0eb0*/  LOP3.LUT R9, R3.reuse, 0x1c, RZ, 0xfc, !PT ;  /* 0x0000001c03097812 */ /* 0x040fe200078efcff */
[----:B------:R-:W-:Y:S01]  /*0ec0*/  IMAD.MOV R11, RZ, RZ, -R8 ;  /* 0x000000ffff0b7224 */ /* 0x000fe200078e0a08 */
[----:B------:R-:W-:Y:S01]  /*0ed0*/  LOP3.LUT R8, R3, 0x1a, RZ, 0xfc, !PT ;  /* 0x0000001a03087812 */ /* 0x000fe200078efcff */
[----:B------:R-:W-:Y:S01]  /*0ee0*/  @!P1 IMAD.IADD R44, R44, 0x1, -R2 ;  /* 0x000000012c2c9824 */ /* 0x000fe200078e0a02 */
[----:B------:R-:W-:Y:S01]  /*0ef0*/  ISETP.GE.AND P1, PT, R13, RZ, PT ;  /* 0x000000ff0d00720c */ /* 0x000fe20003f26270 */
[C---:B------:R-:W-:Y:S01]  /*0f00*/  IMAD R60, R2.reuse, R7, R60 ;  /* 0x00000007023c7224 */ /* 0x040fe200078e023c */
[----:B------:R-:W-:Y:S01]  /*0f10*/  IABS R62, R8 ;  /* 0x00000008003e7213 */ /* 0x000fe20000000000 */
[----:B------:R-:W-:Y:S01]  /*0f20*/  @!P4 IMAD.MOV R50, RZ, RZ, -R50 ;  /* 0x000000ffff32c224 */ /* 0x000fe200078e0a32 */
[C---:B------:R-:W-:Y:S01]  /*0f30*/  ISETP.GT.U32.AND P4, PT, R2.reuse, R56, PT ;  /* 0x000000380200720c */ /* 0x040fe20003f84070 */
[----:B------:R-:W-:Y:S01]  /*0f40*/  @!P0 IMAD.MOV R46, RZ, RZ, -R46 ;  /* 0x000000ffff2e8224 */ /* 0x000fe200078e0a2e */
[C---:B------:R-:W-:Y:S01]  /*0f50*/  ISETP.GT.U32.AND P0, PT, R2.reuse, R54, PT ;  /* 0x000000360200720c */ /* 0x040fe20003f04070 */
[C---:B------:R-:W-:Y:S01]  /*0f60*/  IMAD R58, R2.reuse, R11, R58 ;  /* 0x0000000b023a7224 */ /* 0x040fe200078e023a */
[----:B------:R-:W-:Y:S01]  /*0f70*/  IABS R64, R9 ;  /* 0x0000000900407213 */ /* 0x000fe20000000000 */
[----:B------:R-:W-:Y:S01]  /*0f80*/  @!P3 IMAD.MOV R44, RZ, RZ, -R44 ;  /* 0x000000ffff2cb224 */ /* 0x000fe200078e0a2c */
[----:B------:R-:W-:Y:S01]  /*0f90*/  ISETP.GT.U32.AND P3, PT, R2, R60, PT ;  /* 0x0000003c0200720c */ /* 0x000fe20003f64070 */
[----:B------:R-:W-:Y:S01]  /*0fa0*/  IMAD.HI.U32 R6, R5, R62, RZ ;  /* 0x0000003e05067227 */ /* 0x000fe200078e00ff */
[----:B------:R-:W-:-:S03]  /*0fb0*/  LOP3.LUT R11, R3, 0x20, RZ, 0xfc, !PT ;  /* 0x00000020030b7812 */ /* 0x000fc600078efcff */
[----:B------:R-:W-:Y:S01]  /*0fc0*/  @!P6 IMAD.IADD R52, R52, 0x1, -R2 ;  /* 0x000000013434e824 */ /* 0x000fe200078e0a02 */
[----:B------:R-:W-:Y:S01]  /*0fd0*/  ISETP.GT.U32.AND P6, PT, R2, R58, PT ;  /* 0x0000003a0200720c */ /* 0x000fe20003fc4070 */
[----:B------:R-:W-:Y:S01]  /*0fe0*/  IMAD.MOV R7, RZ, RZ, -R6 ;  /* 0x000000ffff077224 */ /* 0x000fe200078e0a06 */
[----:B------:R-:W-:Y:S01]  /*0ff0*/  IABS R68, R11 ;  /* 0x0000000b00447213 */ /* 0x000fe20000000000 */
[--C-:B------:R-:W-:Y:S01]  /*1000*/  @!P4 IMAD.IADD R56, R56, 0x1, -R2.reuse ;  /* 0x000000013838c824 */ /* 0x100fe200078e0a02 */
[----:B------:R-:W-:Y:S01]  /*1010*/  ISETP.GE.AND P4, PT, R15, RZ, PT ;  /* 0x000000ff0f00720c */ /* 0x000fe20003f86270 */
[----:B------:R-:W-:Y:S01]  /*1020*/  @!P0 IMAD.IADD R54, R54, 0x1, -R2 ;  /* 0x0000000136368824 */ /* 0x000fe200078e0a02 */
[----:B------:R-:W-:Y:S01]  /*1030*/  ISETP.GE.AND P0, PT, R14, RZ, PT ;  /* 0x000000ff0e00720c */ /* 0x000fe20003f06270 */
[----:B------:R-:W-:Y:S01]  /*1040*/  IMAD R62, R2, R7, R62 ;  /* 0x00000007023e7224 */ /* 0x000fe200078e023e */
[----:B------:R-:W-:Y:S01]  /*1050*/  LOP3.LUT R14, R3, 0x30, RZ, 0xfc, !PT ;  /* 0x00000030030e7812 */ /* 0x000fe200078efcff */
[----:B------:R-:W-:Y:S01]  /*1060*/  @!P3 IMAD.IADD R60, R60, 0x1, -R2 ;  /* 0x000000013c3cb824 */ /* 0x000fe200078e0a02 */
[C---:B------:R-:W-:Y:S01]  /*1070*/  ISETP.GT.U32.AND P3, PT, R2.reuse, R56, PT ;  /* 0x000000380200720c */ /* 0x040fe20003f64070 */
[----:B------:R-:W-:Y:S01]  /*1080*/  @!P2 IMAD.MOV R54, RZ, RZ, -R54 ;  /* 0x000000ffff36a224 */ /* 0x000fe200078e0a36 */
[----:B------:R-:W-:Y:S01]  /*1090*/  ISETP.GT.U32.AND P2, PT, R2, R62, PT ;  /* 0x0000003e0200720c */ /* 0x000fe20003f44070 */
[----:B------:R-:W-:Y:S01]  /*10a0*/  @!P6 IMAD.IADD R58, R58, 0x1, -R2 ;  /* 0x000000013a3ae824 */ /* 0x000fe200078e0a02 */
[----:B------:R-:W-:Y:S01]  /*10b0*/  ISETP.GT.U32.AND P6, PT, R2, R60, PT ;  /* 0x0000003c0200720c */ /* 0x000fe20003fc4070 */
[----:B------:R-:W-:Y:S01]  /*10c0*/  @!P5 IMAD.MOV R48, RZ, RZ, -R48 ;  /* 0x000000ffff30d224 */ /* 0x000fe200078e0a30 */
[----:B------:R-:W-:Y:S01]  /*10d0*/  ISETP.GE.AND P5, PT, R12, RZ, PT ;  /* 0x000000ff0c00720c */ /* 0x000fe20003fa6270 */
[----:B------:R-:W-:Y:S01]  /*10e0*/  @!P1 IMAD.MOV R52, RZ, RZ, -R52 ;  /* 0x000000ffff349224 */ /* 0x000fe200078e0a34 */
[----:B------:R-:W-:Y:S01]  /*10f0*/  ISETP.GT.U32.AND P1, PT, R2, R58, PT ;  /* 0x0000003a0200720c */ /* 0x000fe20003f24070 */
[----:B------:R-:W-:Y:S01]  /*1100*/  IMAD.HI.U32 R6, R5, R64, RZ ;  /* 0x0000004005067227 */ /* 0x000fe200078e00ff */
[----:B------:R-:W-:-:S02]  /*1110*/  LOP3.LUT R12, R3, 0x2e, RZ, 0xfc, !PT ;  /* 0x0000002e030c7812 */ /* 0x000fc400078efcff */
[----:B------:R-:W-:Y:S01]  /*1120*/  IABS R84, R14 ;  /* 0x0000000e00547213 */ /* 0x000fe20000000000 */
[----:B------:R-:W-:Y:S01]  /*1130*/  @!P3 IMAD.IADD R56, R56, 0x1, -R2 ;  /* 0x000000013838b824 */ /* 0x000fe200078e0a02 */
[----:B------:R-:W-:Y:S01]  /*1140*/  ISETP.GE.AND P3, PT, R8, RZ, PT ;  /* 0x000000ff0800720c */ /* 0x000fe20003f66270 */
[----:B------:R-:W-:Y:S01]  /*1150*/  IMAD.MOV R7, RZ, RZ, -R6 ;  /* 0x000000ffff077224 */ /* 0x000fe200078e0a06 */
[----:B------:R-:W-:Y:S01]  /*1160*/  LOP3.LUT R8, R3, 0x22, RZ, 0xfc, !PT ;  /* 0x0000002203087812 */ /* 0x000fe200078efcff */
[----:B------:R-:W-:Y:S01]  /*1170*/  @!P2 IMAD.IADD R62, R62, 0x1, -R2 ;  /* 0x000000013e3ea824 */ /* 0x000fe200078e0a02 */
[----:B------:R-:W-:Y:S01]  /*1180*/  ISETP.GE.AND P2, PT, R10, RZ, PT ;  /* 0x000000ff0a00720c */ /* 0x000fe20003f46270 */
[C---:B------:R-:W-:Y:S01]  /*1190*/  IMAD R64, R2.reuse, R7, R64 ;  /* 0x0000000702407224 */ /* 0x040fe200078e0240 */
[----:B------:R-:W-:Y:S01]  /*11a0*/  IABS R70, R8 ;  /* 0x0000000800467213 */ /* 0x000fe20000000000 */
[----:B------:R-:W-:Y:S01]  /*11b0*/  @!P5 IMAD.MOV R56, RZ, RZ, -R56 ;  /* 0x000000ffff38d224 */ /* 0x000fe200078e0a38 */
[----:B------:R-:W-:Y:S01]  /*11c0*/  ISETP.GT.U32.AND P5, PT, R2, R62, PT ;  /* 0x0000003e0200720c */ /* 0x000fe20003fa4070 */
[----:B------:R-:W-:Y:S01]  /*11d0*/  IMAD.HI.U32 R6, R5, R66, RZ ;  /* 0x0000004205067227 */ /* 0x000fe200078e00ff */
[----:B------:R-:W-:-:S02]  /*11e0*/  LOP3.LUT R10, R3, 0x28, RZ, 0xfc, !PT ;  /* 0x00000028030a7812 */ /* 0x000fc400078efcff */
[----:B------:R-:W-:Y:S01]  /*11f0*/  IABS R82, R12 ;  /* 0x0000000c00527213 */ /* 0x000fe20000000000 */
[----:B------:R-:W-:Y:S01]  /*1200*/  IMAD.HI.U32 R7, R5, R68, RZ ;  /* 0x0000004405077227 */ /* 0x000fe200078e00ff */
[----:B------:R-:W-:Y:S02]  /*1210*/  IABS R80, R10 ;  /* 0x0000000a00507213 */ /* 0x000fe40000000000 */
[----:B------:R-:W-:Y:S01]  /*1220*/  LOP3.LUT R15, R3, 0x38, RZ, 0xfc, !PT ;  /* 0x00000038030f7812 */ /* 0x000fe200078efcff */
[----:B------:R-:W-:Y:S01]  /*1230*/  @!P1 IMAD.IADD R58, R58, 0x1, -R2 ;  /* 0x000000013a3a9824 */ /* 0x000fe200078e0a02 */
[----:B------:R-:W-:Y:S01]  /*1240*/  ISETP.GE.AND P1, PT, R9, RZ, PT ;  /* 0x000000ff0900720c */ /* 0x000fe20003f26270 */
[----:B------:R-:W-:Y:S01]  /*1250*/  IMAD.MOV R9, RZ, RZ, -R6 ;  /* 0x000000ffff097224 */ /* 0x000fe200078e0a06 */
[----:B------:R-:W-:Y:S01]  /*1260*/  IABS R88, R15 ;  /* 0x0000000f00587213 */ /* 0x000fe20000000000 */
[----:B------:R-:W-:Y:S02]  /*1270*/  IMAD.MOV R7, RZ, RZ, -R7 ;  /* 0x000000ffff077224 */ /* 0x000fe400078e0a07 */
[----:B------:R-:W-:-:S04]  /*1280*/  IMAD.HI.U32 R6, R5, R70, RZ ;  /* 0x0000004605067227 */ /* 0x000fc800078e00ff */
[----:B------:R-:W-:Y:S01]  /*1290*/  @!P6 IMAD.IADD R60, R60, 0x1, -R2 ;  /* 0x000000013c3ce824 */ /* 0x000fe200078e0a02 */
[C---:B------:R-:W-:Y:S01]  /*12a0*/  ISETP.GT.U32.AND P6, PT, R2.reuse, R64, PT ;  /* 0x000000400200720c */ /* 0x040fe20003fc4070 */
[C---:B------:R-:W-:Y:S02]  /*12b0*/  IMAD R68, R2.reuse, R7, R68 ;  /* 0x0000000702447224 */ /* 0x040fe400078e0244 */
[----:B------:R-:W-:Y:S01]  /*12c0*/  IMAD.MOV R7, RZ, RZ, -R6 ;  /* 0x000000ffff077224 */ /* 0x000fe200078e0a06 */
[C---:B------:R-:W-:Y:S01]  /*12d0*/  LOP3.LUT R6, R3.reuse, 0x24, RZ, 0xfc, !PT ;  /* 0x0000002403067812 */ /* 0x040fe200078efcff */
[----:B------:R-:W-:Y:S01]  /*12e0*/  IMAD R66, R2, R9, R66 ;  /* 0x0000000902427224 */ /* 0x000fe200078e0242 */
[----:B------:R-:W-:Y:S01]  /*12f0*/  LOP3.LUT R9, R3, 0x26, RZ, 0xfc, !PT ;  /* 0x0000002603097812 */ /* 0x000fe200078efcff */
[----:B------:R-:W-:Y:S01]  /*1300*/  @!P5 IMAD.IADD R62, R62, 0x1, -R2 ;  /* 0x000000013e3ed824 */ /* 0x000fe200078e0a02 */
[C---:B------:R-:W-:Y:S01]  /*1310*/  ISETP.GT.U32.AND P5, PT, R2.reuse, R68, PT ;  /* 0x000000440200720c */ /* 0x040fe20003fa4070 */
[C---:B------:R-:W-:Y:S01]  /*1320*/  IMAD R70, R2.reuse, R7, R70 ;  /* 0x0000000702467224 */ /* 0x040fe200078e0246 */
[----:B------:R-:W-:Y:S01]  /*1330*/  IABS R72, R9 ;  /* 0x0000000900487213 */ /* 0x000fe20000000000 */
[----:B------:R-:W-:Y:S01]  /*1340*/  @!P0 IMAD.MOV R60, RZ, RZ, -R60 ;  /* 0x000000ffff3c8224 */ /* 0x000fe200078e0a3c */
[C---:B------:R-:W-:Y:S01]  /*1350*/  ISETP.GT.U32.AND P0, PT, R2.reuse, R66, PT ;  /* 0x000000420200720c */ /* 0x040fe20003f04070 */
[----:B------:R-:W-:Y:S01]  /*1360*/  @!P3 IMAD.MOV R62, RZ, RZ, -R62 ;  /* 0x000000ffff3eb224 */ /* 0x000fe200078e0a3e */
[----:B------:R-:W-:Y:S01]  /*1370*/  ISETP.GT.U32.AND P3, PT, R2, R70, PT ;  /* 0x000000460200720c */ /* 0x000fe20003f64070 */
[----:B------:R-:W-:Y:S01]  /*1380*/  @!P6 IMAD.IADD R64, R64, 0x1, -R2 ;  /* 0x000000014040e824 */ /* 0x000fe200078e0a02 */
[----:B------:R-:W-:Y:S01]  /*1390*/  IABS R74, R6 ;  /* 0x00000006004a7213 */ /* 0x000fe20000000000 */
[----:B------:R-:W-:-:S03]  /*13a0*/  IMAD.HI.U32 R7, R5, R72, RZ ;  /* 0x0000004805077227 */ /* 0x000fc600078e00ff */
[----:B------:R-:W-:Y:S01]  /*13b0*/  ISETP.GT.U32.AND P6, PT, R2, R64, PT ;  /* 0x000000400200720c */ /* 0x000fe20003fc4070 */
[--C-:B------:R-:W-:Y:S02]  /*13c0*/  @!P5 IMAD.IADD R68, R68, 0x1, -R2.reuse ;  /* 0x000000014444d824 */ /* 0x100fe400078e0a02 */
[----:B------:R-:W-:Y:S02]  /*13d0*/  IMAD.MOV R7, RZ, RZ, -R7 ;  /* 0x000000ffff077224 */ /* 0x000fe400078e0a07 */
[--C-:B------:R-:W-:Y:S01]  /*13e0*/  @!P0 IMAD.IADD R66, R66, 0x1, -R2.reuse ;  /* 0x0000000142428824 */ /* 0x100fe200078e0a02 */
[----:B------:R-:W-:Y:S01]  /*13f0*/  ISETP.GT.U32.AND P5, PT, R2, R68, PT ;  /* 0x000000440200720c */ /* 0x000fe20003fa4070 */
[----:B------:R-:W-:Y:S02]  /*1400*/  @!P3 IMAD.IADD R70, R70, 0x1, -R2 ;  /* 0x000000014646b824 */ /* 0x000fe400078e0a02 */
[C---:B------:R-:W-:Y:S01]  /*1410*/  IMAD R72, R2.reuse, R7, R72 ;  /* 0x0000000702487224 */ /* 0x040fe200078e0248 */
[C---:B------:R-:W-:Y:S01]  /*1420*/  ISETP.GT.U32.AND P0, PT, R2.reuse, R66, PT ;  /* 0x000000420200720c */ /* 0x040fe20003f04070 */
[----:B------:R-:W-:Y:S01]  /*1430*/  @!P4 IMAD.MOV R58, RZ, RZ, -R58 ;  /* 0x000000ffff3ac224 */ /* 0x000fe200078e0a3a */
[----:B------:R-:W-:Y:S01]  /*1440*/  ISETP.GT.U32.AND P3, PT, R2, R70, PT ;  /* 0x000000460200720c */ /* 0x000fe20003f64070 */
[----:B------:R-:W-:Y:S01]  /*1450*/  @!P6 IMAD.IADD R64, R64, 0x1, -R2 ;  /* 0x000000014040e824 */ /* 0x000fe200078e0a02 */
[----:B------:R-:W-:Y:S01]  /*1460*/  ISETP.GE.AND P4, PT, R11, RZ, PT ;  /* 0x000000ff0b00720c */ /* 0x000fe20003f86270 */
[----:B------:R-:W-:Y:S01]  /*1470*/  IMAD R246, R0, c[0x0][0x18c], RZ ;  /* 0x0000630000f67a24 */ /* 0x000fe200078e02ff */
[----:B------:R-:W-:Y:S01]  /*1480*/  ISETP.GE.AND P6, PT, R8, RZ, PT ;  /* 0x000000ff0800720c */ /* 0x000fe20003fc6270 */
[----:B------:R-:W-:Y:S01]  /*1490*/  @!P1 IMAD.MOV R64, RZ, RZ, -R64 ;  /* 0x000000ffff409224 */ /* 0x000fe200078e0a40 */
[----:B------:R-:W-:Y:S01]  /*14a0*/  ISETP.GE.AND P1, PT, R6, RZ, PT ;  /* 0x000000ff0600720c */ /* 0x000fe20003f26270 */
[----:B------:R-:W-:-:S04]  /*14b0*/  IMAD.HI.U32 R6, R5, R74, RZ ;  /* 0x0000004a05067227 */ /* 0x000fc800078e00ff */
[--C-:B------:R-:W-:Y:S01]  /*14c0*/  @!P0 IMAD.IADD R66, R66, 0x1, -R2.reuse ;  /* 0x0000000142428824 */ /* 0x100fe200078e0a02 */
[----:B------:R-:W-:Y:S01]  /*14d0*/  ISETP.GE.AND P0, PT, R9, RZ, PT ;  /* 0x000000ff0900720c */ /* 0x000fe20003f06270 */
[----:B------:R-:W-:Y:S01]  /*14e0*/  @!P3 IMAD.IADD R70, R70, 0x1, -R2 ;  /* 0x000000014646b824 */ /* 0x000fe200078e0a02 */
[----:B------:R-:W-:Y:S01]  /*14f0*/  ISETP.GT.U32.AND P3, PT, R2, R72, PT ;  /* 0x000000480200720c */ /* 0x000fe20003f64070 */
[----:B------:R-:W-:Y:S01]  /*1500*/  IMAD.MOV R9, RZ, RZ, -R6 ;  /* 0x000000ffff097224 */ /* 0x000fe200078e0a06 */
[----:B------:R-:W-:Y:S01]  /*1510*/  LOP3.LUT R6, R3, 0x2a, RZ, 0xfc, !PT ;  /* 0x0000002a03067812 */ /* 0x000fe200078efcff */
[----:B------:R-:W-:-:S03]  /*1520*/  IMAD.HI.U32 R8, R5, R80, RZ ;  /* 0x0000005005087227 */ /* 0x000fc600078e00ff */
[----:B------:R-:W-:Y:S01]  /*1530*/  IABS R78, R6 ;  /* 0x00000006004e7213 */ /* 0x000fe20000000000 */
[----:B------:R-:W-:Y:S02]  /*1540*/  IMAD R74, R2, R9, R74 ;  /* 0x00000009024a7224 */ /* 0x000fe400078e024a */
[----:B------:R-:W-:Y:S01]  /*1550*/  @!P5 IMAD.IADD R68, R68, 0x1, -R2 ;  /* 0x000000014444d824 */ /* 0x000fe200078e0a02 */
[----:B------:R-:W-:Y:S01]  /*1560*/  ISETP.GE.AND P5, PT, R10, RZ, PT ;  /* 0x000000ff0a00720c */ /* 0x000fe20003fa6270 */
[----:B------:R-:W-:Y:S01]  /*1570*/  @!P2 IMAD.MOV R66, RZ, RZ, -R66 ;  /* 0x000000ffff42a224 */ /* 0x000fe200078e0a42 */
[----:B------:R-:W-:Y:S01]  /*1580*/  ISETP.GT.U32.AND P2, PT, R2, R74, PT ;  /* 0x0000004a0200720c */ /* 0x000fe20003f44070 */
[----:B------:R-:W-:Y:S01]  /*1590*/  IMAD.MOV R11, RZ, RZ, -R8 ;  /* 0x000000ffff0b7224 */ /* 0x000fe200078e0a08 */
[----:B------:R-:W-:Y:S01]  /*15a0*/  LOP3.LUT R10, R3, 0x2c, RZ, 0xfc, !PT ;  /* 0x0000002c030a7812 */ /* 0x000fe200078efcff */
[----:B------:R-:W-:Y:S02]  /*15b0*/  @!P3 IMAD.IADD R72, R72, 0x1, -R2 ;  /* 0x000000014848b824 */ /* 0x000fe400078e0a02 */
[----:B------:R-:W-:Y:S01]  /*15c0*/  IMAD R80, R2, R11, R80 ;  /* 0x0000000b02507224 */ /* 0x000fe200078e0250 */
[----:B------:R-:W-:Y:S01]  /*15d0*/  IABS R76, R10 ;  /* 0x0000000a004c7213 */ /* 0x000fe20000000000 */
[----:B------:R-:W-:Y:S01]  /*15e0*/  @!P4 IMAD.MOV R68, RZ, RZ, -R68 ;  /* 0x000000ffff44c224 */ /* 0x000fe200078e0a44 */
[----:B------:R-:W-:Y:S01]  /*15f0*/  ISETP.GE.AND P4, PT, R6, RZ, PT ;  /* 0x000000ff0600720c */ /* 0x000fe20003f86270 */
[----:B------:R-:W-:Y:S01]  /*1600*/  @!P6 IMAD.MOV R70, RZ, RZ, -R70 ;  /* 0x000000ffff46e224 */ /* 0x000fe200078e0a46 */
[C---:B------:R-:W-:Y:S01]  /*1610*/  ISETP.GT.U32.AND P3, PT, R2.reuse, R72, PT ;  /* 0x000000480200720c */ /* 0x040fe20003f64070 */
[----:B------:R-:W-:Y:S01]  /*1620*/  IMAD.HI.U32 R6, R5, R78, RZ ;  /* 0x0000004e05067227 */ /* 0x000fe200078e00ff */
[----:B------:R-:W-:-:S03]  /*1630*/  ISETP.GT.U32.AND P6, PT, R2, R80, PT ;  /* 0x000000500200720c */ /* 0x000fc60003fc4070 */
[----:B------:R-:W-:-:S04]  /*1640*/  IMAD.HI.U32 R7, R5, R76, RZ ;  /* 0x0000004c05077227 */ /* 0x000fc800078e00ff */
[----:B------:R-:W-:Y:S02]  /*1650*/  @!P2 IMAD.IADD R74, R74, 0x1, -R2 ;  /* 0x000000014a4aa824 */ /* 0x000fe400078e0a02 */
[----:B------:R-:W-:Y:S02]  /*1660*/  IMAD.MOV R11, RZ, RZ, -R6 ;  /* 0x000000ffff0b7224 */ /* 0x000fe400078e0a06 */
[----:B------:R-:W-:Y:S01]  /*1670*/  IMAD.MOV R7, RZ, RZ, -R7 ;  /* 0x000000ffff077224 */ /* 0x000fe200078e0a07 */
[C---:B------:R-:W-:Y:S01]  /*1680*/  ISETP.GT.U32.AND P2, PT, R2.reuse, R74, PT ;  /* 0x0000004a0200720c */ /* 0x040fe20003f44070 */
[C---:B------:R-:W-:Y:S02]  /*1690*/  IMAD R78, R2.reuse, R11, R78 ;  /* 0x0000000b024e7224 */ /* 0x040fe400078e024e */
[----:B------:R-:W-:Y:S02]  /*16a0*/  IMAD R76, R2, R7, R76 ;  /* 0x00000007024c7224 */ /* 0x000fe400078e024c */
[--C-:B------:R-:W-:Y:S01]  /*16b0*/  @!P3 IMAD.IADD R72, R72, 0x1, -R2.reuse ;  /* 0x000000014848b824 */ /* 0x100fe200078e0a02 */
[----:B------:R-:W-:Y:S01]  /*16c0*/  ISETP.GT.U32.AND P3, PT, R2, R78, PT ;  /* 0x0000004e0200720c */ /* 0x000fe20003f64070 */
[----:B------:R-:W-:Y:S01]  /*16d0*/  @!P6 IMAD.IADD R80, R80, 0x1, -R2 ;  /* 0x000000015050e824 */ /* 0x000fe200078e0a02 */
[----:B------:R-:W-:Y:S01]  /*16e0*/  ISETP.GT.U32.AND P6, PT, R2, R76, PT ;  /* 0x0000004c0200720c */ /* 0x000fe20003fc4070 */
[----:B------:R-:W-:-:S04]  /*16f0*/  IMAD.HI.U32 R8, R5, R82, RZ ;  /* 0x0000005205087227 */ /* 0x000fc800078e00ff */
[----:B------:R-:W-:Y:S01]  /*1700*/  @!P2 IMAD.IADD R74, R74, 0x1, -R2 ;  /* 0x000000014a4aa824 */ /* 0x000fe200078e0a02 */
[----:B------:R-:W-:Y:S01]  /*1710*/  ISETP.GE.AND P2, PT, R10, RZ, PT ;  /* 0x000000ff0a00720c */ /* 0x000fe20003f46270 */
[----:B------:R-:W-:Y:S01]  /*1720*/  IMAD.MOV R13, RZ, RZ, -R8 ;  /* 0x000000ffff0d7224 */ /* 0x000fe200078e0a08 */
[----:B------:R-:W-:Y:S01]  /*1730*/  LOP3.LUT R8, R3, 0x32, RZ, 0xfc, !PT ;  /* 0x0000003203087812 */ /* 0x000fe200078efcff */
[----:B------:R-:W-:Y:S01]  /*1740*/  IMAD.HI.U32 R9, R5, R84, RZ ;  /* 0x0000005405097227 */ /* 0x000fe200078e00ff */
[----:B------:R-:W-:Y:S02]  /*1750*/  LOP3.LUT R10, R3, 0x34, RZ, 0xfc, !PT ;  /* 0x00000034030a7812 */ /* 0x000fe400078efcff */
[----:B------:R-:W-:Y:S01]  /*1760*/  IABS R92, R8 ;  /* 0x00000008005c7213 */ /* 0x000fe20000000000 */
[--C-:B------:R-:W-:Y:S01]  /*1770*/  @!P3 IMAD.IADD R78, R78, 0x1, -R2.reuse ;  /* 0x000000014e4eb824 */ /* 0x100fe200078e0a02 */
[----:B------:R-:W-:Y:S01]  /*1780*/  IABS R86, R10 ;  /* 0x0000000a00567213 */ /* 0x000fe20000000000 */
[----:B------:R-:W-:Y:S01]  /*1790*/  @!P6 IMAD.IADD R76, R76, 0x1, -R2 ;  /* 0x000000014c4ce824 */ /* 0x000fe200078e0a02 */
[C---:B------:R-:W-:Y:S01]  /*17a0*/  ISETP.GT.U32.AND P3, PT, R2.reuse, R80, PT ;  /* 0x000000500200720c */ /* 0x040fe20003f64070 */
[----:B------:R-:W-:Y:S01]  /*17b0*/  @!P1 IMAD.MOV R74, RZ, RZ, -R74 ;  /* 0x000000ffff4a9224 */ /* 0x000fe200078e0a4a */
[C---:B------:R-:W-:Y:S01]  /*17c0*/  ISETP.GT.U32.AND P1, PT, R2.reuse, R78, PT ;  /* 0x0000004e0200720c */ /* 0x040fe20003f24070 */
[----:B------:R-:W-:Y:S01]  /*17d0*/  IMAD.MOV R9, RZ, RZ, -R9 ;  /* 0x000000ffff097224 */ /* 0x000fe200078e0a09 */
[----:B------:R-:W-:Y:S01]  /*17e0*/  ISETP.GT.U32.AND P6, PT, R2, R76, PT ;  /* 0x0000004c0200720c */ /* 0x000fe20003fc4070 */
[----:B------:R-:W-:-:S04]  /*17f0*/  IMAD.HI.U32 R6, R5, R92, RZ ;  /* 0x0000005c05067227 */ /* 0x000fc800078e00ff */
[----:B------:R-:W-:-:S04]  /*1800*/  IMAD.HI.U32 R7, R5, R86, RZ ;  /* 0x0000005605077227 */ /* 0x000fc800078e00ff */
[C---:B------:R-:W-:Y:S02]  /*1810*/  IMAD R84, R2.reuse, R9, R84 ;  /* 0x0000000902547224 */ /* 0x040fe400078e0254 */
[C---:B------:R-:W-:Y:S01]  /*1820*/  IMAD R82, R2.reuse, R13, R82 ;  /* 0x0000000d02527224 */ /* 0x040fe200078e0252 */
[----:B------:R-:W-:Y:S01]  /*1830*/  LOP3.LUT R13, R3, 0x36, RZ, 0xfc, !PT ;  /* 0x00000036030d7812 */ /* 0x000fe200078efcff */
[----:B------:R-:W-:Y:S02]  /*1840*/  IMAD.MOV R9, RZ, RZ, -R6 ;  /* 0x000000ffff097224 */ /* 0x000fe400078e0a06 */
[----:B------:R-:W-:Y:S01]  /*1850*/  IMAD.MOV R11, RZ, RZ, -R7 ;  /* 0x000000ffff0b7224 */ /* 0x000fe200078e0a07 */
[----:B------:R-:W-:Y:S01]  /*1860*/  IABS R90, R13 ;  /* 0x0000000d005a7213 */ /* 0x000fe20000000000 */
[----:B------:R-:W-:Y:S01]  /*1870*/  @!P0 IMAD.MOV R72, RZ, RZ, -R72 ;  /* 0x000000ffff488224 */ /* 0x000fe200078e0a48 */
[----:B------:R-:W-:Y:S01]  /*1880*/  ISETP.GT.U32.AND P0, PT, R2, R82, PT ;  /* 0x000000520200720c */ /* 0x000fe20003f04070 */
[----:B------:R-:W-:Y:S01]  /*1890*/  @!P3 IMAD.IADD R80, R80, 0x1, -R2 ;  /* 0x000000015050b824 */ /* 0x000fe200078e0a02 */
[C---:B------:R-:W-:Y:S01]  /*18a0*/  ISETP.GT.U32.AND P3, PT, R2.reuse, R84, PT ;  /* 0x000000540200720c */ /* 0x040fe20003f64070 */
[----:B------:R-:W-:-:S02]  /*18b0*/  IMAD R92, R2, R9, R92 ;  /* 0x00000009025c7224 */ /* 0x000fc400078e025c */
[----:B------:R-:W-:Y:S01]  /*18c0*/  IMAD R86, R2, R11, R86 ;  /* 0x0000000b02567224 */ /* 0x000fe200078e0256 */
[----:B------:R-:W-:Y:S01]  /*18d0*/  LOP3.LUT R11, R3, 0x3a, RZ, 0xfc, !PT ;  /* 0x0000003a030b7812 */ /* 0x000fe200078efcff */
[--C-:B------:R-:W-:Y:S01]  /*18e0*/  @!P1 IMAD.IADD R78, R78, 0x1, -R2.reuse ;  /* 0x000000014e4e9824 */ /* 0x100fe200078e0a02 */
[----:B------:R-:W-:Y:S01]  /*18f0*/  ISETP.GT.U32.AND P1, PT, R2, R92, PT ;  /* 0x0000005c0200720c */ /* 0x000fe20003f24070 */
[----:B------:R-:W-:Y:S01]  /*1900*/  @!P6 IMAD.IADD R76, R76, 0x1, -R2 ;  /* 0x000000014c4ce824 */ /* 0x000fe200078e0a02 */
[----:B------:R-:W-:Y:S01]  /*1910*/  ISETP.GT.U32.AND P6, PT, R2, R86, PT ;  /* 0x000000560200720c */ /* 0x000fe20003fc4070 */
[----:B------:R-:W-:Y:S01]  /*1920*/  IMAD.HI.U32 R7, R5, R88, RZ ;  /* 0x0000005805077227 */ /* 0x000fe200078e00ff */
[----:B------:R-:W-:-:S03]  /*1930*/  IABS R94, R11 ;  /* 0x0000000b005e7213 */ /* 0x000fc60000000000 */
[--C-:B------:R-:W-:Y:S01]  /*1940*/  @!P0 IMAD.IADD R82, R82, 0x1, -R2.reuse ;  /* 0x0000000152528824 */ /* 0x100fe200078e0a02 */
[----:B------:R-:W-:Y:S01]  /*1950*/  ISETP.GE.AND P0, PT, R12, RZ, PT ;  /* 0x000000ff0c00720c */ /* 0x000fe20003f06270 */
[----:B------:R-:W-:Y:S01]  /*1960*/  @!P3 IMAD.IADD R84, R84, 0x1, -R2 ;  /* 0x000000015454b824 */ /* 0x000fe200078e0a02 */
[----:B------:R-:W-:Y:S01]  /*1970*/  LOP3.LUT R12, R3, 0x3c, RZ, 0xfc, !PT ;  /* 0x0000003c030c7812 */ /* 0x000fe200078efcff */
[----:B------:R-:W-:Y:S01]  /*1980*/  @!P5 IMAD.MOV R80, RZ, RZ, -R80 ;  /* 0x000000ffff50d224 */ /* 0x000fe200078e0a50 */
[----:B------:R-:W-:Y:S01]  /*1990*/  ISETP.GE.AND P3, PT, R14, RZ, PT ;  /* 0x000000ff0e00720c */ /* 0x000fe20003f66270 */
[--C-:B------:R-:W-:Y:S01]  /*19a0*/  @!P1 IMAD.IADD R92, R92, 0x1, -R2.reuse ;  /* 0x000000015c5c9824 */ /* 0x100fe200078e0a02 */
[----:B------:R-:W-:Y:S01]  /*19b0*/  ISETP.GT.U32.AND P1, PT, R2, R82, PT ;  /* 0x000000520200720c */ /* 0x000fe20003f24070 */
[----:B------:R-:W-:Y:S01]  /*19c0*/  @!P6 IMAD.IADD R86, R86, 0x1, -R2 ;  /* 0x000000015656e824 */ /* 0x000fe200078e0a02 */
[C---:B------:R-:W-:Y:S01]  /*19d0*/  ISETP.GT.U32.AND P6, PT, R2.reuse, R84, PT ;  /* 0x000000540200720c */ /* 0x040fe20003fc4070 */
[----:B------:R-:W-:Y:S01]  /*19e0*/  IMAD.MOV R7, RZ, RZ, -R7 ;  /* 0x000000ffff077224 */ /* 0x000fe200078e0a07 */
[----:B------:R-:W-:Y:S01]  /*19f0*/  ISETP.GT.U32.AND P5, PT, R2, R92, PT ;  /* 0x0000005c0200720c */ /* 0x000fe20003fa4070 */
[----:B------:R-:W-:Y:S01]  /*1a00*/  IMAD.HI.U32 R6, R5, R90, RZ ;  /* 0x0000005a05067227 */ /* 0x000fe200078e00ff */
[----:B------:R-:W-:-:S02]  /*1a10*/  IABS R96, R12 ;  /* 0x0000000c00607213 */ /* 0x000fc40000000000 */
[C---:B------:R-:W-:Y:S01]  /*1a20*/  LOP3.LUT R14, R3.reuse, 0x8c, RZ, 0xfc, !PT ;  /* 0x0000008c030e7812 */ /* 0x040fe200078efcff */
[C---:B------:R-:W-:Y:S02]  /*1a30*/  IMAD R88, R2.reuse, R7, R88 ;  /* 0x0000000702587224 */ /* 0x040fe400078e0258 */
[----:B------:R-:W-:Y:S01]  /*1a40*/  @!P4 IMAD.MOV R78, RZ, RZ, -R78 ;  /* 0x000000ffff4ec224 */ /* 0x000fe200078e0a4e */
[----:B------:R-:W-:Y:S01]  /*1a50*/  ISETP.GT.U32.AND P4, PT, R2, R86, PT ;  /* 0x000000560200720c */ /* 0x000fe20003f84070 */
[--C-:B------:R-:W-:Y:S01]  /*1a60*/  @!P1 IMAD.IADD R82, R82, 0x1, -R2.reuse ;  /* 0x0000000152529824 */ /* 0x100fe200078e0a02 */
[----:B------:R-:W-:Y:S01]  /*1a70*/  ISETP.GE.AND P1, PT, R8, RZ, PT ;  /* 0x000000ff0800720c */ /* 0x000fe20003f26270 */
[----:B------:R-:W-:Y:S01]  /*1a80*/  @!P6 IMAD.IADD R84, R84, 0x1, -R2 ;  /* 0x000000015454e824 */ /* 0x000fe200078e0a02 */
[----:B------:R-:W-:Y:S01]  /*1a90*/  ISETP.GT.U32.AND P6, PT, R2, R88, PT ;  /* 0x000000580200720c */ /* 0x000fe20003fc4070 */
[----:B------:R-:W-:Y:S01]  /*1aa0*/  IMAD.MOV R9, RZ, RZ, -R6 ;  /* 0x000000ffff097224 */ /* 0x000fe200078e0a06 */
[----:B------:R-:W-:Y:S01]  /*1ab0*/  LOP3.LUT R8, R3, 0x42, RZ, 0xfc, !PT ;  /* 0x0000004203087812 */ /* 0x000fe200078efcff */
[----:B------:R-:W-:Y:S01]  /*1ac0*/  IMAD.HI.U32 R6, R5, R94, RZ ;  /* 0x0000005e05067227 */ /* 0x000fe200078e00ff */
[----:B------:R-:W-:-:S02]  /*1ad0*/  IABS R180, R14 ;  /* 0x0000000e00b47213 */ /* 0x000fc40000000000 */
[----:B------:R-:W-:Y:S01]  /*1ae0*/  IABS R104, R8 ;  /* 0x0000000800687213 */ /* 0x000fe20000000000 */
[----:B------:R-:W-:Y:S01]  /*1af0*/  @!P5 IMAD.IADD R92, R92, 0x1, -R2 ;  /* 0x000000015c5cd824 */ /* 0x000fe200078e0a02 */
[----:B------:R-:W-:Y:S01]  /*1b00*/  ISETP.GE.AND P5, PT, R10, RZ, PT ;  /* 0x000000ff0a00720c */ /* 0x000fe20003fa6270 */
[----:B------:R-:W-:Y:S01]  /*1b10*/  IMAD R90, R2, R9, R90 ;  /* 0x00000009025a7224 */ /* 0x000fe200078e025a */
[----:B------:R-:W-:Y:S01]  /*1b20*/  LOP3.LUT R10, R3, 0x48, RZ, 0xfc, !PT ;  /* 0x00000048030a7812 */ /* 0x000fe200078efcff */
[----:B------:R-:W-:-:S03]  /*1b30*/  IMAD.HI.U32 R7, R5, R96, RZ ;  /* 0x0000006005077227 */ /* 0x000fc600078e00ff */
[----:B------:R-:W-:Y:S01]  /*1b40*/  IABS R108, R10 ;  /* 0x0000000a006c7213 */ /* 0x000fe20000000000 */
[----:B------:R-:W-:Y:S01]  /*1b50*/  IMAD.MOV R9, RZ, RZ, -R6 ;  /* 0x000000ffff097224 */ /* 0x000fe200078e0a06 */
[----:B------:R-:W-:Y:S01]  /*1b60*/  LOP3.LUT R6, R3, 0x3e, RZ, 0xfc, !PT ;  /* 0x0000003e03067812 */ /* 0x000fe200078efcff */
[----:B------:R-:W-:Y:S02]  /*1b70*/  IMAD.MOV R7, RZ, RZ, -R7 ;  /* 0x000000ffff077224 */ /* 0x000fe400078e0a07 */
[C---:B------:R-:W-:Y:S01]  /*1b80*/  IMAD R94, R2.reuse, R9, R94 ;  /* 0x00000009025e7224 */ /* 0x040fe200078e025e */
[----:B------:R-:W-:Y:S01]  /*1b90*/  IABS R98, R6 ;  /* 0x0000000600627213 */ /* 0x000fe20000000000 */
[----:B------:R-:W-:Y:S01]  /*1ba0*/  @!P2 IMAD.MOV R76, RZ, RZ, -R76 ;  /* 0x000000ffff4ca224 */ /* 0x000fe200078e0a4c */
[----:B------:R-:W-:Y:S01]  /*1bb0*/  ISETP.GT.U32.AND P2, PT, R2, R90, PT ;  /* 0x0000005a0200720c */ /* 0x000fe20003f44070 */
[--C-:B------:R-:W-:Y:S01]  /*1bc0*/  @!P4 IMAD.IADD R86, R86, 0x1, -R2.reuse ;  /* 0x000000015656c824 */ /* 0x100fe200078e0a02 */
[----:B------:R-:W-:Y:S01]  /*1bd0*/  ISETP.GE.AND P4, PT, R13, RZ, PT ;  /* 0x000000ff0d00720c */ /* 0x000fe20003f86270 */
[----:B------:R-:W-:Y:S01]  /*1be0*/  @!P6 IMAD.IADD R88, R88, 0x1, -R2 ;  /* 0x000000015858e824 */ /* 0x000fe200078e0a02 */
[----:B------:R-:W-:Y:S01]  /*1bf0*/  ISETP.GE.AND P6, PT, R11, RZ, PT ;  /* 0x000000ff0b00720c */ /* 0x000fe20003fc6270 */
[C---:B------:R-:W-:Y:S01]  /*1c00*/  IMAD R96, R2.reuse, R7, R96 ;  /* 0x0000000702607224 */ /* 0x040fe200078e0260 */
[----:B------:R-:W-:Y:S01]  /*1c10*/  LOP3.LUT R7, R3, 0x40, RZ, 0xfc, !PT ;  /* 0x0000004003077812 */ /* 0x000fe200078efcff */
[----:B------:R-:W-:Y:S01]  /*1c20*/  @!P1 IMAD.MOV R92, RZ, RZ, -R92 ;  /* 0x000000ffff5c9224 */ /* 0x000fe200078e0a5c */
[C---:B------:R-:W-:Y:S01]  /*1c30*/  ISETP.GT.U32.AND P1, PT, R2.reuse, R94, PT ;  /* 0x0000005e0200720c */ /* 0x040fe20003f24070 */
[----:B------:R-:W-:Y:S01]  /*1c40*/  @!P3 IMAD.MOV R84, RZ, RZ, -R84 ;  /* 0x000000ffff54b224 */ /* 0x000fe200078e0a54 */
[C---:B------:R-:W-:Y:S01]  /*1c50*/  ISETP.GT.U32.AND P3, PT, R2.reuse, R88, PT ;  /* 0x000000580200720c */ /* 0x040fe20003f64070 */
[----:B------:R-:W-:Y:S01]  /*1c60*/  @!P5 IMAD.MOV R86, RZ, RZ, -R86 ;  /* 0x000000ffff56d224 */ /* 0x000fe200078e0a56 */
[----:B------:R-:W-:Y:S01]  /*1c70*/  ISETP.GT.U32.AND P5, PT, R2, R96, PT ;  /* 0x000000600200720c */ /* 0x000fe20003fa4070 */
[----:B------:R-:W-:Y:S01]  /*1c80*/  @!P2 IMAD.IADD R90, R90, 0x1, -R2 ;  /* 0x000000015a5aa824 */ /* 0x000fe200078e0a02 */
[----:B------:R-:W-:Y:S01]  /*1c90*/  IABS R100, R7 ;  /* 0x0000000700647213 */ /* 0x000fe20000000000 */
[----:B------:R-:W-:Y:S01]  /*1ca0*/  @!P0 IMAD.MOV R82, RZ, RZ, -R82 ;  /* 0x000000ffff528224 */ /* 0x000fe200078e0a52 */
[----:B------:R-:W-:-:S02]  /*1cb0*/  ISETP.GE.AND P2, PT, R15, RZ, PT ;  /* 0x000000ff0f00720c */ /* 0x000fc40003f46270 */
[----:B------:R-:W-:Y:S02]  /*1cc0*/  ISETP.GT.U32.AND P0, PT, R2, R90, PT ;  /* 0x0000005a0200720c */ /* 0x000fe40003f04070 */
[----:B------:R-:W-:Y:S01]  /*1cd0*/  LOP3.LUT R11, R3, 0x4c, RZ, 0xfc, !PT ;  /* 0x0000004c030b7812 */ /* 0x000fe200078efcff */
[--C-:B------:R-:W-:Y:S01]  /*1ce0*/  @!P1 IMAD.IADD R94, R94, 0x1, -R2.reuse ;  /* 0x000000015e5e9824 */ /* 0x100fe200078e0a02 */
[----:B------:R-:W-:Y:S01]  /*1cf0*/  ISETP.GE.AND P1, PT, R7, RZ, PT ;  /* 0x000000ff0700720c */ /* 0x000fe20003f26270 */
[--C-:B------:R-:W-:Y:S01]  /*1d00*/  @!P3 IMAD.IADD R88, R88, 0x1, -R2.reuse ;  /* 0x000000015858b824 */ /* 0x100fe200078e0a02 */
[----:B------:R-:W-:Y:S01]  /*1d10*/  ISETP.GE.AND P3, PT, R6, RZ, PT ;  /* 0x000000ff0600720c */ /* 0x000fe20003f66270 */
[----:B------:R-:W-:Y:S01]  /*1d20*/  @!P5 IMAD.IADD R96, R96, 0x1, -R2 ;  /* 0x000000016060d824 */ /* 0x000fe200078e0a02 */
[----:B------:R-:W-:Y:S01]  /*1d30*/  ISETP.GT.U32.AND P5, PT, R2, R94, PT ;  /* 0x0000005e0200720c */ /* 0x000fe20003fa4070 */
[----:B------:R-:W-:Y:S01]  /*1d40*/  IMAD.HI.U32 R6, R5, R98, RZ ;  /* 0x0000006205067227 */ /* 0x000fe200078e00ff */
[----:B------:R-:W-:-:S02]  /*1d50*/  IABS R112, R11 ;  /* 0x0000000b00707213 */ /* 0x000fc40000000000 */
[C---:B------:R-:W-:Y:S01]  /*1d60*/  LOP3.LUT R13, R3.reuse, 0x50, RZ, 0xfc, !PT ;  /* 0x00000050030d7812 */ /* 0x040fe200078efcff */
[----:B------:R-:W-:Y:S01]  /*1d70*/  IMAD.MOV R9, RZ, RZ, -R6 ;  /* 0x000000ffff097224 */ /* 0x000fe200078e0a06 */
[----:B------:R-:W-:Y:S01]  /*1d80*/  LOP3.LUT R6, R3, 0x44, RZ, 0xfc, !PT ;  /* 0x0000004403067812 */ /* 0x000fe200078efcff */
[----:B------:R-:W-:Y:S01]  /*1d90*/  IMAD.HI.U32 R7, R5, R100, RZ ;  /* 0x0000006405077227 */ /* 0x000fe200078e00ff */
[----:B------:R-:W-:Y:S02]  /*1da0*/  IABS R118, R13 ;  /* 0x0000000d00767213 */ /* 0x000fe40000000000 */
[----:B------:R-:W-:Y:S01]  /*1db0*/  IABS R102, R6 ;  /* 0x0000000600667213 */ /* 0x000fe20000000000 */
[----:B------:R-:W-:Y:S01]  /*1dc0*/  IMAD R98, R2, R9, R98 ;  /* 0x0000000902627224 */ /* 0x000fe200078e0262 */
[C---:B------:R-:W-:Y:S01]  /*1dd0*/  LOP3.LUT R15, R3.reuse, 0x90, RZ, 0xfc, !PT ;  /* 0x00000090030f7812 */ /* 0x040fe200078efcff */
[--C-:B------:R-:W-:Y:S01]  /*1de0*/  @!P0 IMAD.IADD R90, R90, 0x1, -R2.reuse ;  /* 0x000000015a5a8824 */ /* 0x100fe200078e0a02 */
[----:B------:R-:W-:Y:S01]  /*1df0*/  ISETP.GE.AND P0, PT, R12, RZ, PT ;  /* 0x000000ff0c00720c */ /* 0x000fe20003f06270 */
[----:B------:R-:W-:Y:S01]  /*1e00*/  @!P5 IMAD.IADD R94, R94, 0x1, -R2 ;  /* 0x000000015e5ed824 */ /* 0x000fe200078e0a02 */
[C---:B------:R-:W-:Y:S01]  /*1e10*/  ISETP.GT.U32.AND P5, PT, R2.reuse, R98, PT ;  /* 0x000000620200720c */ /* 0x040fe20003fa4070 */
[----:B------:R-:W-:Y:S01]  /*1e20*/  IMAD.MOV R7, RZ, RZ, -R7 ;  /* 0x000000ffff077224 */ /* 0x000fe200078e0a07 */
[----:B------:R-:W-:Y:S01]  /*1e30*/  LOP3.LUT R12, R3, 0x4e, RZ, 0xfc, !PT ;  /* 0x0000004e030c7812 */ /* 0x000fe200078efcff */
[----:B------:R-:W-:Y:S01]  /*1e40*/  @!P4 IMAD.MOV R90, RZ, RZ, -R90 ;  /* 0x000000ffff5ac224 */ /* 0x000fe200078e0a5a */
[C---:B------:R-:W-:Y:S01]  /*1e50*/  ISETP.GT.U32.AND P4, PT, R2.reuse, R96, PT ;  /* 0x000000600200720c */ /* 0x040fe20003f84070 */
[C---:B------:R-:W-:Y:S01]  /*1e60*/  IMAD R100, R2.reuse, R7, R100 ;  /* 0x0000000702647224 */ /* 0x040fe200078e0264 */
[----:B------:R-:W-:Y:S01]  /*1e70*/  IABS R114, R12 ;  /* 0x0000000c00727213 */ /* 0x000fe20000000000 */
[----:B------:R-:W-:Y:S01]  /*1e80*/  @!P6 IMAD.MOV R94, RZ, RZ, -R94 ;  /* 0x000000ffff5ee224 */ /* 0x000fe200078e0a5e */
[----:B------:R-:W-:Y:S01]  /*1e90*/  IABS R176, R15 ;  /* 0x0000000f00b07213 */ /* 0x000fe20000000000 */
[----:B------:R-:W-:Y:S01]  /*1ea0*/  @!P2 IMAD.MOV R88, RZ, RZ, -R88 ;  /* 0x000000ffff58a224 */ /* 0x000fe200078e0a58 */
[----:B------:R-:W-:-:S02]  /*1eb0*/  ISETP.GT.U32.AND P6, PT, R2, R100, PT ;  /* 0x000000640200720c */ /* 0x000fc40003fc4070 */
[----:B------:R-:W-:Y:S01]  /*1ec0*/  ISETP.GE.AND P2, PT, R8, RZ, PT ;  /* 0x000000ff0800720c */ /* 0x000fe20003f46270 */
[----:B------:R-:W-:Y:S01]  /*1ed0*/  @!P5 IMAD.IADD R98, R98, 0x1, -R2 ;  /* 0x000000016262d824 */ /* 0x000fe200078e0a02 */
[----:B------:R-:W-:-:S03]  /*1ee0*/  LOP3.LUT R8, R3, 0x46, RZ, 0xfc, !PT ;  /* 0x0000004603087812 */ /* 0x000fc600078efcff */
[----:B------:R-:W-:Y:S01]  /*1ef0*/  @!P4 IMAD.IADD R96, R96, 0x1, -R2 ;  /* 0x000000016060c824 */ /* 0x000fe200078e0a02 */
[----:B------:R-:W-:Y:S01]  /*1f00*/  ISETP.GE.AND P4, PT, R6, RZ, PT ;  /* 0x000000ff0600720c */ /* 0x000fe20003f86270 */
[C---:B------:R-:W-:Y:S01]  /*1f10*/  IMAD.HI.U32 R6, R5.reuse, R104, RZ ;  /* 0x0000006805067227 */ /* 0x040fe200078e00ff */
[----:B------:R-:W-:Y:S02]  /*1f20*/  ISETP.GT.U32.AND P5, PT, R2, R98, PT ;  /* 0x000000620200720c */ /* 0x000fe40003fa4070 */
[----:B------:R-:W-:Y:S01]  /*1f30*/  IABS R106, R8 ;  /* 0x00000008006a7213 */ /* 0x000fe20000000000 */
[----:B------:R-:W-:Y:S02]  /*1f40*/  IMAD.MOV R7, RZ, RZ, -R6 ;  /* 0x000000ffff077224 */ /* 0x000fe400078e0a06 */
[----:B------:R-:W-:Y:S02]  /*1f50*/  @!P6 IMAD.IADD R100, R100, 0x1, -R2 ;  /* 0x000000016464e824 */ /* 0x000fe400078e0a02 */
[----:B------:R-:W-:-:S03]  /*1f60*/  IMAD.HI.U32 R6, R5, R102, RZ ;  /* 0x0000006605067227 */ /* 0x000fc600078e00ff */
[C---:B------:R-:W-:Y:S01]  /*1f70*/  ISETP.GT.U32.AND P6, PT, R2.reuse, R100, PT ;  /* 0x000000640200720c */ /* 0x040fe20003fc4070 */
[----:B------:R-:W-:Y:S02]  /*1f80*/  IMAD R104, R2, R7, R104 ;  /* 0x0000000702687224 */ /* 0x000fe400078e0268 */
[----:B------:R-:W-:Y:S02]  /*1f90*/  IMAD.MOV R7, RZ, RZ, -R6 ;  /* 0x000000ffff077224 */ /* 0x000fe400078e0a06 */
[----:B------:R-:W-:-:S04]  /*1fa0*/  IMAD.HI.U32 R6, R5, R106, RZ ;  /* 0x0000006a05067227 */ /* 0x000fc800078e00ff */
[----:B------:R-:W-:Y:S01]  /*1fb0*/  @!P5 IMAD.IADD R98, R98, 0x1, -R2 ;  /* 0x000000016262d824 */ /* 0x000fe200078e0a02 */
[C---:B------:R-:W-:Y:S01]  /*1fc0*/  ISETP.GT.U32.AND P5, PT, R2.reuse, R104, PT ;  /* 0x000000680200720c */ /* 0x040fe20003fa4070 */
[----:B------:R-:W-:Y:S02]  /*1fd0*/  IMAD R102, R2, R7, R102 ;  /* 0x0000000702667224 */ /* 0x000fe400078e0266 */
[----:B------:R-:W-:-:S04]  /*1fe0*/  IMAD.HI.U32 R7, R5, R108, RZ ;  /* 0x0000006c05077227 */ /* 0x000fc800078e00ff */
[----:B------:R-:W-:Y:S02]  /*1ff0*/  IMAD.MOV R9, RZ, RZ, -R6 ;  /* 0x000000ffff097224 */ /* 0x000fe400078e0a06 */
[----:B------:R-:W-:Y:S02]  /*2000*/  IMAD.MOV R7, RZ, RZ, -R7 ;  /* 0x000000ffff077224 */ /* 0x000fe400078e0a07 */
[C---:B------:R-:W-:Y:S02]  /*2010*/  IMAD R106, R2.reuse, R9, R106 ;  /* 0x00000009026a7224 */ /* 0x040fe400078e026a */
[----:B------:R-:W-:Y:S02]  /*2020*/  IMAD R108, R2, R7, R108 ;  /* 0x00000007026c7224 */ /* 0x000fe400078e026c */
[----:B------:R-:W-:Y:S01]  /*2030*/  @!P6 IMAD.IADD R100, R100, 0x1, -R2 ;  /* 0x000000016464e824 */ /* 0x000fe200078e0a02 */
[----:B------:R-:W-:Y:S01]  /*2040*/  ISETP.GT.U32.AND P6, PT, R2, R106, PT ;  /* 0x0000006a0200720c */ /* 0x000fe20003fc4070 */
[----:B------:R-:W-:Y:S01]  /*2050*/  @!P0 IMAD.MOV R96, RZ, RZ, -R96 ;  /* 0x000000ffff608224 */ /* 0x000fe200078e0a60 */
[----:B------:R-:W-:Y:S01]  /*2060*/  ISETP.GE.AND P0, PT, R8, RZ, PT ;  /* 0x000000ff0800720c */ /* 0x000fe20003f06270 */
[----:B------:R-:W-:Y:S01]  /*2070*/  @!P5 IMAD.IADD R104, R104, 0x1, -R2 ;  /* 0x000000016868d824 */ /* 0x000fe200078e0a02 */
[C---:B------:R-:W-:Y:S01]  /*2080*/  ISETP.GT.U32.AND P5, PT, R2.reuse, R108, PT ;  /* 0x0000006c0200720c */ /* 0x040fe20003fa4070 */
[----:B------:R-:W-:Y:S01]  /*2090*/  @!P3 IMAD.MOV R98, RZ, RZ, -R98 ;  /* 0x000000ffff62b224 */ /* 0x000fe200078e0a62 */
[----:B------:R-:W-:Y:S01]  /*20a0*/  LOP3.LUT R8, R3, 0x4a, RZ, 0xfc, !PT ;  /* 0x0000004a03087812 */ /* 0x000fe200078efcff */
[----:B------:R-:W-:Y:S01]  /*20b0*/  @!P1 IMAD.MOV R100, RZ, RZ, -R100 ;  /* 0x000000ffff649224 */ /* 0x000fe200078e0a64 */
[----:B------:R-:W-:-:S02]  /*20c0*/  ISETP.GT.U32.AND P3, PT, R2, R102, PT ;  /* 0x000000660200720c */ /* 0x000fc40003f64070 */
[----:B------:R-:W-:-:S03]  /*20d0*/  IABS R110, R8 ;  /* 0x00000008006e7213 */ /* 0x000fc60000000000 */
[----:B------:R-:W-:Y:S02]  /*20e0*/  @!P6 IMAD.IADD R106, R106, 0x1, -R2 ;  /* 0x000000016a6ae824 */ /* 0x000fe400078e0a02 */
[----:B------:R-:W-:-:S04]  /*20f0*/  IMAD.HI.U32 R6, R5, R110, RZ ;  /* 0x0000006e05067227 */ /* 0x000fc800078e00ff */
[----:B------:R-:W-:Y:S01]  /*2100*/  @!P5 IMAD.IADD R108, R108, 0x1, -R2 ;  /* 0x000000016c6cd824 */ /* 0x000fe200078e0a02 */
[C---:B------:R-:W-:Y:S01]  /*2110*/  ISETP.GT.U32.AND P5, PT, R2.reuse, R106, PT ;  /* 0x0000006a0200720c */ /* 0x040fe20003fa4070 */
[----:B------:R-:W-:Y:S02]  /*2120*/  IMAD.MOV R7, RZ, RZ, -R6 ;  /* 0x000000ffff077224 */ /* 0x000fe400078e0a06 */
[----:B------:R-:W-:Y:S01]  /*2130*/  IMAD.HI.U32 R6, R5, R112, RZ ;  /* 0x0000007005067227 */ /* 0x000fe200078e00ff */
[----:B------:R-:W-:-:S03]  /*2140*/  ISETP.GT.U32.AND P1, PT, R2, R108, PT ;  /* 0x0000006c0200720c */ /* 0x000fc60003f24070 */
[----:B------:R-:W-:Y:S02]  /*2150*/  IMAD R110, R2, R7, R110 ;  /* 0x00000007026e7224 */ /* 0x000fe400078e026e */
[----:B------:R-:W-:Y:S01]  /*2160*/  @!P3 IMAD.IADD R102, R102, 0x1, -R2 ;  /* 0x000000016666b824 */ /* 0x000fe200078e0a02 */
[----:B------:R-:W-:Y:S01]  /*2170*/  ISETP.GT.U32.AND P3, PT, R2, R104, PT ;  /* 0x000000680200720c */ /* 0x000fe20003f64070 */
[----:B------:R-:W-:Y:S02]  /*2180*/  IMAD.MOV R7, RZ, RZ, -R6 ;  /* 0x000000ffff077224 */ /* 0x000fe400078e0a06 */
[----:B------:R-:W-:Y:S01]  /*2190*/  @!P5 IMAD.IADD R106, R106, 0x1, -R2 ;  /* 0x000000016a6ad824 */ /* 0x000fe200078e0a02 */
[C---:B------:R-:W-:Y:S01]  /*21a0*/  ISETP.GT.U32.AND P6, PT, R2.reuse, R102, PT ;  /* 0x000000660200720c */ /* 0x040fe20003fc4070 */
[----:B------:R-:W-:Y:S02]  /*21b0*/  IMAD R112, R2, R7, R112 ;  /* 0x0000000702707224 */ /* 0x000fe400078e0270 */
[----:B------:R-:W-:-:S03]  /*21c0*/  IMAD.HI.U32 R6, R5, R114, RZ ;  /* 0x0000007205067227 */ /* 0x000fc600078e00ff */
[----:B------:R-:W-:Y:S01]  /*21d0*/  ISETP.GT.U32.AND P5, PT, R2, R112, PT ;  /* 0x000000700200720c */ /* 0x000fe20003fa4070 */
[----:B------:R-:W-:-:S04]  /*21e0*/  IMAD.HI.U32 R7, R5, R118, RZ ;  /* 0x0000007605077227 */ /* 0x000fc800078e00ff */
[----:B------:R-:W-:Y:S02]  /*21f0*/  IMAD.MOV R9, RZ, RZ, -R6 ;  /* 0x000000ffff097224 */ /* 0x000fe400078e0a06 */
[--C-:B------:R-:W-:Y:S01]  /*2200*/  @!P6 IMAD.IADD R102, R102, 0x1, -R2.reuse ;  /* 0x000000016666e824 */ /* 0x100fe200078e0a02 */
[----:B------:R-:W-:Y:S01]  /*2210*/  ISETP.GE.AND P6, PT, R10, RZ, PT ;  /* 0x000000ff0a00720c */ /* 0x000fe20003fc6270 */
[----:B------:R-:W-:Y:S01]  /*2220*/  IMAD.MOV R7, RZ, RZ, -R7 ;  /* 0x000000ffff077224 */ /* 0x000fe200078e0a07 */
[----:B------:R-:W-:Y:S01]  /*2230*/  LOP3.LUT R10, R3, 0x52, RZ, 0xfc, !PT ;  /* 0x00000052030a7812 */ /* 0x000fe200078efcff */
[--C-:B------:R-:W-:Y:S01]  /*2240*/  @!P3 IMAD.IADD R104, R104, 0x1, -R2.reuse ;  /* 0x000000016868b824 */ /* 0x100fe200078e0a02 */
[----:B------:R-:W-:Y:S01]  /*2250*/  ISETP.GT.U32.AND P3, PT, R2, R110, PT ;  /* 0x0000006e0200720c */ /* 0x000fe20003f64070 */
[----:B------:R-:W-:Y:S01]  /*2260*/  @!P5 IMAD.IADD R112, R112, 0x1, -R2 ;  /* 0x000000017070d824 */ /* 0x000fe200078e0a02 */
[----:B------:R-:W-:Y:S01]  /*2270*/  IABS R120, R10 ;  /* 0x0000000a00787213 */ /* 0x000fe20000000000 */
[----:B------:R-:W-:-:S02]  /*2280*/  IMAD R118, R2, R7, R118 ;  /* 0x0000000702767224 */ /* 0x000fc400078e0276 */
[----:B------:R-:W-:Y:S01]  /*2290*/  @!P1 IMAD.IADD R108, R108, 0x1, -R2 ;  /* 0x000000016c6c9824 */ /* 0x000fe200078e0a02 */
[----:B------:R-:W-:Y:S01]  /*22a0*/  ISETP.GT.U32.AND P5, PT, R2, R112, PT ;  /* 0x000000700200720c */ /* 0x000fe20003fa4070 */
[----:B------:R-:W-:Y:S01]  /*22b0*/  IMAD.HI.U32 R6, R5, R120, RZ ;  /* 0x0000007805067227 */ /* 0x000fe200078e00ff */
[----:B------:R-:W-:Y:S02]  /*22c0*/  ISETP.GE.AND P1, PT, R8, RZ, PT ;  /* 0x000000ff0800720c */ /* 0x000fe40003f26270 */
[----:B------:R-:W-:Y:S01]  /*22d0*/  LOP3.LUT R8, R3, 0x54, RZ, 0xfc, !PT ;  /* 0x0000005403087812 */ /* 0x000fe200078efcff */
[----:B------:R-:W-:Y:S02]  /*22e0*/  IMAD.MOV R7, RZ, RZ, -R6 ;  /* 0x000000ffff077224 */ /* 0x000fe400078e0a06 */
[----:B------:R-:W-:Y:S01]  /*22f0*/  @!P3 IMAD.IADD R110, R110, 0x1, -R2 ;  /* 0x000000016e6eb824 */ /* 0x000fe200078e0a02 */
[----:B------:R-:W-:Y:S01]  /*2300*/  ISETP.GE.AND P3, PT, R11, RZ, PT ;  /* 0x000000ff0b00720c */ /* 0x000fe20003f66270 */
[C---:B------:R-:W-:Y:S01]  /*2310*/  IMAD R120, R2.reuse, R7, R120 ;  /* 0x0000000702787224 */ /* 0x040fe200078e0278 */
[----:B------:R-:W-:Y:S01]  /*2320*/  IABS R116, R8 ;  /* 0x0000000800747213 */ /* 0x000fe20000000000 */
[----:B------:R-:W-:Y:S01]  /*2330*/  @!P2 IMAD.MOV R104, RZ, RZ, -R104 ;  /* 0x000000ffff68a224 */ /* 0x000fe200078e0a68 */
[----:B------:R-:W-:Y:S01]  /*2340*/  ISETP.GT.U32.AND P2, PT, R2, R110, PT ;  /* 0x0000006e0200720c */ /* 0x000fe20003f44070 */
[----:B------:R-:W-:Y:S01]  /*2350*/  @!P5 IMAD.IADD R112, R112, 0x1, -R2 ;  /* 0x000000017070d824 */ /* 0x000fe200078e0a02 */
[C---:B------:R-:W-:Y:S01]  /*2360*/  ISETP.GT.U32.AND P5, PT, R2.reuse, R120, PT ;  /* 0x000000780200720c */ /* 0x040fe20003fa4070 */
[----:B------:R-:W-:Y:S01]  /*2370*/  @!P6 IMAD.MOV R108, RZ, RZ, -R108 ;  /* 0x000000ffff6ce224 */ /* 0x000fe200078e0a6c */
[----:B------:R-:W-:Y:S01]  /*2380*/  ISETP.GT.U32.AND P6, PT, R2, R118, PT ;  /* 0x000000760200720c */ /* 0x000fe20003fc4070 */
[----:B------:R-:W-:Y:S01]  /*2390*/  IMAD.HI.U32 R6, R5, R116, RZ ;  /* 0x0000007405067227 */ /* 0x000fe200078e00ff */
[----:B------:R-:W-:-:S03]  /*23a0*/  LOP3.LUT R11, R3, 0x56, RZ, 0xfc, !PT ;  /* 0x00000056030b7812 */ /* 0x000fc600078efcff */
[C---:B------:R-:W-:Y:S01]  /*23b0*/  IMAD R114, R2.reuse, R9, R114 ;  /* 0x0000000902727224 */ /* 0x040fe200078e0272 */
[----:B------:R-:W-:Y:S01]  /*23c0*/  IABS R122, R11 ;  /* 0x0000000b007a7213 */ /* 0x000fe20000000000 */
[----:B------:R-:W-:Y:S02]  /*23d0*/  IMAD.MOV R7, RZ, RZ, -R6 ;  /* 0x000000ffff077224 */ /* 0x000fe400078e0a06 */
[----:B------:R-:W-:Y:S01]  /*23e0*/  @!P4 IMAD.MOV R102, RZ, RZ, -R102 ;  /* 0x000000ffff66c224 */ /* 0x000fe200078e0a66 */
[----:B------:R-:W-:Y:S01]  /*23f0*/  ISETP.GT.U32.AND P4, PT, R2, R114, PT ;  /* 0x000000720200720c */ /* 0x000fe20003f84070 */
[----:B------:R-:W-:Y:S02]  /*2400*/  @!P5 IMAD.IADD R120, R120, 0x1, -R2 ;  /* 0x000000017878d824 */ /* 0x000fe400078e0a02 */
[----:B------:R-:W-:-:S03]  /*2410*/  IMAD.HI.U32 R6, R5, R122, RZ ;  /* 0x0000007a05067227 */ /* 0x000fc600078e00ff */
[----:B------:R-:W-:Y:S01]  /*2420*/  ISETP.GT.U32.AND P5, PT, R2, R120, PT ;  /* 0x000000780200720c */ /* 0x000fe20003fa4070 */
[--C-:B------:R-:W-:Y:S01]  /*2430*/  @!P2 IMAD.IADD R110, R110, 0x1, -R2.reuse ;  /* 0x000000016e6ea824 */ /* 0x100fe200078e0a02 */
[----:B------:R-:W-:Y:S01]  /*2440*/  ISETP.GE.AND P2, PT, R13, RZ, PT ;  /* 0x000000ff0d00720c */ /* 0x000fe20003f46270 */
[----:B------:R-:W-:Y:S01]  /*2450*/  @!P6 IMAD.IADD R118, R118, 0x1, -R2 ;  /* 0x000000017676e824 */ /* 0x000fe200078e0a02 */
[----:B------:R-:W-:Y:S01]  /*2460*/  LOP3.LUT R13, R3, 0x8a, RZ, 0xfc, !PT ;  /* 0x0000008a030d7812 */ /* 0x000fe200078efcff */
[C---:B------:R-:W-:Y:S02]  /*2470*/  IMAD R116, R2.reuse, R7, R116 ;  /* 0x0000000702747224 */ /* 0x040fe400078e0274 */
[----:B------:R-:W-:Y:S01]  /*2480*/  IMAD.MOV R7, RZ, RZ, -R6 ;  /* 0x000000ffff077224 */ /* 0x000fe200078e0a06 */
[----:B------:R-:W-:Y:S01]  /*2490*/  IABS R174, R13 ;  /* 0x0000000d00ae7213 */ /* 0x000fe20000000000 */
[----:B------:R-:W-:Y:S01]  /*24a0*/  @!P1 IMAD.MOV R110, RZ, RZ, -R110 ;  /* 0x000000ffff6e9224 */ /* 0x000fe200078e0a6e */
[C---:B------:R-:W-:Y:S01]  /*24b0*/  ISETP.GT.U32.AND P1, PT, R2.reuse, R118, PT ;  /* 0x000000760200720c */ /* 0x040fe20003f24070 */
[----:B------:R-:W-:-:S02]  /*24c0*/  IMAD R122, R2, R7, R122 ;  /* 0x00000007027a7224 */ /* 0x000fc400078e027a */
[----:B------:R-:W-:Y:S02]  /*24d0*/  @!P5 IMAD.IADD R120, R120, 0x1, -R2 ;  /* 0x000000017878d824 */ /* 0x000fe400078e0a02 */
[----:B------:R-:W-:Y:S01]  /*24e0*/  @!P0 IMAD.MOV R106, RZ, RZ, -R106 ;  /* 0x000000ffff6a8224 */ /* 0x000fe200078e0a6a */
[----:B------:R-:W-:Y:S01]  /*24f0*/  ISETP.GT.U32.AND P5, PT, R2, R122, PT ;  /* 0x0000007a0200720c */ /* 0x000fe20003fa4070 */
[----:B------:R-:W-:Y:S01]  /*2500*/  @!P4 IMAD.IADD R114, R114, 0x1, -R2 ;  /* 0x000000017272c824 */ /* 0x000fe200078e0a02 */
[----:B------:R-:W-:Y:S01]  /*2510*/  ISETP.GE.AND P0, PT, R12, RZ, PT ;  /* 0x000000ff0c00720c */ /* 0x000fe20003f06270 */
[----:B------:R-:W-:Y:S01]  /*2520*/  @!P3 IMAD.MOV R112, RZ, RZ, -R112 ;  /* 0x000000ffff70b224 */ /* 0x000fe200078e0a70 */
[----:B------:R-:W-:Y:S02]  /*2530*/  ISETP.GE.AND P4, PT, R10, RZ, PT ;  /* 0x000000ff0a00720c */ /* 0x000fe40003f86270 */
[C---:B------:R-:W-:Y:S01]  /*2540*/  LOP3.LUT R10, R3.reuse, 0x58, RZ, 0xfc, !PT ;  /* 0x00000058030a7812 */ /* 0x040fe200078efcff */
[----:B------:R-:W-:Y:S01]  /*2550*/  @!P1 IMAD.IADD R118, R118, 0x1, -R2 ;  /* 0x0000000176769824 */ /* 0x000fe200078e0a02 */
[----:B------:R-:W-:-:S02]  /*2560*/  LOP3.LUT R12, R3, 0x5a, RZ, 0xfc, !PT ;  /* 0x0000005a030c7812 */ /* 0x000fc400078efcff */
[----:B------:R-:W-:Y:S01]  /*2570*/  ISETP.GT.U32.AND P6, PT, R2, R114, PT ;  /* 0x000000720200720c */ /* 0x000fe20003fc4070 */
[----:B------:R-:W-:Y:S01]  /*2580*/  @!P2 IMAD.MOV R118, RZ, RZ, -R118 ;  /* 0x000000ffff76a224 */ /* 0x000fe200078e0a76 */
[----:B------:R-:W-:Y:S01]  /*2590*/  IABS R124, R10 ;  /* 0x0000000a007c7213 */ /* 0x000fe20000000000 */
[----:B------:R-:W-:Y:S01]  /*25a0*/  @!P5 IMAD.IADD R122, R122, 0x1, -R2 ;  /* 0x000000017a7ad824 */ /* 0x000fe200078e0a02 */
[----:B------:R-:W-:Y:S02]  /*25b0*/  IABS R126, R12 ;  /* 0x0000000c007e7213 */ /* 0x000fe40000000000 */
[----:B------:R-:W-:Y:S01]  /*25c0*/  ISETP.GE.AND P1, PT, R8, RZ, PT ;  /* 0x000000ff0800720c */ /* 0x000fe20003f26270 */
[----:B------:R-:W-:Y:S01]  /*25d0*/  IMAD.HI.U32 R6, R5, R124, RZ ;  /* 0x0000007c05067227 */ /* 0x000fe200078e00ff */
[----:B------:R-:W-:Y:S02]  /*25e0*/  LOP3.LUT R8, R3, 0x5c, RZ, 0xfc, !PT ;  /* 0x0000005c03087812 */ /* 0x000fe400078efcff */
[----:B------:R-:W-:Y:S01]  /*25f0*/  ISETP.GT.U32.AND P5, PT, R2, R122, PT ;  /* 0x0000007a0200720c */ /* 0x000fe20003fa4070 */
[----:B------:R-:W-:Y:S01]  /*2600*/  IMAD.HI.U32 R7, R5, R126, RZ ;  /* 0x0000007e05077227 */ /* 0x000fe200078e00ff */
[----:B------:R-:W-:-:S02]  /*2610*/  IABS R128, R8 ;  /* 0x0000000800807213 */ /* 0x000fc40000000000 */
[----:B------:R-:W-:Y:S01]  /*2620*/  ISETP.GE.AND P2, PT, R10, RZ, PT ;  /* 0x000000ff0a00720c */ /* 0x000fe20003f46270 */
[----:B------:R-:W-:Y:S01]  /*2630*/  IMAD.MOV R9, RZ, RZ, -R6 ;  /* 0x000000ffff097224 */ /* 0x000fe200078e0a06 */
[----:B------:R-:W-:Y:S01]  /*2640*/  LOP3.LUT R10, R3, 0x66, RZ, 0xfc, !PT ;  /* 0x00000066030a7812 */ /* 0x000fe200078efcff */
[----:B------:R-:W-:Y:S02]  /*2650*/  IMAD.MOV R7, RZ, RZ, -R7 ;  /* 0x000000ffff077224 */ /* 0x000fe400078e0a07 */
[----:B------:R-:W-:Y:S01]  /*2660*/  IMAD.HI.U32 R6, R5, R128, RZ ;  /* 0x0000008005067227 */ /* 0x000fe200078e00ff */
[----:B------:R-:W-:-:S03]  /*2670*/  IABS R136, R10 ;  /* 0x0000000a00887213 */ /* 0x000fc60000000000 */
[----:B------:R-:W-:Y:S01]  /*2680*/  @!P6 IMAD.IADD R114, R114, 0x1, -R2 ;  /* 0x000000017272e824 */ /* 0x000fe200078e0a02 */
[C---:B------:R-:W-:Y:S01]  /*2690*/  ISETP.GT.U32.AND P6, PT, R2.reuse, R116, PT ;  /* 0x000000740200720c */ /* 0x040fe20003fc4070 */
[----:B------:R-:W-:Y:S02]  /*26a0*/  IMAD R126, R2, R7, R126 ;  /* 0x00000007027e7224 */ /* 0x000fe400078e027e */
[----:B------:R-:W-:Y:S02]  /*26b0*/  IMAD.MOV R7, RZ, RZ, -R6 ;  /* 0x000000ffff077224 */ /* 0x000fe400078e0a06 */
[----:B------:R-:W-:Y:S02]  /*26c0*/  @!P5 IMAD.IADD R122, R122, 0x1, -R2 ;  /* 0x000000017a7ad824 */ /* 0x000fe400078e0a02 */
[C---:B------:R-:W-:Y:S02]  /*26d0*/  IMAD R128, R2.reuse, R7, R128 ;  /* 0x0000000702807224 */ /* 0x040fe400078e0280 */
[C---:B------:R-:W-:Y:S01]  /*26e0*/  IMAD R124, R2.reuse, R9, R124 ;  /* 0x00000009027c7224 */ /* 0x040fe200078e027c */
[----:B------:R-:W-:Y:S01]  /*26f0*/  LOP3.LUT R9, R3, 0x60, RZ, 0xfc, !PT ;  /* 0x0000006003097812 */ /* 0x000fe200078efcff */
[----:B------:R-:W-:Y:S01]  /*2700*/  @!P0 IMAD.MOV R114, RZ, RZ, -R114 ;  /* 0x000000ffff728224 */ /* 0x000fe200078e0a72 */
[----:B------:R-:W-:Y:S01]  /*2710*/  ISETP.GT.U32.AND P5, PT, R2, R128, PT ;  /* 0x000000800200720c */ /* 0x000fe20003fa4070 */
[----:B------:R-:W-:Y:S01]  /*2720*/  @!P6 IMAD.IADD R116, R116, 0x1, -R2 ;  /* 0x000000017474e824 */ /* 0x000fe200078e0a02 */
[----:B------:R-:W-:Y:S01]  /*2730*/  ISETP.GE.AND P6, PT, R11, RZ, PT ;  /* 0x000000ff0b00720c */ /* 0x000fe20003fc6270 */
[----:B------:R-:W-:Y:S01]  /*2740*/  @!P4 IMAD.MOV R120, RZ, RZ, -R120 ;  /* 0x000000ffff78c224 */ /* 0x000fe200078e0a78 */
[----:B------:R-:W-:-:S02]  /*2750*/  LOP3.LUT R11, R3, 0x5e, RZ, 0xfc, !PT ;  /* 0x0000005e030b7812 */ /* 0x000fc400078efcff */
[C---:B------:R-:W-:Y:S02]  /*2760*/  ISETP.GT.U32.AND P0, PT, R2.reuse, R124, PT ;  /* 0x0000007c0200720c */ /* 0x040fe40003f04070 */
[----:B------:R-:W-:Y:S02]  /*2770*/  IABS R130, R11 ;  /* 0x0000000b00827213 */ /* 0x000fe40000000000 */
[C---:B------:R-:W-:Y:S02]  /*2780*/  ISETP.GT.U32.AND P3, PT, R2.reuse, R116, PT ;  /* 0x000000740200720c */ /* 0x040fe40003f64070 */
[----:B------:R-:W-:Y:S01]  /*2790*/  ISETP.GT.U32.AND P4, PT, R2, R126, PT ;  /* 0x0000007e0200720c */ /* 0x000fe20003f84070 */
[----:B------:R-:W-:Y:S01]  /*27a0*/  @!P5 IMAD.IADD R128, R128, 0x1, -R2 ;  /* 0x000000018080d824 */ /* 0x000fe200078e0a02 */
[----:B------:R-:W-:Y:S01]  /*27b0*/  IABS R132, R9 ;  /* 0x0000000900847213 */ /* 0x000fe20000000000 */
[----:B------:R-:W-:-:S03]  /*27c0*/  IMAD.HI.U32 R6, R5, R130, RZ ;  /* 0x0000008205067227 */ /* 0x000fc600078e00ff */
[----:B------:R-:W-:Y:S01]  /*27d0*/  ISETP.GT.U32.AND P5, PT, R2, R128, PT ;  /* 0x000000800200720c */ /* 0x000fe20003fa4070 */
[----:B------:R-:W-:Y:S02]  /*27e0*/  IMAD.MOV R7, RZ, RZ, -R6 ;  /* 0x000000ffff077224 */ /* 0x000fe400078e0a06 */
[----:B------:R-:W-:Y:S01]  /*27f0*/  @!P0 IMAD.IADD R124, R124, 0x1, -R2 ;  /* 0x000000017c7c8824 */ /* 0x000fe200078e0a02 */
[----:B------:R-:W-:Y:S01]  /*2800*/  ISETP.GE.AND P0, PT, R8, RZ, PT ;  /* 0x000000ff0800720c */ /* 0x000fe20003f06270 */
[----:B------:R-:W-:Y:S01]  /*2810*/  IMAD.HI.U32 R6, R5, R132, RZ ;  /* 0x0000008405067227 */ /* 0x000fe200078e00ff */
[----:B------:R-:W-:-:S03]  /*2820*/  LOP3.LUT R8, R3, 0x62, RZ, 0xfc, !PT ;  /* 0x0000006203087812 */ /* 0x000fc600078efcff */
[--C-:B------:R-:W-:Y:S01]  /*2830*/  @!P3 IMAD.IADD R116, R116, 0x1, -R2.reuse ;  /* 0x000000017474b824 */ /* 0x100fe200078e0a02 */
[----:B------:R-:W-:Y:S01]  /*2840*/  IABS R134, R8 ;  /* 0x0000000800867213 */ /* 0x000fe20000000000 */
[----:B------:R-:W-:Y:S01]  /*2850*/  @!P4 IMAD.IADD R126, R126, 0x1, -R2 ;  /* 0x000000017e7ec824 */ /* 0x000fe200078e0a02 */
[C---:B------:R-:W-:Y:S01]  /*2860*/  ISETP.GT.U32.AND P4, PT, R2.reuse, R124, PT ;  /* 0x0000007c0200720c */ /* 0x040fe20003f84070 */
[----:B------:R-:W-:Y:S01]  /*2870*/  IMAD R130, R2, R7, R130 ;  /* 0x0000000702827224 */ /* 0x000fe200078e0282 */
[----:B------:R-:W-:Y:S01]  /*2880*/  ISETP.GE.AND P3, PT, R12, RZ, PT ;  /* 0x000000ff0c00720c */ /* 0x000fe20003f66270 */
[----:B------:R-:W-:Y:S01]  /*2890*/  IMAD.MOV R7, RZ, RZ, -R6 ;  /* 0x000000ffff077224 */ /* 0x000fe200078e0a06 */
[----:B------:R-:W-:Y:S01]  /*28a0*/  LOP3.LUT R12, R3, 0x88, RZ, 0xfc, !PT ;  /* 0x00000088030c7812 */ /* 0x000fe200078efcff */
[----:B------:R-:W-:Y:S01]  /*28b0*/  @!P1 IMAD.MOV R116, RZ, RZ, -R116 ;  /* 0x000000ffff749224 */ /* 0x000fe200078e0a74 */
[C---:B------:R-:W-:Y:S01]  /*28c0*/  ISETP.GT.U32.AND P1, PT, R2.reuse, R126, PT ;  /* 0x0000007e0200720c */ /* 0x040fe20003f24070 */
[----:B------:R-:W-:Y:S01]  /*28d0*/  IMAD R132, R2, R7, R132 ;  /* 0x0000000702847224 */ /* 0x000fe200078e0284 */
[----:B------:R-:W-:Y:S01]  /*28e0*/  IABS R168, R12 ;  /* 0x0000000c00a87213 */ /* 0x000fe20000000000 */
[----:B------:R-:W-:-:S02]  /*28f0*/  @!P5 IMAD.IADD R128, R128, 0x1, -R2 ;  /* 0x000000018080d824 */ /* 0x000fc400078e0a02 */
[----:B------:R-:W-:Y:S01]  /*2900*/  IMAD.HI.U32 R6, R5, R134, RZ ;  /* 0x0000008605067227 */ /* 0x000fe200078e00ff */
[----:B------:R-:W-:-:S03]  /*2910*/  ISETP.GT.U32.AND P5, PT, R2, R132, PT ;  /* 0x000000840200720c */ /* 0x000fc60003fa4070 */
[----:B------:R-:W-:Y:S01]  /*2920*/  @!P4 IMAD.IADD R124, R124, 0x1, -R2 ;  /* 0x000000017c7cc824 */ /* 0x000fe200078e0a02 */
[----:B------:R-:W-:Y:S01]  /*2930*/  ISETP.GT.U32.AND P4, PT, R2, R130, PT ;  /* 0x000000820200720c */ /* 0x000fe20003f84070 */
[----:B------:R-:W-:Y:S02]  /*2940*/  IMAD.MOV R7, RZ, RZ, -R6 ;  /* 0x000000ffff077224 */ /* 0x000fe400078e0a06 */
[----:B------:R-:W-:Y:S01]  /*2950*/  @!P1 IMAD.IADD R126, R126, 0x1, -R2 ;  /* 0x000000017e7e9824 */ /* 0x000fe200078e0a02 */
[----:B------:R-:W-:Y:S01]  /*2960*/  ISETP.GE.AND P1, PT, R9, RZ, PT ;  /* 0x000000ff0900720c */ /* 0x000fe20003f26270 */
[----:B------:R-:W-:Y:S01]  /*2970*/  @!P0 IMAD.MOV R128, RZ, RZ, -R128 ;  /* 0x000000ffff808224 */ /* 0x000fe200078e0a80 */
[----:B------:R-:W-:Y:S01]  /*2980*/  LOP3.LUT R9, R3, 0x64, RZ, 0xfc, !PT ;  /* 0x0000006403097812 */ /* 0x000fe200078efcff */
[----:B------:R-:W-:Y:S02]  /*2990*/  @!P2 IMAD.MOV R124, RZ, RZ, -R124 ;  /* 0x000000ffff7ca224 */ /* 0x000fe400078e0a7c */
[----:B------:R-:W-:Y:S01]  /*29a0*/  @!P5 IMAD.IADD R132, R132, 0x1, -R2 ;  /* 0x000000018484d824 */ /* 0x000fe200078e0a02 */
[----:B------:R-:W-:Y:S01]  /*29b0*/  IABS R138, R9 ;  /* 0x00000009008a7213 */ /* 0x000fe20000000000 */
[----:B------:R-:W-:Y:S01]  /*29c0*/  @!P6 IMAD.MOV R122, RZ, RZ, -R122 ;  /* 0x000000ffff7ae224 */ /* 0x000fe200078e0a7a */
[----:B------:R-:W-:Y:S01]  /*29d0*/  ISETP.GE.AND P0, PT, R9, RZ, PT ;  /* 0x000000ff0900720c */ /* 0x000fe20003f06270 */
[----:B------:R-:W-:Y:S01]  /*29e0*/  @!P4 IMAD.IADD R130, R130, 0x1, -R2 ;  /* 0x000000018282c824 */ /* 0x000fe200078e0a02 */
[----:B------:R-:W-:Y:S01]  /*29f0*/  ISETP.GT.U32.AND P5, PT, R2, R132, PT ;  /* 0x000000840200720c */ /* 0x000fe20003fa4070 */
[----:B------:R-:W-:Y:S01]  /*2a00*/  IMAD.HI.U32 R6, R5, R138, RZ ;  /* 0x0000008a05067227 */ /* 0x000fe200078e00ff */
[----:B------:R-:W-:-:S02]  /*2a10*/  ISETP.GE.AND P6, PT, R11, RZ, PT ;  /* 0x000000ff0b00720c */ /* 0x000fc40003fc6270 */
[----:B------:R-:W-:Y:S01]  /*2a20*/  ISETP.GT.U32.AND P2, PT, R2, R130, PT ;  /* 0x000000820200720c */ /* 0x000fe20003f44070 */
[----:B------:R-:W-:Y:S01]  /*2a30*/  IMAD.MOV R9, RZ, RZ, -R6 ;  /* 0x000000ffff097224 */ /* 0x000fe200078e0a06 */
[----:B------:R-:W-:Y:S01]  /*2a40*/  ISETP.GE.AND P4, PT, R8, RZ, PT ;  /* 0x000000ff0800720c */ /* 0x000fe20003f86270 */
[C---:B------:R-:W-:Y:S01]  /*2a50*/  IMAD R134, R2.reuse, R7, R134 ;  /* 0x0000000702867224 */ /* 0x040fe200078e0286 */
[C---:B------:R-:W-:Y:S01]  /*2a60*/  LOP3.LUT R8, R3.reuse, 0x68, RZ, 0xfc, !PT ;  /* 0x0000006803087812 */ /* 0x040fe200078efcff */
[C---:B------:R-:W-:Y:S01]  /*2a70*/  IMAD R138, R2.reuse, R9, R138 ;  /* 0x00000009028a7224 */ /* 0x040fe200078e028a */
[----:B------:R-:W-:Y:S01]  /*2a80*/  LOP3.LUT R11, R3, 0x74, RZ, 0xfc, !PT ;  /* 0x00000074030b7812 */ /* 0x000fe200078efcff */
[----:B------:R-:W-:Y:S01]  /*2a90*/  IMAD.HI.U32 R7, R5, R136, RZ ;  /* 0x0000008805077227 */ /* 0x000fe200078e00ff */
[----:B------:R-:W-:Y:S02]  /*2aa0*/  IABS R140, R8 ;  /* 0x00000008008c7213 */ /* 0x000fe40000000000 */
[----:B------:R-:W-:Y:S01]  /*2ab0*/  IABS R152, R11 ;  /* 0x0000000b00987213 */ /* 0x000fe20000000000 */
[----:B------:R-:W-:Y:S01]  /*2ac0*/  @!P3 IMAD.MOV R126, RZ, RZ, -R126 ;  /* 0x000000ffff7eb224 */ /* 0x000fe200078e0a7e */
[----:B------:R-:W-:Y:S01]  /*2ad0*/  ISETP.GT.U32.AND P3, PT, R2, R134, PT ;  /* 0x000000860200720c */ /* 0x000fe20003f64070 */
[----:B------:R-:W-:Y:S01]  /*2ae0*/  @!P5 IMAD.IADD R132, R132, 0x1, -R2 ;  /* 0x000000018484d824 */ /* 0x000fe200078e0a02 */
[----:B------:R-:W-:Y:S01]  /*2af0*/  ISETP.GT.U32.AND P5, PT, R2, R138, PT ;  /* 0x0000008a0200720c */ /* 0x000fe20003fa4070 */
[----:B------:R-:W-:-:S02]  /*2b00*/  IMAD.MOV R7, RZ, RZ, -R7 ;  /* 0x000000ffff077224 */ /* 0x000fc400078e0a07 */
[----:B------:R-:W-:Y:S01]  /*2b10*/  @!P2 IMAD.IADD R130, R130, 0x1, -R2 ;  /* 0x000000018282a824 */ /* 0x000fe200078e0a02 */
[----:B------:R-:W-:Y:S01]  /*2b20*/  ISETP.GE.AND P2, PT, R10, RZ, PT ;  /* 0x000000ff0a00720c */ /* 0x000fe20003f46270 */
[C---:B------:R-:W-:Y:S01]  /*2b30*/  IMAD R136, R2.reuse, R7, R136 ;  /* 0x0000000702887224 */ /* 0x040fe200078e0288 */
[C---:B------:R-:W-:Y:S01]  /*2b40*/  LOP3.LUT R10, R3.reuse, 0x6c, RZ, 0xfc, !PT ;  /* 0x0000006c030a7812 */ /* 0x040fe200078efcff */
[----:B------:R-:W-:Y:S01]  /*2b50*/  @!P6 IMAD.MOV R130, RZ, RZ, -R130 ;  /* 0x000000ffff82e224 */ /* 0x000fe200078e0a82 */
[----:B------:R-:W-:Y:S01]  /*2b60*/  LOP3.LUT R7, R3, 0x6a, RZ, 0xfc, !PT ;  /* 0x0000006a03077812 */ /* 0x000fe200078efcff */
[----:B------:R-:W-:Y:S01]  /*2b70*/  IMAD.HI.U32 R6, R5, R140, RZ ;  /* 0x0000008c05067227 */ /* 0x000fe200078e00ff */
[----:B------:R-:W-:Y:S02]  /*2b80*/  ISETP.GT.U32.AND P6, PT, R2, R136, PT ;  /* 0x000000880200720c */ /* 0x000fe40003fc4070 */
[----:B------:R-:W-:Y:S01]  /*2b90*/  IABS R142, R10 ;  /* 0x0000000a008e7213 */ /* 0x000fe20000000000 */
[--C-:B------:R-:W-:Y:S01]  /*2ba0*/  @!P3 IMAD.IADD R134, R134, 0x1, -R2.reuse ;  /* 0x000000018686b824 */ /* 0x100fe200078e0a02 */
[----:B------:R-:W-:Y:S01]  /*2bb0*/  IABS R144, R7 ;  /* 0x0000000700907213 */ /* 0x000fe20000000000 */
[----:B------:R-:W-:-:S02]  /*2bc0*/  @!P5 IMAD.IADD R138, R138, 0x1, -R2 ;  /* 0x000000018a8ad824 */ /* 0x000fc400078e0a02 */
[----:B------:R-:W-:Y:S01]  /*2bd0*/  IMAD.MOV R9, RZ, RZ, -R6 ;  /* 0x000000ffff097224 */ /* 0x000fe200078e0a06 */
[C---:B------:R-:W-:Y:S01]  /*2be0*/  ISETP.GT.U32.AND P3, PT, R2.reuse, R134, PT ;  /* 0x000000860200720c */ /* 0x040fe20003f64070 */
[----:B------:R-:W-:Y:S01]  /*2bf0*/  @!P1 IMAD.MOV R132, RZ, RZ, -R132 ;  /* 0x000000ffff849224 */ /* 0x000fe200078e0a84 */
[C---:B------:R-:W-:Y:S01]  /*2c00*/  ISETP.GT.U32.AND P5, PT, R2.reuse, R138, PT ;  /* 0x0000008a0200720c */ /* 0x040fe20003fa4070 */
[----:B------:R-:W-:Y:S01]  /*2c10*/  IMAD R140, R2, R9, R140 ;  /* 0x00000009028c7224 */ /* 0x000fe200078e028c */
[----:B------:R-:W-:Y:S01]  /*2c20*/  ISETP.GE.AND P1, PT, R8, RZ, PT ;  /* 0x000000ff0800720c */ /* 0x000fe20003f26270 */
[----:B------:R-:W-:Y:S01]  /*2c30*/  @!P6 IMAD.IADD R136, R136, 0x1, -R2 ;  /* 0x000000018888e824 */ /* 0x000fe200078e0a02 */
[----:B------:R-:W-:Y:S01]  /*2c40*/  LOP3.LUT R8, R3, 0x70, RZ, 0xfc, !PT ;  /* 0x0000007003087812 */ /* 0x000fe200078efcff */
[----:B------:R-:W-:-:S03]  /*2c50*/  IMAD.HI.U32 R6, R5, R144, RZ ;  /* 0x0000009005067227 */ /* 0x000fc600078e00ff */
[----:B------:R-:W-:Y:S01]  /*2c60*/  ISETP.GT.U32.AND P6, PT, R2, R136, PT ;  /* 0x000000880200720c */ /* 0x000fe20003fc4070 */
[----:B------:R-:W-:Y:S01]  /*2c70*/  IMAD.MOV R9, RZ, RZ, -R6 ;  /* 0x000000ffff097224 */ /* 0x000fe200078e0a06 */
[----:B------:R-:W-:Y:S01]  /*2c80*/  IABS R148, R8 ;  /* 0x0000000800947213 */ /* 0x000fe20000000000 */
[--C-:B------:R-:W-:Y:S01]  /*2c90*/  @!P3 IMAD.IADD R134, R134, 0x1, -R2.reuse ;  /* 0x000000018686b824 */ /* 0x100fe200078e0a02 */
[----:B------:R-:W-:Y:S01]  /*2ca0*/  ISETP.GE.AND P3, PT, R7, RZ, PT ;  /* 0x000000ff0700720c */ /* 0x000fe20003f66270 */
[----:B------:R-:W-:Y:S01]  /*2cb0*/  @!P5 IMAD.IADD R138, R138, 0x1, -R2 ;  /* 0x000000018a8ad824 */ /* 0x000fe200078e0a02 */
[----:B------:R-:W-:Y:S01]  /*2cc0*/  ISETP.GT.U32.AND P5, PT, R2, R140, PT ;  /* 0x0000008c0200720c */ /* 0x000fe20003fa4070 */
[----:B------:R-:W-:Y:S01]  /*2cd0*/  IMAD.HI.U32 R7, R5, R142, RZ ;  /* 0x0000008e05077227 */ /* 0x000fe200078e00ff */
[----:B------:R-:W-:-:S03]  /*2ce0*/  LOP3.LUT R6, R3, 0x6e, RZ, 0xfc, !PT ;  /* 0x0000006e03067812 */ /* 0x000fc600078efcff */
[----:B------:R-:W-:Y:S01]  /*2cf0*/  IMAD.MOV R7, RZ, RZ, -R7 ;  /* 0x000000ffff077224 */ /* 0x000fe200078e0a07 */
[----:B------:R-:W-:Y:S01]  /*2d00*/  IABS R146, R6 ;  /* 0x0000000600927213 */ /* 0x000fe20000000000 */
[----:B------:R-:W-:Y:S01]  /*2d10*/  @!P6 IMAD.IADD R136, R136, 0x1, -R2 ;  /* 0x000000018888e824 */ /* 0x000fe200078e0a02 */
[----:B------:R-:W-:Y:S01]  /*2d20*/  ISETP.GE.AND P6, PT, R6, RZ, PT ;  /* 0x000000ff0600720c */ /* 0x000fe20003fc6270 */
[----:B------:R-:W-:Y:S02]  /*2d30*/  IMAD R142, R2, R7, R142 ;  /* 0x00000007028e7224 */ /* 0x000fe400078e028e */
[----:B------:R-:W-:Y:S02]  /*2d40*/  @!P2 IMAD.MOV R136, RZ, RZ, -R136 ;  /* 0x000000ffff88a224 */ /* 0x000fe400078e0a88 */
[----:B------:R-:W-:Y:S01]  /*2d50*/  @!P5 IMAD.IADD R140, R140, 0x1, -R2 ;  /* 0x000000018c8cd824 */ /* 0x000fe200078e0a02 */
[C---:B------:R-:W-:Y:S01]  /*2d60*/  ISETP.GT.U32.AND P2, PT, R2.reuse, R142, PT ;  /* 0x0000008e0200720c */ /* 0x040fe20003f44070 */
[----:B------:R-:W-:-:S02]  /*2d70*/  IMAD R144, R2, R9, R144 ;  /* 0x0000000902907224 */ /* 0x000fc400078e0290 */
[----:B------:R-:W-:Y:S01]  /*2d80*/  IMAD.HI.U32 R7, R5, R148, RZ ;  /* 0x0000009405077227 */ /* 0x000fe200078e00ff */
[----:B------:R-:W-:-:S03]  /*2d90*/  ISETP.GT.U32.AND P5, PT, R2, R140, PT ;  /* 0x0000008c0200720c */ /* 0x000fc60003fa4070 */
[----:B------:R-:W-:Y:S01]  /*2da0*/  @!P0 IMAD.MOV R138, RZ, RZ, -R138 ;  /* 0x000000ffff8a8224 */ /* 0x000fe200078e0a8a */
[----:B------:R-:W-:Y:S01]  /*2db0*/  ISETP.GT.U32.AND P0, PT, R2, R144, PT ;  /* 0x000000900200720c */ /* 0x000fe20003f04070 */
[----:B------:R-:W-:Y:S02]  /*2dc0*/  IMAD.MOV R7, RZ, RZ, -R7 ;  /* 0x000000ffff077224 */ /* 0x000fe400078e0a07 */
[----:B------:R-:W-:Y:S01]  /*2dd0*/  @!P4 IMAD.MOV R134, RZ, RZ, -R134 ;  /* 0x000000ffff86c224 */ /* 0x000fe200078e0a86 */
[----:B------:R-:W-:Y:S01]  /*2de0*/  ISETP.GE.AND P4, PT, R10, RZ, PT ;  /* 0x000000ff0a00720c */ /* 0x000fe20003f86270 */
[----:B------:R-:W-:Y:S01]  /*2df0*/  @!P2 IMAD.IADD R142, R142, 0x1, -R2 ;  /* 0x000000018e8ea824 */ /* 0x000fe200078e0a02 */
[----:B------:R-:W-:Y:S01]  /*2e00*/  LOP3.LUT R10, R3, 0x72, RZ, 0xfc, !PT ;  /* 0x00000072030a7812 */ /* 0x000fe200078efcff */
[----:B------:R-:W-:Y:S02]  /*2e10*/  IMAD R148, R2, R7, R148 ;  /* 0x0000000702947224 */ /* 0x000fe400078e0294 */
[----:B------:R-:W-:Y:S01]  /*2e20*/  @!P5 IMAD.IADD R140, R140, 0x1, -R2 ;  /* 0x000000018c8cd824 */ /* 0x000fe200078e0a02 */
[----:B------:R-:W-:Y:S01]  /*2e30*/  ISETP.GT.U32.AND P2, PT, R2, R142, PT ;  /* 0x0000008e0200720c */ /* 0x000fe20003f44070 */
[----:B------:R-:W-:Y:S01]  /*2e40*/  IMAD.HI.U32 R7, R5, R152, RZ ;  /* 0x0000009805077227 */ /* 0x000fe200078e00ff */
[----:B------:R-:W-:-:S02]  /*2e50*/  IABS R150, R10 ;  /* 0x0000000a00967213 */ /* 0x000fc40000000000 */
[----:B------:R-:W-:Y:S01]  /*2e60*/  ISETP.GE.AND P5, PT, R8, RZ, PT ;  /* 0x000000ff0800720c */ /* 0x000fe20003fa6270 */
[----:B------:R-:W-:Y:S01]  /*2e70*/  @!P1 IMAD.MOV R140, RZ, RZ, -R140 ;  /* 0x000000ffff8c9224 */ /* 0x000fe200078e0a8c */
[----:B------:R-:W-:Y:S01]  /*2e80*/  ISETP.GT.U32.AND P1, PT, R2, R148, PT ;  /* 0x000000940200720c */ /* 0x000fe20003f24070 */
[----:B------:R-:W-:Y:S01]  /*2e90*/  @!P0 IMAD.IADD R144, R144, 0x1, -R2 ;  /* 0x0000000190908824 */ /* 0x000fe200078e0a02 */
[----:B------:R-:W-:Y:S01]  /*2ea0*/  LOP3.LUT R8, R3, 0x76, RZ, 0xfc, !PT ;  /* 0x0000007603087812 */ /* 0x000fe200078efcff */
[----:B------:R-:W-:Y:S02]  /*2eb0*/  IMAD.MOV R7, RZ, RZ, -R7 ;  /* 0x000000ffff077224 */ /* 0x000fe400078e0a07 */
[----:B------:R-:W-:Y:S01]  /*2ec0*/  IMAD.HI.U32 R6, R5, R146, RZ ;  /* 0x0000009205067227 */ /* 0x000fe200078e00ff */
[C---:B------:R-:W-:Y:S02]  /*2ed0*/  ISETP.GT.U32.AND P0, PT, R2.reuse, R144, PT ;  /* 0x000000900200720c */ /* 0x040fe40003f04070 */
[----:B------:R-:W-:Y:S01]  /*2ee0*/  IABS R154, R8 ;  /* 0x00000008009a7213 */ /* 0x000fe20000000000 */
[----:B------:R-:W-:-:S02]  /*2ef0*/  IMAD R152, R2, R7, R152 ;  /* 0x0000000702987224 */ /* 0x000fc400078e0298 */
[----:B------:R-:W-:Y:S02]  /*2f00*/  @!P2 IMAD.IADD R142, R142, 0x1, -R2 ;  /* 0x000000018e8ea824 */ /* 0x000fe400078e0a02 */
[----:B------:R-:W-:Y:S02]  /*2f10*/  IMAD.MOV R9, RZ, RZ, -R6 ;  /* 0x000000ffff097224 */ /* 0x000fe400078e0a06 */
[----:B------:R-:W-:Y:S02]  /*2f20*/  @!P1 IMAD.IADD R148, R148, 0x1, -R2 ;  /* 0x0000000194949824 */ /* 0x000fe400078e0a02 */
[----:B------:R-:W-:Y:S01]  /*2f30*/  @!P4 IMAD.MOV R142, RZ, RZ, -R142 ;  /* 0x000000ffff8ec224 */ /* 0x000fe200078e0a8e */
[C---:B------:R-:W-:Y:S01]  /*2f40*/  ISETP.GT.U32.AND P4, PT, R2.reuse, R152, PT ;  /* 0x000000980200720c */ /* 0x040fe20003f84070 */
[----:B------:R-:W-:Y:S01]  /*2f50*/  IMAD.HI.U32 R6, R5, R150, RZ ;  /* 0x0000009605067227 */ /* 0x000fe200078e00ff */
[----:B------:R-:W-:-:S03]  /*2f60*/  ISETP.GT.U32.AND P1, PT, R2, R148, PT ;  /* 0x000000940200720c */ /* 0x000fc60003f24070 */
[----:B------:R-:W-:Y:S02]  /*2f70*/  IMAD R146, R2, R9, R146 ;  /* 0x0000000902927224 */ /* 0x000fe400078e0292 */
[----:B------:R-:W-:Y:S02]  /*2f80*/  IMAD.MOV R9, RZ, RZ, -R6 ;  /* 0x000000ffff097224 */ /* 0x000fe400078e0a06 */
[----:B------:R-:W-:Y:S01]  /*2f90*/  @!P0 IMAD.IADD R144, R144, 0x1, -R2 ;  /* 0x0000000190908824 */ /* 0x000fe200078e0a02 */
[C---:B------:R-:W-:Y:S01]  /*2fa0*/  ISETP.GT.U32.AND P0, PT, R2.reuse, R146, PT ;  /* 0x000000920200720c */ /* 0x040fe20003f04070 */
[----:B------:R-:W-:Y:S01]  /*2fb0*/  IMAD R150, R2, R9, R150 ;  /* 0x0000000902967224 */ /* 0x000fe200078e0296 */
[----:B------:R-:W-:Y:S01]  /*2fc0*/  LOP3.LUT R9, R3, 0x78, RZ, 0xfc, !PT ;  /* 0x0000007803097812 */ /* 0x000fe200078efcff */
[----:B------:R-:W-:-:S03]  /*2fd0*/  IMAD.HI.U32 R6, R5, R154, RZ ;  /* 0x0000009a05067227 */ /* 0x000fc600078e00ff */
[----:B------:R-:W-:Y:S01]  /*2fe0*/  ISETP.GT.U32.AND P2, PT, R2, R150, PT ;  /* 0x000000960200720c */ /* 0x000fe20003f44070 */
[----:B------:R-:W-:Y:S01]  /*2ff0*/  IMAD.MOV R7, RZ, RZ, -R6 ;  /* 0x000000ffff077224 */ /* 0x000fe200078e0a06 */
[----:B------:R-:W-:Y:S01]  /*3000*/  IABS R156, R9 ;  /* 0x00000009009c7213 */ /* 0x000fe20000000000 */
[----:B------:R-:W-:Y:S02]  /*3010*/  @!P4 IMAD.IADD R152, R152, 0x1, -R2 ;  /* 0x000000019898c824 */ /* 0x000fe400078e0a02 */
[----:B------:R-:W-:Y:S02]  /*3020*/  IMAD R154, R2, R7, R154 ;  /* 0x00000007029a7224 */ /* 0x000fe400078e029a */
[----:B------:R-:W-:Y:S01]  /*3030*/  @!P1 IMAD.IADD R148, R148, 0x1, -R2 ;  /* 0x0000000194949824 */ /* 0x000fe200078e0a02 */
[C---:B------:R-:W-:Y:S01]  /*3040*/  ISETP.GT.U32.AND P4, PT, R2.reuse, R152, PT ;  /* 0x000000980200720c */ /* 0x040fe20003f84070 */
[----:B------:R-:W-:Y:S01]  /*3050*/  IMAD.HI.U32 R6, R5, R156, RZ ;  /* 0x0000009c05067227 */ /* 0x000fe200078e00ff */
[----:B------:R-:W-:-:S03]  /*3060*/  ISETP.GT.U32.AND P1, PT, R2, R154, PT ;  /* 0x0000009a0200720c */ /* 0x000fc60003f24070 */
[----:B------:R-:W-:Y:S02]  /*3070*/  @!P0 IMAD.IADD R146, R146, 0x1, -R2 ;  /* 0x0000000192928824 */ /* 0x000fe400078e0a02 */
[----:B------:R-:W-:Y:S01]  /*3080*/  @!P5 IMAD.MOV R148, RZ, RZ, -R148 ;  /* 0x000000ffff94d224 */ /* 0x000fe200078e0a94 */
[----:B------:R-:W-:Y:S01]  /*3090*/  ISETP.GE.AND P5, PT, R9, RZ, PT ;  /* 0x000000ff0900720c */ /* 0x000fe20003fa6270 */
[----:B------:R-:W-:Y:S01]  /*30a0*/  IMAD.MOV R9, RZ, RZ, -R6 ;  /* 0x000000ffff097224 */ /* 0x000fe200078e0a06 */
[----:B------:R-:W-:Y:S01]  /*30b0*/  ISETP.GT.U32.AND P0, PT, R2, R146, PT ;  /* 0x000000920200720c */ /* 0x000fe20003f04070 */
[----:B------:R-:W-:Y:S01]  /*30c0*/  @!P3 IMAD.MOV R144, RZ, RZ, -R144 ;  /* 0x000000ffff90b224 */ /* 0x000fe200078e0a90 */
[----:B------:R-:W-:Y:S01]  /*30d0*/  ISETP.GE.AND P3, PT, R10, RZ, PT ;  /* 0x000000ff0a00720c */ /* 0x000fe20003f66270 */
[----:B------:R-:W-:Y:S01]  /*30e0*/  @!P2 IMAD.IADD R150, R150, 0x1, -R2 ;  /* 0x000000019696a824 */ /* 0x000fe200078e0a02 */
[C---:B------:R-:W-:Y:S01]  /*30f0*/  LOP3.LUT R10, R3.reuse, 0x7a, RZ, 0xfc, !PT ;  /* 0x0000007a030a7812 */ /* 0x040fe200078efcff */
[----:B------:R-:W-:Y:S01]  /*3100*/  IMAD R156, R2, R9, R156 ;  /* 0x00000009029c7224 */ /* 0x000fe200078e029c */
[----:B------:R-:W-:Y:S01]  /*3110*/  LOP3.LUT R6, R3, 0x7c, RZ, 0xfc, !PT ;  /* 0x0000007c03067812 */ /* 0x000fe200078efcff */
[--C-:B------:R-:W-:Y:S01]  /*3120*/  @!P4 IMAD.IADD R152, R152, 0x1, -R2.reuse ;  /* 0x000000019898c824 */ /* 0x100fe200078e0a02 */
[----:B------:R-:W-:Y:S01]  /*3130*/  IABS R158, R10 ;  /* 0x0000000a009e7213 */ /* 0x000fe20000000000 */
[----:B------:R-:W-:Y:S01]  /*3140*/  @!P1 IMAD.IADD R154, R154, 0x1, -R2 ;  /* 0x000000019a9a9824 */ /* 0x000fe200078e0a02 */
[----:B------:R-:W-:-:S02]  /*3150*/  ISETP.GT.U32.AND P2, PT, R2, R150, PT ;  /* 0x000000960200720c */ /* 0x000fc40003f44070 */
[C---:B------:R-:W-:Y:S01]  /*3160*/  ISETP.GT.U32.AND P4, PT, R2.reuse, R156, PT ;  /* 0x0000009c0200720c */ /* 0x040fe20003f84070 */
[----:B------:R-:W-:Y:S01]  /*3170*/  IMAD.HI.U32 R7, R5, R158, RZ ;  /* 0x0000009e05077227 */ /* 0x000fe200078e00ff */
[----:B------:R-:W-:Y:S02]  /*3180*/  ISETP.GT.U32.AND P1, PT, R2, R154, PT ;  /* 0x0000009a0200720c */ /* 0x000fe40003f24070 */
[----:B------:R-:W-:Y:S01]  /*3190*/  IABS R162, R6 ;  /* 0x0000000600a27213 */ /* 0x000fe20000000000 */
[----:B------:R-:W-:Y:S01]  /*31a0*/  @!P0 IMAD.IADD R146, R146, 0x1, -R2 ;  /* 0x0000000192928824 */ /* 0x000fe200078e0a02 */
[----:B------:R-:W-:Y:S01]  /*31b0*/  ISETP.GE.AND P0, PT, R11, RZ, PT ;  /* 0x000000ff0b00720c */ /* 0x000fe20003f06270 */
[----:B------:R-:W-:Y:S01]  /*31c0*/  IMAD.MOV R7, RZ, RZ, -R7 ;  /* 0x000000ffff077224 */ /* 0x000fe200078e0a07 */
[C---:B------:R-:W-:Y:S01]  /*31d0*/  LOP3.LUT R11, R3.reuse, 0x86, RZ, 0xfc, !PT ;  /* 0x00000086030b7812 */ /* 0x040fe200078efcff */
[----:B------:R-:W-:Y:S01]  /*31e0*/  @!P6 IMAD.MOV R146, RZ, RZ, -R146 ;  /* 0x000000ffff92e224 */ /* 0x000fe200078e0a92 */
[----:B------:R-:W-:Y:S01]  /*31f0*/  ISETP.GE.AND P6, PT, R8, RZ, PT ;  /* 0x000000ff0800720c */ /* 0x000fe20003fc6270 */
[----:B------:R-:W-:Y:S01]  /*3200*/  @!P2 IMAD.IADD R150, R150, 0x1, -R2 ;  /* 0x000000019696a824 */ /* 0x000fe200078e0a02 */
[C---:B------:R-:W-:Y:S01]  /*3210*/  LOP3.LUT R8, R3.reuse, 0x80, RZ, 0xfc, !PT ;  /* 0x0000008003087812 */ /* 0x040fe200078efcff */
[----:B------:R-:W-:Y:S01]  /*3220*/  IMAD R158, R2, R7, R158 ;  /* 0x00000007029e7224 */ /* 0x000fe200078e029e */
[----:B------:R-:W-:Y:S01]  /*3230*/  LOP3.LUT R7, R3, 0x7e, RZ, 0xfc, !PT ;  /* 0x0000007e03077812 */ /* 0x000fe200078efcff */
[----:B------:R-:W-:Y:S01]  /*3240*/  @!P4 IMAD.IADD R156, R156, 0x1, -R2 ;  /* 0x000000019c9cc824 */ /* 0x000fe200078e0a02 */
[----:B------:R-:W-:Y:S01]  /*3250*/  ISETP.GE.AND P2, PT, R10, RZ, PT ;  /* 0x000000ff0a00720c */ /* 0x000fe20003f46270 */
[----:B------:R-:W-:Y:S01]  /*3260*/  @!P3 IMAD.MOV R150, RZ, RZ, -R150 ;  /* 0x000000ffff96b224 */ /* 0x000fe200078e0a96 */
[----:B------:R-:W-:Y:S01]  /*3270*/  ISETP.GE.AND P3, PT, R6, RZ, PT ;  /* 0x000000ff0600720c */ /* 0x000fe20003f66270 */
[----:B------:R-:W-:Y:S01]  /*3280*/  IMAD.HI.U32 R6, R5, R162, RZ ;  /* 0x000000a205067227 */ /* 0x000fe200078e00ff */
[----:B------:R-:W-:-:S02]  /*3290*/  IABS R160, R7 ;  /* 0x0000000700a07213 */ /* 0x000fc40000000000 */
[----:B------:R-:W-:Y:S01]  /*32a0*/  ISETP.GT.U32.AND P4, PT, R2, R156, PT ;  /* 0x0000009c0200720c */ /* 0x000fe20003f84070 */
[----:B------:R-:W-:Y:S01]  /*32b0*/  @!P0 IMAD.MOV R152, RZ, RZ, -R152 ;  /* 0x000000ffff988224 */ /* 0x000fe200078e0a98 */
[----:B------:R-:W-:Y:S01]  /*32c0*/  ISETP.GE.AND P0, PT, R7, RZ, PT ;  /* 0x000000ff0700720c */ /* 0x000fe20003f06270 */
[----:B------:R-:W-:Y:S01]  /*32d0*/  @!P1 IMAD.IADD R154, R154, 0x1, -R2 ;  /* 0x000000019a9a9824 */ /* 0x000fe200078e0a02 */
[C---:B------:R-:W-:Y:S01]  /*32e0*/  ISETP.GT.U32.AND P1, PT, R2.reuse, R158, PT ;  /* 0x0000009e0200720c */ /* 0x040fe20003f24070 */
[----:B------:R-:W-:Y:S01]  /*32f0*/  IMAD.HI.U32 R7, R5, R160, RZ ;  /* 0x000000a005077227 */ /* 0x000fe200078e00ff */
[----:B------:R-:W-:Y:S02]  /*3300*/  LOP3.LUT R10, R3, 0x82, RZ, 0xfc, !PT ;  /* 0x00000082030a7812 */ /* 0x000fe400078efcff */
[----:B------:R-:W-:Y:S01]  /*3310*/  IABS R164, R8 ;  /* 0x0000000800a47213 */ /* 0x000fe20000000000 */
[----:B------:R-:W-:Y:S01]  /*3320*/  IMAD.MOV R9, RZ, RZ, -R6 ;  /* 0x000000ffff097224 */ /* 0x000fe200078e0a06 */
[----:B------:R-:W-:Y:S01]  /*3330*/  IABS R172, R10 ;  /* 0x0000000a00ac7213 */ /* 0x000fe20000000000 */
[----:B------:R-:W-:Y:S01]  /*3340*/  IMAD.MOV R7, RZ, RZ, -R7 ;  /* 0x000000ffff077224 */ /* 0x000fe200078e0a07 */
[----:B------:R-:W-:Y:S01]  /*3350*/  IABS R170, R11 ;  /* 0x0000000b00aa7213 */ /* 0x000fe20000000000 */
[----:B------:R-:W-:-:S02]  /*3360*/  IMAD R162, R2, R9, R162 ;  /* 0x0000000902a27224 */ /* 0x000fc400078e02a2 */
[----:B------:R-:W-:Y:S02]  /*3370*/  IMAD R160, R2, R7, R160 ;  /* 0x0000000702a07224 */ /* 0x000fe400078e02a0 */
[--C-:B------:R-:W-:Y:S01]  /*3380*/  @!P4 IMAD.IADD R156, R156, 0x1, -R2.reuse ;  /* 0x000000019c9cc824 */ /* 0x100fe200078e0a02 */
[----:B------:R-:W-:Y:S01]  /*3390*/  ISETP.GT.U32.AND P4, PT, R2, R162, PT ;  /* 0x000000a20200720c */ /* 0x000fe20003f84070 */
[----:B------:R-:W-:Y:S02]  /*33a0*/  @!P1 IMAD.IADD R158, R158, 0x1, -R2 ;  /* 0x000000019e9e9824 */ /* 0x000fe400078e0a02 */
[----:B------:R-:W-:Y:S01]  /*33b0*/  @!P6 IMAD.MOV R154, RZ, RZ, -R154 ;  /* 0x000000ffff9ae224 */ /* 0x000fe200078e0a9a */
[C---:B------:R-:W-:Y:S01]  /*33c0*/  ISETP.GT.U32.AND P6, PT, R2.reuse, R160, PT ;  /* 0x000000a00200720c */ /* 0x040fe20003fc4070 */
[----:B------:R-:W-:Y:S01]  /*33d0*/  IMAD.HI.U32 R6, R5, R164, RZ ;  /* 0x000000a405067227 */ /* 0x000fe200078e00ff */
[----:B------:R-:W-:-:S03]  /*33e0*/  ISETP.GT.U32.AND P1, PT, R2, R158, PT ;  /* 0x0000009e0200720c */ /* 0x000fc60003f24070 */
[----:B------:R-:W-:-:S04]  /*33f0*/  IMAD.HI.U32 R7, R5, R172, RZ ;  /* 0x000000ac05077227 */ /* 0x000fc800078e00ff */
[----:B------:R-:W-:Y:S02]  /*3400*/  @!P4 IMAD.IADD R162, R162, 0x1, -R2 ;  /* 0x00000001a2a2c824 */ /* 0x000fe400078e0a02 */
[----:B------:R-:W-:Y:S02]  /*3410*/  IMAD.MOV R9, RZ, RZ, -R6 ;  /* 0x000000ffff097224 */ /* 0x000fe400078e0a06 */
[--C-:B------:R-:W-:Y:S01]  /*3420*/  @!P6 IMAD.IADD R160, R160, 0x1, -R2.reuse ;  /* 0x00000001a0a0e824 */ /* 0x100fe200078e0a02 */
[----:B------:R-:W-:Y:S01]  /*3430*/  ISETP.GT.U32.AND P4, PT, R2, R162, PT ;  /* 0x000000a20200720c */ /* 0x000fe20003f84070 */
[----:B------:R-:W-:Y:S01]  /*3440*/  @!P1 IMAD.IADD R158, R158, 0x1, -R2 ;  /* 0x000000019e9e9824 */ /* 0x000fe200078e0a02 */
[----:B------:R-:W-:Y:S01]  /*3450*/  ISETP.GE.AND P1, PT, R10, RZ, PT ;  /* 0x000000ff0a00720c */ /* 0x000fe20003f26270 */
[----:B------:R-:W-:Y:S01]  /*3460*/  IMAD.MOV R7, RZ, RZ, -R7 ;  /* 0x000000ffff077224 */ /* 0x000fe200078e0a07 */
[C---:B------:R-:W-:Y:S01]  /*3470*/  ISETP.GT.U32.AND P6, PT, R2.reuse, R160, PT ;  /* 0x000000a00200720c */ /* 0x040fe20003fc4070 */
[C---:B------:R-:W-:Y:S01]  /*3480*/  IMAD R164, R2.reuse, R9, R164 ;  /* 0x0000000902a47224 */ /* 0x040fe200078e02a4 */
[----:B------:R-:W-:Y:S01]  /*3490*/  LOP3.LUT R10, R3, 0x84, RZ, 0xfc, !PT ;  /* 0x00000084030a7812 */ /* 0x000fe200078efcff */
[----:B------:R-:W-:-:S02]  /*34a0*/  IMAD R172, R2, R7, R172 ;  /* 0x0000000702ac7224 */ /* 0x000fc400078e02ac */
[----:B------:R-:W-:Y:S01]  /*34b0*/  IMAD.HI.U32 R7, R5, R168, RZ ;  /* 0x000000a805077227 */ /* 0x000fe200078e00ff */
[----:B------:R-:W-:-:S03]  /*34c0*/  IABS R166, R10 ;  /* 0x0000000a00a67213 */ /* 0x000fc60000000000 */
[----:B------:R-:W-:Y:S01]  /*34d0*/  @!P4 IMAD.IADD R162, R162, 0x1, -R2 ;  /* 0x00000001a2a2c824 */ /* 0x000fe200078e0a02 */
[----:B------:R-:W-:Y:S01]  /*34e0*/  ISETP.GT.U32.AND P4, PT, R2, R164, PT ;  /* 0x000000a40200720c */ /* 0x000fe20003f84070 */
[----:B------:R-:W-:-:S04]  /*34f0*/  IMAD.HI.U32 R6, R5, R166, RZ ;  /* 0x000000a605067227 */ /* 0x000fc800078e00ff */
[----:B------:R-:W-:Y:S01]  /*3500*/  @!P6 IMAD.IADD R160, R160, 0x1, -R2 ;  /* 0x00000001a0a0e824 */ /* 0x000fe200078e0a02 */
[----:B------:R-:W-:Y:S01]  /*3510*/  ISETP.GT.U32.AND P6, PT, R2, R172, PT ;  /* 0x000000ac0200720c */ /* 0x000fe20003fc4070 */
[----:B------:R-:W-:Y:S02]  /*3520*/  IMAD.MOV R9, RZ, RZ, -R6 ;  /* 0x000000ffff097224 */ /* 0x000fe400078e0a06 */
[----:B------:R-:W-:-:S04]  /*3530*/  IMAD.HI.U32 R6, R5, R170, RZ ;  /* 0x000000aa05067227 */ /* 0x000fc800078e00ff */
[----:B------:R-:W-:Y:S02]  /*3540*/  IMAD R166, R2, R9, R166 ;  /* 0x0000000902a67224 */ /* 0x000fe400078e02a6 */
[----:B------:R-:W-:Y:S02]  /*3550*/  IMAD.MOV R9, RZ, RZ, -R6 ;  /* 0x000000ffff097224 */ /* 0x000fe400078e0a06 */
[----:B------:R-:W-:Y:S01]  /*3560*/  @!P4 IMAD.IADD R164, R164, 0x1, -R2 ;  /* 0x00000001a4a4c824 */ /* 0x000fe200078e0a02 */
[C---:B------:R-:W-:Y:S01]  /*3570*/  ISETP.GT.U32.AND P4, PT, R2.reuse, R166, PT ;  /* 0x000000a60200720c */ /* 0x040fe20003f84070 */
[----:B------:R-:W-:Y:S02]  /*3580*/  IMAD R170, R2, R9, R170 ;  /* 0x0000000902aa7224 */ /* 0x000fe400078e02aa */
[----:B------:R-:W-:Y:S02]  /*3590*/  @!P6 IMAD.IADD R172, R172, 0x1, -R2 ;  /* 0x00000001acace824 */ /* 0x000fe400078e0a02 */
[----:B------:R-:W-:Y:S01]  /*35a0*/  IMAD.MOV R7, RZ, RZ, -R7 ;  /* 0x000000ffff077224 */ /* 0x000fe200078e0a07 */
[----:B------:R-:W-:Y:S01]  /*35b0*/  ISETP.GT.U32.AND P6, PT, R2, R170, PT ;  /* 0x000000aa0200720c */ /* 0x000fe20003fc4070 */
[----:B------:R-:W-:-:S04]  /*35c0*/  IMAD.HI.U32 R6, R5, R180, RZ ;  /* 0x000000b405067227 */ /* 0x000fc800078e00ff */
[----:B------:R-:W-:Y:S02]  /*35d0*/  IMAD R168, R2, R7, R168 ;  /* 0x0000000702a87224 */ /* 0x000fe400078e02a8 */
[----:B------:R-:W-:Y:S01]  /*35e0*/  @!P4 IMAD.IADD R166, R166, 0x1, -R2 ;  /* 0x00000001a6a6c824 */ /* 0x000fe200078e0a02 */
[----:B------:R-:W-:Y:S01]  /*35f0*/  ISETP.GT.U32.AND P4, PT, R2, R164, PT ;  /* 0x000000a40200720c */ /* 0x000fe20003f84070 */
[----:B------:R-:W-:Y:S02]  /*3600*/  IMAD.MOV R7, RZ, RZ, -R6 ;  /* 0x000000ffff077224 */ /* 0x000fe400078e0a06 */
[----:B------:R-:W-:Y:S01]  /*3610*/  @!P5 IMAD.MOV R156, RZ, RZ, -R156 ;  /* 0x000000ffff9cd224 */ /* 0x000fe200078e0a9c */
[----:B------:R-:W-:Y:S01]  /*3620*/  ISETP.GE.AND P5, PT, R8, RZ, PT ;  /* 0x000000ff0800720c */ /* 0x000fe20003fa6270 */
[----:B------:R-:W-:Y:S01]  /*3630*/  @!P6 IMAD.IADD R170, R170, 0x1, -R2 ;  /* 0x00000001aaaae824 */ /* 0x000fe200078e0a02 */
[C---:B------:R-:W-:Y:S01]  /*3640*/  ISETP.GT.U32.AND P6, PT, R2.reuse, R166, PT ;  /* 0x000000a60200720c */ /* 0x040fe20003fc4070 */
[----:B------:R-:W-:Y:S01]  /*3650*/  @!P2 IMAD.MOV R158, RZ, RZ, -R158 ;  /* 0x000000ffff9ea224 */ /* 0x000fe200078e0a9e */
[C---:B------:R-:W-:Y:S01]  /*3660*/  ISETP.GT.U32.AND P2, PT, R2.reuse, R172, PT ;  /* 0x000000ac0200720c */ /* 0x040fe20003f44070 */
[----:B------:R-:W-:Y:S01]  /*3670*/  @!P3 IMAD.MOV R162, RZ, RZ, -R162 ;  /* 0x000000ffffa2b224 */ /* 0x000fe200078e0aa2 */
[----:B------:R-:W-:Y:S01]  /*3680*/  ISETP.GT.U32.AND P3, PT, R2, R170, PT ;  /* 0x000000aa0200720c */ /* 0x000fe20003f64070 */
[----:B------:R-:W-:-:S04]  /*3690*/  IMAD.HI.U32 R8, R5, R174, RZ ;  /* 0x000000ae05087227 */ /* 0x000fc800078e00ff */
[----:B------:R-:W-:Y:S02]  /*36a0*/  IMAD R180, R2, R7, R180 ;  /* 0x0000000702b47224 */ /* 0x000fe400078e02b4 */
[----:B------:R-:W-:Y:S01]  /*36b0*/  IMAD.MOV R9, RZ, RZ, -R8 ;  /* 0x000000ffff097224 */ /* 0x000fe200078e0a08 */
[----:B------:R-:W-:Y:S01]  /*36c0*/  LOP3.LUT R8, R3, 0x8e, RZ, 0xfc, !PT ;  /* 0x0000008e03087812 */ /* 0x000fe200078efcff */
[----:B------:R-:W-:Y:S01]  /*36d0*/  @!P6 IMAD.IADD R166, R166, 0x1, -R2 ;  /* 0x00000001a6a6e824 */ /* 0x000fe200078e0a02 */
[C---:B------:R-:W-:Y:S01]  /*36e0*/  ISETP.GT.U32.AND P6, PT, R2.reuse, R180, PT ;  /* 0x000000b40200720c */ /* 0x040fe20003fc4070 */
[----:B------:R-:W-:Y:S01]  /*36f0*/  @!P0 IMAD.MOV R160, RZ, RZ, -R160 ;  /* 0x000000ffffa08224 */ /* 0x000fe200078e0aa0 */
[----:B------:R-:W-:Y:S01]  /*3700*/  IABS R178, R8 ;  /* 0x0000000800b27213 */ /* 0x000fe20000000000 */
[----:B------:R-:W-:Y:S01]  /*3710*/  IMAD.HI.U32 R7, R5, R176, RZ ;  /* 0x000000b005077227 */ /* 0x000fe200078e00ff */
[----:B------:R-:W-:-:S03]  /*3720*/  ISETP.GT.U32.AND P0, PT, R2, R168, PT ;  /* 0x000000a80200720c */ /* 0x000fc60003f04070 */
[--C-:B------:R-:W-:Y:S01]  /*3730*/  @!P2 IMAD.IADD R172, R172, 0x1, -R2.reuse ;  /* 0x00000001acaca824 */ /* 0x100fe200078e0a02 */
[----:B------:R-:W-:Y:S01]  /*3740*/  ISETP.GE.AND P2, PT, R10, RZ, PT ;  /* 0x000000ff0a00720c */ /* 0x000fe20003f46270 */
[----:B------:R-:W-:Y:S01]  /*3750*/  @!P3 IMAD.IADD R170, R170, 0x1, -R2 ;  /* 0x00000001aaaab824 */ /* 0x000fe200078e0a02 */
[----:B------:R-:W-:Y:S01]  /*3760*/  ISETP.GE.AND P3, PT, R11, RZ, PT ;  /* 0x000000ff0b00720c */ /* 0x000fe20003f66270 */
[----:B------:R-:W-:Y:S01]  /*3770*/  IMAD.HI.U32 R6, R5, R178, RZ ;  /* 0x000000b205067227 */ /* 0x000fe200078e00ff */
[C---:B------:R-:W-:Y:S02]  /*3780*/  LOP3.LUT R10, R3.reuse, 0x94, RZ, 0xfc, !PT ;  /* 0x00000094030a7812 */ /* 0x040fe400078efcff */
[----:B------:R-:W-:Y:S01]  /*3790*/  LOP3.LUT R11, R3, 0xa0, RZ, 0xfc, !PT ;  /* 0x000000a0030b7812 */ /* 0x000fe200078efcff */
[----:B------:R-:W-:Y:S01]  /*37a0*/  IMAD.MOV R7, RZ, RZ, -R7 ;  /* 0x000000ffff077224 */ /* 0x000fe200078e0a07 */
[----:B------:R-:W-:Y:S01]  /*37b0*/  IABS R184, R10 ;  /* 0x0000000a00b87213 */ /* 0x000fe20000000000 */
[----:B------:R-:W-:Y:S01]  /*37c0*/  IMAD R174, R2, R9, R174 ;  /* 0x0000000902ae7224 */ /* 0x000fe200078e02ae */
[----:B------:R-:W-:Y:S01]  /*37d0*/  IABS R200, R11 ;  /* 0x0000000b00c87213 */ /* 0x000fe20000000000 */
[----:B------:R-:W-:-:S02]  /*37e0*/  IMAD.MOV R9, RZ, RZ, -R6 ;  /* 0x000000ffff097224 */ /* 0x000fc400078e0a06 */
[----:B------:R-:W-:Y:S01]  /*37f0*/  IMAD R176, R2, R7, R176 ;  /* 0x0000000702b07224 */ /* 0x000fe200078e02b0 */
[----:B------:R-:W-:Y:S01]  /*3800*/  LOP3.LUT R7, R3, 0x92, RZ, 0xfc, !PT ;  /* 0x0000009203077812 */ /* 0x000fe200078efcff */
[--C-:B------:R-:W-:Y:S02]  /*3810*/  @!P6 IMAD.IADD R180, R180, 0x1, -R2.reuse ;  /* 0x00000001b4b4e824 */ /* 0x100fe400078e0a02 */
[--C-:B------:R-:W-:Y:S01]  /*3820*/  @!P4 IMAD.IADD R164, R164, 0x1, -R2.reuse ;  /* 0x00000001a4a4c824 */ /* 0x100fe200078e0a02 */
[----:B------:R-:W-:Y:S01]  /*3830*/  IABS R182, R7 ;  /* 0x0000000700b67213 */ /* 0x000fe20000000000 */
[----:B------:R-:W-:Y:S01]  /*3840*/  @!P0 IMAD.IADD R168, R168, 0x1, -R2 ;  /* 0x00000001a8a88824 */ /* 0x000fe200078e0a02 */
[C---:B------:R-:W-:Y:S01]  /*3850*/  ISETP.GT.U32.AND P6, PT, R2.reuse, R180, PT ;  /* 0x000000b40200720c */ /* 0x040fe20003fc4070 */
[C---:B------:R-:W-:Y:S01]  /*3860*/  IMAD R178, R2.reuse, R9, R178 ;  /* 0x0000000902b27224 */ /* 0x040fe200078e02b2 */
[C---:B------:R-:W-:Y:S01]  /*3870*/  ISETP.GT.U32.AND P4, PT, R2.reuse, R174, PT ;  /* 0x000000ae0200720c */ /* 0x040fe20003f84070 */
[----:B------:R-:W-:Y:S01]  /*3880*/  @!P5 IMAD.MOV R164, RZ, RZ, -R164 ;  /* 0x000000ffffa4d224 */ /* 0x000fe200078e0aa4 */
[C---:B------:R-:W-:Y:S01]  /*3890*/  ISETP.GT.U32.AND P5, PT, R2.reuse, R168, PT ;  /* 0x000000a80200720c */ /* 0x040fe20003fa4070 */
[----:B------:R-:W-:Y:S01]  /*38a0*/  @!P2 IMAD.MOV R166, RZ, RZ, -R166 ;  /* 0x000000ffffa6a224 */ /* 0x000fe200078e0aa6 */
[----:B------:R-:W-:Y:S01]  /*38b0*/  ISETP.GT.U32.AND P2, PT, R2, R178, PT ;  /* 0x000000b20200720c */ /* 0x000fe20003f44070 */
[----:B------:R-:W-:Y:S01]  /*38c0*/  @!P3 IMAD.MOV R170, RZ, RZ, -R170 ;  /* 0x000000ffffaab224 */ /* 0x000fe200078e0aaa */
[----:B------:R-:W-:Y:S01]  /*38d0*/  ISETP.GE.AND P3, PT, R14, RZ, PT ;  /* 0x000000ff0e00720c */ /* 0x000fe20003f66270 */
[----:B------:R-:W-:Y:S01]  /*38e0*/  IMAD.HI.U32 R6, R5, R182, RZ ;  /* 0x000000b605067227 */ /* 0x000fe200078e00ff */
[----:B------:R-:W-:-:S02]  /*38f0*/  ISETP.GE.AND P0, PT, R12, RZ, PT ;  /* 0x000000ff0c00720c */ /* 0x000fc40003f06270 */
[C---:B------:R-:W-:Y:S01]  /*3900*/  LOP3.LUT R12, R3.reuse, 0xa2, RZ, 0xfc, !PT ;  /* 0x000000a2030c7812 */ /* 0x040fe200078efcff */
[----:B------:R-:W-:Y:S01]  /*3910*/  IMAD.MOV R9, RZ, RZ, -R6 ;  /* 0x000000ffff097224 */ /* 0x000fe200078e0a06 */
[----:B------:R-:W-:Y:S01]  /*3920*/  LOP3.LUT R6, R3, 0x96, RZ, 0xfc, !PT ;  /* 0x0000009603067812 */ /* 0x000fe200078efcff */
[----:B------:R-:W-:Y:S01]  /*3930*/  @!P6 IMAD.IADD R180, R180, 0x1, -R2 ;  /* 0x00000001b4b4e824 */ /* 0x000fe200078e0a02 */
[----:B------:R-:W-:Y:S01]  /*3940*/  ISETP.GE.AND P6, PT, R15, RZ, PT ;  /* 0x000000ff0f00720c */ /* 0x000fe20003fc6270 */
[----:B------:R-:W-:Y:S01]  /*3950*/  IMAD R182, R2, R9, R182 ;  /* 0x0000000902b67224 */ /* 0x000fe200078e02b6 */
[----:B------:R-:W-:Y:S01]  /*3960*/  IABS R186, R6 ;  /* 0x0000000600ba7213 */ /* 0x000fe20000000000 */
[--C-:B------:R-:W-:Y:S01]  /*3970*/  @!P5 IMAD.IADD R168, R168, 0x1, -R2.reuse ;  /* 0x00000001a8a8d824 */ /* 0x100fe200078e0a02 */
[----:B------:R-:W-:Y:S01]  /*3980*/  ISETP.GT.U32.AND P5, PT, R2, R176, PT ;  /* 0x000000b00200720c */ /* 0x000fe20003fa4070 */
[----:B------:R-:W-:Y:S01]  /*3990*/  @!P2 IMAD.IADD R178, R178, 0x1, -R2 ;  /* 0x00000001b2b2a824 */ /* 0x000fe200078e0a02 */
[----:B------:R-:W-:Y:S01]  /*39a0*/  ISETP.GE.AND P2, PT, R7, RZ, PT ;  /* 0x000000ff0700720c */ /* 0x000fe20003f46270 */
[----:B------:R-:W-:Y:S01]  /*39b0*/  @!P3 IMAD.MOV R180, RZ, RZ, -R180 ;  /* 0x000000ffffb4b224 */ /* 0x000fe200078e0ab4 */
[----:B------:R-:W-:Y:S01]  /*39c0*/  ISETP.GT.U32.AND P3, PT, R2, R182, PT ;  /* 0x000000b60200720c */ /* 0x000fe20003f64070 */
[----:B------:R-:W-:Y:S01]  /*39d0*/  @!P4 IMAD.IADD R174, R174, 0x1, -R2 ;  /* 0x00000001aeaec824 */ /* 0x000fe200078e0a02 */
[----:B------:R-:W-:Y:S01]  /*39e0*/  ISETP.GE.AND P4, PT, R13, RZ, PT ;  /* 0x000000ff0d00720c */ /* 0x000fe20003f86270 */
[----:B------:R-:W-:Y:S01]  /*39f0*/  @!P0 IMAD.MOV R168, RZ, RZ, -R168 ;  /* 0x000000ffffa88224 */ /* 0x000fe200078e0aa8 */
[C---:B------:R-:W-:Y:S01]  /*3a00*/  ISETP.GT.U32.AND P0, PT, R2.reuse, R178, PT ;  /* 0x000000b20200720c */ /* 0x040fe20003f04070 */
[----:B------:R-:W-:Y:S01]  /*3a10*/  @!P1 IMAD.MOV R172, RZ, RZ, -R172 ;  /* 0x000000ffffac9224 */ /* 0x000fe200078e0aac */
[----:B------:R-:W-:Y:S01]  /*3a20*/  ISETP.GT.U32.AND P1, PT, R2, R174, PT ;  /* 0x000000ae0200720c */ /* 0x000fe20003f24070 */
[----:B------:R-:W-:Y:S01]  /*3a30*/  IMAD.HI.U32 R7, R5, R184, RZ ;  /* 0x000000b805077227 */ /* 0x000fe200078e00ff */
[----:B------:R-:W-:-:S02]  /*3a40*/  IABS R196, R12 ;  /* 0x0000000c00c47213 */ /* 0x000fc40000000000 */
[C---:B------:R-:W-:Y:S01]  /*3a50*/  LOP3.LUT R13, R3.reuse, 0xc6, RZ, 0xfc, !PT ;  /* 0x000000c6030d7812 */ /* 0x040fe200078efcff */
[--C-:B------:R-:W-:Y:S01]  /*3a60*/  @!P5 IMAD.IADD R176, R176, 0x1, -R2.reuse ;  /* 0x00000001b0b0d824 */ /* 0x100fe200078e0a02 */
[----:B------:R-:W-:Y:S01]  /*3a70*/  LOP3.LUT R14, R3, 0xe2, RZ, 0xfc, !PT ;  /* 0x000000e2030e7812 */ /* 0x000fe200078efcff */
[--C-:B------:R-:W-:Y:S01]  /*3a80*/  @!P3 IMAD.IADD R182, R182, 0x1, -R2.reuse ;  /* 0x00000001b6b6b824 */ /* 0x100fe200078e0a02 */
[----:B------:R-:W-:Y:S01]  /*3a90*/  IABS R234, R13 ;  /* 0x0000000d00ea7213 */ /* 0x000fe20000000000 */
[----:B------:R-:W-:Y:S01]  /*3aa0*/  IMAD.MOV R7, RZ, RZ, -R7 ;  /* 0x000000ffff077224 */ /* 0x000fe200078e0a07 */
[----:B------:R-:W-:Y:S01]  /*3ab0*/  ISETP.GT.U32.AND P5, PT, R2, R176, PT ;  /* 0x000000b00200720c */ /* 0x000fe20003fa4070 */
[--C-:B------:R-:W-:Y:S01]  /*3ac0*/  @!P0 IMAD.IADD R178, R178, 0x1, -R2.reuse ;  /* 0x00000001b2b28824 */ /* 0x100fe200078e0a02 */
[----:B------:R-:W-:Y:S01]  /*3ad0*/  ISETP.GE.AND P0, PT, R6, RZ, PT ;  /* 0x000000ff0600720c */ /* 0x000fe20003f06270 */
[----:B------:R-:W-:Y:S01]  /*3ae0*/  @!P1 IMAD.IADD R174, R174, 0x1, -R2 ;  /* 0x00000001aeae9824 */ /* 0x000fe200078e0a02 */
[----:B------:R-:W-:Y:S01]  /*3af0*/  ISETP.GT.U32.AND P3, PT, R2, R182, PT ;  /* 0x000000b60200720c */ /* 0x000fe20003f64070 */
[----:B------:R-:W-:Y:S01]  /*3b00*/  IMAD.HI.U32 R6, R5, R186, RZ ;  /* 0x000000ba05067227 */ /* 0x000fe200078e00ff */
[----:B------:R-:W-:-:S02]  /*3b10*/  ISETP.GE.AND P1, PT, R8, RZ, PT ;  /* 0x000000ff0800720c */ /* 0x000fc40003f26270 */
[----:B------:R-:W-:Y:S01]  /*3b20*/  IABS R30, R14 ;  /* 0x0000000e001e7213 */ /* 0x000fe20000000000 */
[----:B------:R-:W-:Y:S01]  /*3b30*/  @!P4 IMAD.MOV R174, RZ, RZ, -R174 ;  /* 0x000000ffffaec224 */ /* 0x000fe200078e0aae */
[----:B------:R-:W-:Y:S01]  /*3b40*/  ISETP.GE.AND P4, PT, R10, RZ, PT ;  /* 0x000000ff0a00720c */ /* 0x000fe20003f86270 */
[----:B------:R-:W-:Y:S01]  /*3b50*/  IMAD.MOV R9, RZ, RZ, -R6 ;  /* 0x000000ffff097224 */ /* 0x000fe200078e0a06 */
[C---:B------:R-:W-:Y:S01]  /*3b60*/  LOP3.LUT R10, R3.reuse, 0x9a, RZ, 0xfc, !PT ;  /* 0x0000009a030a7812 */ /* 0x040fe200078efcff */
[C---:B------:R-:W-:Y:S01]  /*3b70*/  IMAD R184, R2.reuse, R7, R184 ;  /* 0x0000000702b87224 */ /* 0x040fe200078e02b8 */
[----:B------:R-:W-:Y:S01]  /*3b80*/  LOP3.LUT R7, R3, 0x98, RZ, 0xfc, !PT ;  /* 0x0000009803077812 */ /* 0x000fe200078efcff */
[----:B------:R-:W-:Y:S01]  /*3b90*/  IMAD R186, R2, R9, R186 ;  /* 0x0000000902ba7224 */ /* 0x000fe200078e02ba */
[----:B------:R-:W-:Y:S01]  /*3ba0*/  IABS R190, R10 ;  /* 0x0000000a00be7213 */ /* 0x000fe20000000000 */
[--C-:B------:R-:W-:Y:S01]  /*3bb0*/  @!P5 IMAD.IADD R176, R176, 0x1, -R2.reuse ;  /* 0x00000001b0b0d824 */ /* 0x100fe200078e0a02 */
[----:B------:R-:W-:Y:S01]  /*3bc0*/  ISETP.GT.U32.AND P5, PT, R2, R184, PT ;  /* 0x000000b80200720c */ /* 0x000fe20003fa4070 */
[----:B------:R-:W-:Y:S01]  /*3bd0*/  @!P3 IMAD.IADD R182, R182, 0x1, -R2 ;  /* 0x00000001b6b6b824 */ /* 0x000fe200078e0a02 */
[----:B------:R-:W-:Y:S01]  /*3be0*/  ISETP.GT.U32.AND P3, PT, R2, R186, PT ;  /* 0x000000ba0200720c */ /* 0x000fe20003f64070 */
[----:B------:R-:W-:Y:S01]  /*3bf0*/  IMAD.HI.U32 R8, R5, R190, RZ ;  /* 0x000000be05087227 */ /* 0x000fe200078e00ff */
[----:B------:R-:W-:-:S02]  /*3c00*/  IABS R188, R7 ;  /* 0x0000000700bc7213 */ /* 0x000fc40000000000 */
[C---:B------:R-:W-:Y:S01]  /*3c10*/  LOP3.LUT R15, R3.reuse, 0xf8, RZ, 0xfc, !PT ;  /* 0x000000f8030f7812 */ /* 0x040fe200078efcff */
[----:B------:R-:W-:Y:S01]  /*3c20*/  IMAD.MOV R9, RZ, RZ, -R8 ;  /* 0x000000ffff097224 */ /* 0x000fe200078e0a08 */
[----:B------:R-:W-:Y:S01]  /*3c30*/  LOP3.LUT R8, R3, 0x9c, RZ, 0xfc, !PT ;  /* 0x0000009c03087812 */ /* 0x000fe200078efcff */
[----:B------:R-:W-:Y:S01]  /*3c40*/  @!P1 IMAD.MOV R178, RZ, RZ, -R178 ;  /* 0x000000ffffb29224 */ /* 0x000fe200078e0ab2 */
[----:B------:R-:W-:Y:S01]  /*3c50*/  ISETP.GE.AND P1, PT, R7, RZ, PT ;  /* 0x000000ff0700720c */ /* 0x000fe20003f26270 */
[----:B------:R-:W-:Y:S01]  /*3c60*/  IMAD R190, R2, R9, R190 ;  /* 0x0000000902be7224 */ /* 0x000fe200078e02be */
[----:B------:R-:W-:Y:S01]  /*3c70*/  IABS R192, R8 ;  /* 0x0000000800c07213 */ /* 0x000fe20000000000 */
[--C-:B------:R-:W-:Y:S02]  /*3c80*/  @!P5 IMAD.IADD R184, R184, 0x1, -R2.reuse ;  /* 0x00000001b8b8d824 */ /* 0x100fe400078e0a02 */
[----:B------:R-:W-:Y:S01]  /*3c90*/  @!P3 IMAD.IADD R186, R186, 0x1, -R2 ;  /* 0x00000001babab824 */ /* 0x000fe200078e0a02 */
[C---:B------:R-:W-:Y:S01]  /*3ca0*/  ISETP.GT.U32.AND P3, PT, R2.reuse, R190, PT ;  /* 0x000000be0200720c */ /* 0x040fe20003f64070 */
[----:B------:R-:W-:Y:S01]  /*3cb0*/  IMAD.HI.U32 R7, R5, R188, RZ ;  /* 0x000000bc05077227 */ /* 0x000fe200078e00ff */
[----:B------:R-:W-:-:S03]  /*3cc0*/  ISETP.GT.U32.AND P5, PT, R2, R184, PT ;  /* 0x000000b80200720c */ /* 0x000fc60003fa4070 */
[----:B------:R-:W-:Y:S01]  /*3cd0*/  @!P2 IMAD.MOV R182, RZ, RZ, -R182 ;  /* 0x000000ffffb6a224 */ /* 0x000fe200078e0ab6 */
[----:B------:R-:W-:Y:S01]  /*3ce0*/  ISETP.GT.U32.AND P2, PT, R2, R186, PT ;  /* 0x000000ba0200720c */ /* 0x000fe20003f44070 */
[----:B------:R-:W-:Y:S02]  /*3cf0*/  IMAD.MOV R7, RZ, RZ, -R7 ;  /* 0x000000ffff077224 */ /* 0x000fe400078e0a07 */
[----:B------:R-:W-:-:S04]  /*3d00*/  IMAD.HI.U32 R6, R5, R192, RZ ;  /* 0x000000c005067227 */ /* 0x000fc800078e00ff */
[----:B------:R-:W-:Y:S01]  /*3d10*/  @!P6 IMAD.MOV R176, RZ, RZ, -R176 ;  /* 0x000000ffffb0e224 */ /* 0x000fe200078e0ab0 */
[----:B------:R-:W-:Y:S01]  /*3d20*/  ISETP.GE.AND P6, PT, R10, RZ, PT ;  /* 0x000000ff0a00720c */ /* 0x000fe20003fc6270 */
[----:B------:R-:W-:Y:S01]  /*3d30*/  IMAD R188, R2, R7, R188 ;  /* 0x0000000702bc7224 */ /* 0x000fe200078e02bc */
[----:B------:R-:W-:Y:S01]  /*3d40*/  LOP3.LUT R10, R3, 0x9e, RZ, 0xfc, !PT ;  /* 0x0000009e030a7812 */ /* 0x000fe200078efcff */
[----:B------:R-:W-:Y:S02]  /*3d50*/  IMAD.MOV R7, RZ, RZ, -R6 ;  /* 0x000000ffff077224 */ /* 0x000fe400078e0a06 */
[----:B------:R-:W-:Y:S01]  /*3d60*/  @!P3 IMAD.IADD R190, R190, 0x1, -R2 ;  /* 0x00000001bebeb824 */ /* 0x000fe200078e0a02 */
[----:B------:R-:W-:Y:S01]  /*3d70*/  IABS R194, R10 ;  /* 0x0000000a00c27213 */ /* 0x000fe20000000000 */
[----:B------:R-:W-:Y:S02]  /*3d80*/  IMAD R192, R2, R7, R192 ;  /* 0x0000000702c07224 */ /* 0x000fe400078e02c0 */
[--C-:B------:R-:W-:Y:S01]  /*3d90*/  @!P5 IMAD.IADD R184, R184, 0x1, -R2.reuse ;  /* 0x00000001b8b8d824 */ /* 0x100fe200078e0a02 */
[----:B------:R-:W-:Y:S01]  /*3da0*/  ISETP.GT.U32.AND P3, PT, R2, R190, PT ;  /* 0x000000be0200720c */ /* 0x000fe20003f64070 */
[----:B------:R-:W-:Y:S01]  /*3db0*/  @!P2 IMAD.IADD R186, R186, 0x1, -R2 ;  /* 0x00000001babaa824 */ /* 0x000fe200078e0a02 */
[C---:B------:R-:W-:Y:S01]  /*3dc0*/  ISETP.GT.U32.AND P2, PT, R2.reuse, R192, PT ;  /* 0x000000c00200720c */ /* 0x040fe20003f44070 */
[----:B------:R-:W-:Y:S01]  /*3dd0*/  IMAD.HI.U32 R6, R5, R194, RZ ;  /* 0x000000c205067227 */ /* 0x000fe200078e00ff */
[----:B------:R-:W-:-:S03]  /*3de0*/  ISETP.GT.U32.AND P5, PT, R2, R188, PT ;  /* 0x000000bc0200720c */ /* 0x000fc60003fa4070 */
[----:B------:R-:W-:-:S04]  /*3df0*/  IMAD.HI.U32 R7, R5, R200, RZ ;  /* 0x000000c805077227 */ /* 0x000fc800078e00ff */
[----:B------:R-:W-:Y:S01]  /*3e00*/  @!P4 IMAD.MOV R184, RZ, RZ, -R184 ;  /* 0x000000ffffb8c224 */ /* 0x000fe200078e0ab8 */
[----:B------:R-:W-:Y:S01]  /*3e10*/  ISETP.GE.AND P4, PT, R8, RZ, PT ;  /* 0x000000ff0800720c */ /* 0x000fe20003f86270 */
[----:B------:R-:W-:Y:S02]  /*3e20*/  IMAD.MOV R9, RZ, RZ, -R6 ;  /* 0x000000ffff097224 */ /* 0x000fe400078e0a06 */
[----:B------:R-:W-:-:S04]  /*3e30*/  IMAD.HI.U32 R8, R5, R196, RZ ;  /* 0x000000c405087227 */ /* 0x000fc800078e00ff */
[----:B------:R-:W-:Y:S02]  /*3e40*/  IMAD.MOV R7, RZ, RZ, -R7 ;  /* 0x000000ffff077224 */ /* 0x000fe400078e0a07 */
[C---:B------:R-:W-:Y:S02]  /*3e50*/  IMAD R194, R2.reuse, R9, R194 ;  /* 0x0000000902c27224 */ /* 0x040fe400078e02c2 */
[----:B------:R-:W-:Y:S01]  /*3e60*/  IMAD.MOV R9, RZ, RZ, -R8 ;  /* 0x000000ffff097224 */ /* 0x000fe200078e0a08 */
[C---:B------:R-:W-:Y:S01]  /*3e70*/  LOP3.LUT R8, R3.reuse, 0xa6, RZ, 0xfc, !PT ;  /* 0x000000a603087812 */ /* 0x040fe200078efcff */
[----:B------:R-:W-:Y:S01]  /*3e80*/  IMAD R200, R2, R7, R200 ;  /* 0x0000000702c87224 */ /* 0x000fe200078e02c8 */
[----:B------:R-:W-:Y:S01]  /*3e90*/  LOP3.LUT R7, R3, 0xa4, RZ, 0xfc, !PT ;  /* 0x000000a403077812 */ /* 0x000fe200078efcff */
[----:B------:R-:W-:Y:S01]  /*3ea0*/  @!P2 IMAD.IADD R192, R192, 0x1, -R2 ;  /* 0x00000001c0c0a824 */ /* 0x000fe200078e0a02 */
[C---:B------:R-:W-:Y:S01]  /*3eb0*/  ISETP.GT.U32.AND P2, PT, R2.reuse, R194, PT ;  /* 0x000000c20200720c */ /* 0x040fe20003f44070 */
[----:B------:R-:W-:Y:S01]  /*3ec0*/  IMAD R196, R2, R9, R196 ;  /* 0x0000000902c47224 */ /* 0x000fe200078e02c4 */
[----:B------:R-:W-:Y:S01]  /*3ed0*/  IABS R198, R7 ;  /* 0x0000000700c67213 */ /* 0x000fe20000000000 */
[----:B------:R-:W-:Y:S01]  /*3ee0*/  @!P3 IMAD.IADD R190, R190, 0x1, -R2 ;  /* 0x00000001bebeb824 */ /* 0x000fe200078e0a02 */
[C---:B------:R-:W-:Y:S01]  /*3ef0*/  ISETP.GT.U32.AND P3, PT, R2.reuse, R200, PT ;  /* 0x000000c80200720c */ /* 0x040fe20003f64070 */
[----:B------:R-:W-:Y:S01]  /*3f00*/  @!P0 IMAD.MOV R186, RZ, RZ, -R186 ;  /* 0x000000ffffba8224 */ /* 0x000fe200078e0aba */
[----:B------:R-:W-:Y:S01]  /*3f10*/  IABS R202, R8 ;  /* 0x0000000800ca7213 */ /* 0x000fe20000000000 */
[----:B------:R-:W-:Y:S01]  /*3f20*/  @!P6 IMAD.MOV R190, RZ, RZ, -R190 ;  /* 0x000000ffffbee224 */ /* 0x000fe200078e0abe */
[C---:B------:R-:W-:Y:S01]  /*3f30*/  ISETP.GT.U32.AND P6, PT, R2.reuse, R196, PT ;  /* 0x000000c40200720c */ /* 0x040fe20003fc4070 */
[----:B------:R-:W-:Y:S01]  /*3f40*/  IMAD.HI.U32 R6, R5, R198, RZ ;  /* 0x000000c605067227 */ /* 0x000fe200078e00ff */
[----:B------:R-:W-:-:S02]  /*3f50*/  ISETP.GT.U32.AND P0, PT, R2, R192, PT ;  /* 0x000000c00200720c */ /* 0x000fc40003f04070 */
[----:B------:R-:W-:Y:S01]  /*3f60*/  LOP3.LUT R9, R3, 0xa8, RZ, 0xfc, !PT ;  /* 0x000000a803097812 */ /* 0x000fe200078efcff */
[--C-:B------:R-:W-:Y:S01]  /*3f70*/  @!P2 IMAD.IADD R194, R194, 0x1, -R2.reuse ;  /* 0x00000001c2c2a824 */ /* 0x100fe200078e0a02 */
[----:B------:R-:W-:Y:S01]  /*3f80*/  ISETP.GE.AND P2, PT, R7, RZ, PT ;  /* 0x000000ff0700720c */ /* 0x000fe20003f46270 */
[--C-:B------:R-:W-:Y:S01]  /*3f90*/  @!P5 IMAD.IADD R188, R188, 0x1, -R2.reuse ;  /* 0x00000001bcbcd824 */ /* 0x100fe200078e0a02 */
[----:B------:R-:W-:Y:S01]  /*3fa0*/  IABS R206, R9 ;  /* 0x0000000900ce7213 */ /* 0x000fe20000000000 */
[----:B------:R-:W-:Y:S01]  /*3fb0*/  @!P3 IMAD.IADD R200, R200, 0x1, -R2 ;  /* 0x00000001c8c8b824 */ /* 0x000fe200078e0a02 */
[C---:B------:R-:W-:Y:S01]  /*3fc0*/  ISETP.GT.U32.AND P3, PT, R2.reuse, R194, PT ;  /* 0x000000c20200720c */ /* 0x040fe20003f64070 */
[----:B------:R-:W-:Y:S01]  /*3fd0*/  IMAD.MOV R7, RZ, RZ, -R6 ;  /* 0x000000ffff077224 */ /* 0x000fe200078e0a06 */
[----:B------:R-:W-:Y:S01]  /*3fe0*/  ISETP.GT.U32.AND P5, PT, R2, R188, PT ;  /* 0x000000bc0200720c */ /* 0x000fe20003fa4070 */
[----:B------:R-:W-:Y:S01]  /*3ff0*/  @!P6 IMAD.IADD R196, R196, 0x1, -R2 ;  /* 0x00000001c4c4e824 */ /* 0x000fe200078e0a02 */
[----:B------:R-:W-:Y:S01]  /*4000*/  ISETP.GT.U32.AND P6, PT, R2, R200, PT ;  /* 0x000000c80200720c */ /* 0x000fe20003fc4070 */
[----:B------:R-:W-:-:S04]  /*4010*/  IMAD.HI.U32 R6, R5, R202, RZ ;  /* 0x000000ca05067227 */ /* 0x000fc800078e00ff */
[----:B------:R-:W-:Y:S02]  /*4020*/  IMAD R198, R2, R7, R198 ;  /* 0x0000000702c67224 */ /* 0x000fe400078e02c6 */
[----:B------:R-:W-:Y:S02]  /*4030*/  IMAD.MOV R7, RZ, RZ, -R6 ;  /* 0x000000ffff077224 */ /* 0x000fe400078e0a06 */
[----:B------:R-:W-:Y:S01]  /*4040*/  @!P0 IMAD.IADD R192, R192, 0x1, -R2 ;  /* 0x00000001c0c08824 */ /* 0x000fe200078e0a02 */
[----:B------:R-:W-:Y:S01]  /*4050*/  ISETP.GE.AND P0, PT, R12, RZ, PT ;  /* 0x000000ff0c00720c */ /* 0x000fe20003f06270 */
[----:B------:R-:W-:Y:S01]  /*4060*/  IMAD R202, R2, R7, R202 ;  /* 0x0000000702ca7224 */ /* 0x000fe200078e02ca */
[----:B------:R-:W-:Y:S01]  /*4070*/  LOP3.LUT R12, R3, 0xb6, RZ, 0xfc, !PT ;  /* 0x000000b6030c7812 */ /* 0x000fe200078efcff */
[--C-:B------:R-:W-:Y:S01]  /*4080*/  @!P3 IMAD.IADD R194, R194, 0x1, -R2.reuse ;  /* 0x00000001c2c2b824 */ /* 0x100fe200078e0a02 */
[----:B------:R-:W-:Y:S01]  /*4090*/  ISETP.GT.U32.AND P3, PT, R2, R198, PT ;  /* 0x000000c60200720c */ /* 0x000fe20003f64070 */
[----:B------:R-:W-:Y:S01]  /*40a0*/  @!P6 IMAD.IADD R200, R200, 0x1, -R2 ;  /* 0x00000001c8c8e824 */ /* 0x000fe200078e0a02 */
[C---:B------:R-:W-:Y:S01]  /*40b0*/  ISETP.GT.U32.AND P6, PT, R2.reuse, R202, PT ;  /* 0x000000ca0200720c */ /* 0x040fe20003fc4070 */
[----:B------:R-:W-:Y:S01]  /*40c0*/  @!P4 IMAD.MOV R192, RZ, RZ, -R192 ;  /* 0x000000ffffc0c224 */ /* 0x000fe200078e0ac0 */
[----:B------:R-:W-:Y:S01]  /*40d0*/  ISETP.GT.U32.AND P4, PT, R2, R196, PT ;  /* 0x000000c40200720c */ /* 0x000fe20003f84070 */
[----:B------:R-:W-:Y:S01]  /*40e0*/  @!P5 IMAD.IADD R188, R188, 0x1, -R2 ;  /* 0x00000001bcbcd824 */ /* 0x000fe200078e0a02 */
[----:B------:R-:W-:Y:S01]  /*40f0*/  ISETP.GE.AND P5, PT, R10, RZ, PT ;  /* 0x000000ff0a00720c */ /* 0x000fe20003fa6270 */
[----:B------:R-:W-:Y:S01]  /*4100*/  IMAD.HI.U32 R6, R5, R206, RZ ;  /* 0x000000ce05067227 */ /* 0x000fe200078e00ff */
[----:B------:R-:W-:-:S02]  /*4110*/  LOP3.LUT R10, R3, 0xaa, RZ, 0xfc, !PT ;  /* 0x000000aa030a7812 */ /* 0x000fc400078efcff */
[----:B------:R-:W-:Y:S01]  /*4120*/  IABS R220, R12 ;  /* 0x0000000c00dc7213 */ /* 0x000fe20000000000 */
[----:B------:R-:W-:Y:S01]  /*4130*/  @!P1 IMAD.MOV R188, RZ, RZ, -R188 ;  /* 0x000000ffffbc9224 */ /* 0x000fe200078e0abc */
[----:B------:R-:W-:Y:S01]  /*4140*/  ISETP.GE.AND P1, PT, R11, RZ, PT ;  /* 0x000000ff0b00720c */ /* 0x000fe20003f26270 */
[--C-:B------:R-:W-:Y:S01]  /*4150*/  @!P3 IMAD.IADD R198, R198, 0x1, -R2.reuse ;  /* 0x00000001c6c6b824 */ /* 0x100fe200078e0a02 */
[----:B------:R-:W-:Y:S01]  /*4160*/  LOP3.LUT R11, R3, 0xac, RZ, 0xfc, !PT ;  /* 0x000000ac030b7812 */ /* 0x000fe200078efcff */
[--C-:B------:R-:W-:Y:S01]  /*4170*/  @!P6 IMAD.IADD R202, R202, 0x1, -R2.reuse ;  /* 0x00000001cacae824 */ /* 0x100fe200078e0a02 */
[----:B------:R-:W-:Y:S01]  /*4180*/  IABS R208, R10 ;  /* 0x0000000a00d07213 */ /* 0x000fe20000000000 */
[----:B------:R-:W-:Y:S01]  /*4190*/  @!P4 IMAD.IADD R196, R196, 0x1, -R2 ;  /* 0x00000001c4c4c824 */ /* 0x000fe200078e0a02 */
[----:B------:R-:W-:Y:S01]  /*41a0*/  IABS R204, R11 ;  /* 0x0000000b00cc7213 */ /* 0x000fe20000000000 */
[----:B------:R-:W-:Y:S01]  /*41b0*/  @!P5 IMAD.MOV R194, RZ, RZ, -R194 ;  /* 0x000000ffffc2d224 */ /* 0x000fe200078e0ac2 */
[----:B------:R-:W-:Y:S01]  /*41c0*/  ISETP.GE.AND P3, PT, R9, RZ, PT ;  /* 0x000000ff0900720c */ /* 0x000fe20003f66270 */
[----:B------:R-:W-:Y:S01]  /*41d0*/  IMAD.HI.U32 R7, R5, R208, RZ ;  /* 0x000000d005077227 */ /* 0x000fe200078e00ff */
[----:B------:R-:W-:-:S02]  /*41e0*/  ISETP.GE.AND P4, PT, R8, RZ, PT ;  /* 0x000000ff0800720c */ /* 0x000fc40003f86270 */
[C---:B------:R-:W-:Y:S01]  /*41f0*/  ISETP.GT.U32.AND P6, PT, R2.reuse, R202, PT ;  /* 0x000000ca0200720c */ /* 0x040fe20003fc4070 */
[----:B------:R-:W-:Y:S01]  /*4200*/  IMAD.MOV R9, RZ, RZ, -R6 ;  /* 0x000000ffff097224 */ /* 0x000fe200078e0a06 */
[----:B------:R-:W-:Y:S01]  /*4210*/  ISETP.GT.U32.AND P5, PT, R2, R198, PT ;  /* 0x000000c60200720c */ /* 0x000fe20003fa4070 */
[----:B------:R-:W-:-:S04]  /*4220*/  IMAD.HI.U32 R8, R5, R204, RZ ;  /* 0x000000cc05087227 */ /* 0x000fc800078e00ff */
[----:B------:R-:W-:Y:S02]  /*4230*/  IMAD.MOV R7, RZ, RZ, -R7 ;  /* 0x000000ffff077224 */ /* 0x000fe400078e0a07 */
[C---:B------:R-:W-:Y:S02]  /*4240*/  IMAD R206, R2.reuse, R9, R206 ;  /* 0x0000000902ce7224 */ /* 0x040fe400078e02ce */
[----:B------:R-:W-:Y:S01]  /*4250*/  IMAD.MOV R9, RZ, RZ, -R8 ;  /* 0x000000ffff097224 */ /* 0x000fe200078e0a08 */
[----:B------:R-:W-:Y:S01]  /*4260*/  LOP3.LUT R8, R3, 0xae, RZ, 0xfc, !PT ;  /* 0x000000ae03087812 */ /* 0x000fe200078efcff */
[C---:B------:R-:W-:Y:S02]  /*4270*/  IMAD R208, R2.reuse, R7, R208 ;  /* 0x0000000702d07224 */ /* 0x040fe400078e02d0 */
[----:B------:R-:W-:Y:S01]  /*4280*/  @!P1 IMAD.MOV R200, RZ, RZ, -R200 ;  /* 0x000000ffffc89224 */ /* 0x000fe200078e0ac8 */
[C---:B------:R-:W-:Y:S01]  /*4290*/  ISETP.GT.U32.AND P1, PT, R2.reuse, R206, PT ;  /* 0x000000ce0200720c */ /* 0x040fe20003f24070 */
[C---:B------:R-:W-:Y:S01]  /*42a0*/  IMAD R204, R2.reuse, R9, R204 ;  /* 0x0000000902cc7224 */ /* 0x040fe200078e02cc */
[----:B------:R-:W-:Y:S01]  /*42b0*/  IABS R210, R8 ;  /* 0x0000000800d27213 */ /* 0x000fe20000000000 */
[----:B------:R-:W-:Y:S01]  /*42c0*/  @!P0 IMAD.MOV R196, RZ, RZ, -R196 ;  /* 0x000000ffffc48224 */ /* 0x000fe200078e0ac4 */
[----:B------:R-:W-:Y:S01]  /*42d0*/  ISETP.GT.U32.AND P0, PT, R2, R208, PT ;  /* 0x000000d00200720c */ /* 0x000fe20003f04070 */
        /* <DEDUP_REMOVED lines=8> */
[----:B------:R-:W-:Y:S01]  /*4360*/  IMAD R210, R2, R7, R210 ;  /* 0x0000000702d27224 */ /* 0x000fe200078e02d2 */
[----:B------:R-:W-:Y:S01]  /*4370*/  LOP3.LUT R11, R3, 0xb4, RZ, 0xfc, !PT ;  /* 0x000000b4030b7812 */ /* 0x000fe200078efcff */
[--C-:B------:R-:W-:Y:S01]  /*4380*/  @!P0 IMAD.IADD R208, R208, 0x1, -R2.reuse ;  /* 0x00000001d0d08824 */ /* 0x100fe200078e0a02 */
[----:B------:R-:W-:Y:S01]  /*4390*/  ISETP.GT.U32.AND P0, PT, R2, R206, PT ;  /* 0x000000ce0200720c */ /* 0x000fe20003f04070 */
[----:B------:R-:W-:Y:S01]  /*43a0*/  @!P6 IMAD.IADD R204, R204, 0x1, -R2 ;  /* 0x00000001cccce824 */ /* 0x000fe200078e0a02 */
[----:B------:R-:W-:Y:S01]  /*43b0*/  IABS R216, R11 ;  /* 0x0000000b00d87213 */ /* 0x000fe20000000000 */
[----:B------:R-:W-:Y:S01]  /*43c0*/  IMAD.HI.U32 R6, R5, R212, RZ ;  /* 0x000000d405067227 */ /* 0x000fe200078e00ff */
[----:B------:R-:W-:-:S03]  /*43d0*/  ISETP.GT.U32.AND P6, PT, R2, R208, PT ;  /* 0x000000d00200720c */ /* 0x000fc60003fc4070 */
[----:B------:R-:W-:Y:S02]  /*43e0*/  IMAD.MOV R7, RZ, RZ, -R6 ;  /* 0x000000ffff077224 */ /* 0x000fe400078e0a06 */
[----:B------:R-:W-:Y:S01]  /*43f0*/  @!P5 IMAD.IADD R198, R198, 0x1, -R2 ;  /* 0x00000001c6c6d824 */ /* 0x000fe200078e0a02 */
[----:B------:R-:W-:Y:S01]  /*4400*/  ISETP.GE.AND P5, PT, R10, RZ, PT ;  /* 0x000000ff0a00720c */ /* 0x000fe20003fa6270 */
[----:B------:R-:W-:Y:S01]  /*4410*/  IMAD R212, R2, R7, R212 ;  /* 0x0000000702d47224 */ /* 0x000fe200078e02d4 */
[----:B------:R-:W-:Y:S01]  /*4420*/  LOP3.LUT R10, R3, 0xb2, RZ, 0xfc, !PT ;  /* 0x000000b2030a7812 */ /* 0x000fe200078efcff */
[----:B------:R-:W-:Y:S01]  /*4430*/  @!P0 IMAD.IADD R206, R206, 0x1, -R2 ;  /* 0x00000001cece8824 */ /* 0x000fe200078e0a02 */
[----:B------:R-:W-:Y:S01]  /*4440*/  ISETP.GT.U32.AND P0, PT, R2, R210, PT ;  /* 0x000000d20200720c */ /* 0x000fe20003f04070 */
[----:B------:R-:W-:Y:S01]  /*4450*/  @!P2 IMAD.MOV R198, RZ, RZ, -R198 ;  /* 0x000000ffffc6a224 */ /* 0x000fe200078e0ac6 */
[----:B------:R-:W-:Y:S01]  /*4460*/  IABS R214, R10 ;  /* 0x0000000a00d67213 */ /* 0x000fe20000000000 */
[----:B------:R-:W-:Y:S01]  /*4470*/  @!P6 IMAD.IADD R208, R208, 0x1, -R2 ;  /* 0x00000001d0d0e824 */ /* 0x000fe200078e0a02 */
[C---:B------:R-:W-:Y:S01]  /*4480*/  ISETP.GT.U32.AND P6, PT, R2.reuse, R212, PT ;  /* 0x000000d40200720c */ /* 0x040fe20003fc4070 */
[----:B------:R-:W-:Y:S01]  /*4490*/  @!P3 IMAD.MOV R206, RZ, RZ, -R206 ;  /* 0x000000ffffceb224 */ /* 0x000fe200078e0ace */
[----:B------:R-:W-:Y:S01]  /*44a0*/  ISETP.GT.U32.AND P2, PT, R2, R204, PT ;  /* 0x000000cc0200720c */ /* 0x000fe20003f44070 */
[----:B------:R-:W-:-:S04]  /*44b0*/  IMAD.HI.U32 R6, R5, R214, RZ ;  /* 0x000000d605067227 */ /* 0x000fc800078e00ff */
[----:B------:R-:W-:Y:S02]  /*44c0*/  IMAD.MOV R7, RZ, RZ, -R6 ;  /* 0x000000ffff077224 */ /* 0x000fe400078e0a06 */
[----:B------:R-:W-:Y:S01]  /*44d0*/  @!P0 IMAD.IADD R210, R210, 0x1, -R2 ;  /* 0x00000001d2d28824 */ /* 0x000fe200078e0a02 */
[----:B------:R-:W-:Y:S01]  /*44e0*/  ISETP.GE.AND P0, PT, R9, RZ, PT ;  /* 0x000000ff0900720c */ /* 0x000fe20003f06270 */
[----:B------:R-:W-:-:S04]  /*44f0*/  IMAD.HI.U32 R6, R5, R216, RZ ;  /* 0x000000d805067227 */ /* 0x000fc800078e00ff */
[----:B------:R-:W-:Y:S01]  /*4500*/  @!P6 IMAD.IADD R212, R212, 0x1, -R2 ;  /* 0x00000001d4d4e824 */ /* 0x000fe200078e0a02 */
[C---:B------:R-:W-:Y:S01]  /*4510*/  ISETP.GT.U32.AND P6, PT, R2.reuse, R210, PT ;  /* 0x000000d20200720c */ /* 0x040fe20003fc4070 */
[----:B------:R-:W-:Y:S02]  /*4520*/  IMAD R214, R2, R7, R214 ;  /* 0x0000000702d67224 */ /* 0x000fe400078e02d6 */
[----:B------:R-:W-:Y:S02]  /*4530*/  IMAD.MOV R7, RZ, RZ, -R6 ;  /* 0x000000ffff077224 */ /* 0x000fe400078e0a06 */
[----:B------:R-:W-:Y:S01]  /*4540*/  @!P2 IMAD.IADD R204, R204, 0x1, -R2 ;  /* 0x00000001cccca824 */ /* 0x000fe200078e0a02 */
[C---:B------:R-:W-:Y:S01]  /*4550*/  ISETP.GT.U32.AND P3, PT, R2.reuse, R214, PT ;  /* 0x000000d60200720c */ /* 0x040fe20003f64070 */
[----:B------:R-:W-:Y:S01]  /*4560*/  IMAD R216, R2, R7, R216 ;  /* 0x0000000702d87224 */ /* 0x000fe200078e02d8 */
[----:B------:R-:W-:Y:S01]  /*4570*/  ISETP.GE.AND P2, PT, R8, RZ, PT ;  /* 0x000000ff0800720c */ /* 0x000fe20003f46270 */
        /* <DEDUP_REMOVED lines=8> */
[----:B------:R-:W-:Y:S01]  /*4600*/  @!P3 IMAD.IADD R214, R214, 0x1, -R2 ;  /* 0x00000001d6d6b824 */ /* 0x000fe200078e0a02 */
[----:B------:R-:W-:Y:S01]  /*4610*/  ISETP.GE.AND P3, PT, R8, RZ, PT ;  /* 0x000000ff0800720c */ /* 0x000fe20003f66270 */
[----:B------:R-:W-:Y:S01]  /*4620*/  IMAD R220, R2, R7, R220 ;  /* 0x0000000702dc7224 */ /* 0x000fe200078e02dc */
[----:B------:R-:W-:Y:S01]  /*4630*/  LOP3.LUT R8, R3, 0xba, RZ, 0xfc, !PT ;  /* 0x000000ba03087812 */ /* 0x000fe200078efcff */
[----:B------:R-:W-:-:S03]  /*4640*/  IMAD.HI.U32 R6, R5, R218, RZ ;  /* 0x000000da05067227 */ /* 0x000fc600078e00ff */
[----:B------:R-:W-:Y:S01]  /*4650*/  IABS R222, R8 ;  /* 0x0000000800de7213 */ /* 0x000fe20000000000 */
[--C-:B------:R-:W-:Y:S01]  /*4660*/  @!P4 IMAD.IADD R212, R212, 0x1, -R2.reuse ;  /* 0x00000001d4d4c824 */ /* 0x100fe200078e0a02 */
[----:B------:R-:W-:Y:S01]  /*4670*/  ISETP.GE.AND P4, PT, R12, RZ, PT ;  /* 0x000000ff0c00720c */ /* 0x000fe20003f86270 */
[----:B------:R-:W-:Y:S01]  /*4680*/  @!P6 IMAD.IADD R216, R216, 0x1, -R2 ;  /* 0x00000001d8d8e824 */ /* 0x000fe200078e0a02 */
[C---:B------:R-:W-:Y:S01]  /*4690*/  ISETP.GT.U32.AND P6, PT, R2.reuse, R214, PT ;  /* 0x000000d60200720c */ /* 0x040fe20003fc4070 */
[----:B------:R-:W-:Y:S01]  /*46a0*/  IMAD.MOV R7, RZ, RZ, -R6 ;  /* 0x000000ffff077224 */ /* 0x000fe200078e0a06 */
[C---:B------:R-:W-:Y:S01]  /*46b0*/  LOP3.LUT R12, R3.reuse, 0xc4, RZ, 0xfc, !PT ;  /* 0x000000c4030c7812 */ /* 0x040fe200078efcff */
[----:B------:R-:W-:Y:S01]  /*46c0*/  @!P0 IMAD.MOV R212, RZ, RZ, -R212 ;  /* 0x000000ffffd48224 */ /* 0x000fe200078e0ad4 */
[C---:B------:R-:W-:Y:S01]  /*46d0*/  ISETP.GT.U32.AND P0, PT, R2.reuse, R220, PT ;  /* 0x000000dc0200720c */ /* 0x040fe20003f04070 */
[----:B------:R-:W-:Y:S01]  /*46e0*/  IMAD R218, R2, R7, R218 ;  /* 0x0000000702da7224 */ /* 0x000fe200078e02da */
[----:B------:R-:W-:Y:S01]  /*46f0*/  IABS R232, R12 ;  /* 0x0000000c00e87213 */ /* 0x000fe20000000000 */
[----:B------:R-:W-:Y:S01]  /*4700*/  @!P5 IMAD.MOV R208, RZ, RZ, -R208 ;  /* 0x000000ffffd0d224 */ /* 0x000fe200078e0ad0 */
[----:B------:R-:W-:Y:S01]  /*4710*/  ISETP.GE.AND P5, PT, R10, RZ, PT ;  /* 0x000000ff0a00720c */ /* 0x000fe20003fa6270 */
[----:B------:R-:W-:Y:S01]  /*4720*/  @!P2 IMAD.MOV R210, RZ, RZ, -R210 ;  /* 0x000000ffffd2a224 */ /* 0x000fe200078e0ad2 */
[----:B------:R-:W-:Y:S01]  /*4730*/  LOP3.LUT R10, R3, 0xbc, RZ, 0xfc, !PT ;  /* 0x000000bc030a7812 */ /* 0x000fe200078efcff */
[----:B------:R-:W-:Y:S01]  /*4740*/  @!P1 IMAD.MOV R204, RZ, RZ, -R204 ;  /* 0x000000ffffcc9224 */ /* 0x000fe200078e0acc */
[----:B------:R-:W-:Y:S01]  /*4750*/  ISETP.GT.U32.AND P2, PT, R2, R216, PT ;  /* 0x000000d80200720c */ /* 0x000fe20003f44070 */
[----:B------:R-:W-:Y:S01]  /*4760*/  @!P6 IMAD.IADD R214, R214, 0x1, -R2 ;  /* 0x00000001d6d6e824 */ /* 0x000fe200078e0a02 */
[----:B------:R-:W-:Y:S01]  /*4770*/  ISETP.GT.U32.AND P6, PT, R2, R218, PT ;  /* 0x000000da0200720c */ /* 0x000fe20003fc4070 */
[----:B------:R-:W-:Y:S01]  /*4780*/  IMAD.HI.U32 R6, R5, R222, RZ ;  /* 0x000000de05067227 */ /* 0x000fe200078e00ff */
[----:B------:R-:W-:-:S02]  /*4790*/  IABS R224, R10 ;  /* 0x0000000a00e07213 */ /* 0x000fc40000000000 */
[----:B------:R-:W-:Y:S01]  /*47a0*/  ISETP.GE.AND P1, PT, R11, RZ, PT ;  /* 0x000000ff0b00720c */ /* 0x000fe20003f26270 */
[----:B------:R-:W-:Y:S01]  /*47b0*/  @!P0 IMAD.IADD R220, R220, 0x1, -R2 ;  /* 0x00000001dcdc8824 */ /* 0x000fe200078e0a02 */
[----:B------:R-:W-:Y:S01]  /*47c0*/  LOP3.LUT R11, R3, 0xbe, RZ, 0xfc, !PT ;  /* 0x000000be030b7812 */ /* 0x000fe200078efcff */
[----:B------:R-:W-:Y:S01]  /*47d0*/  IMAD.HI.U32 R7, R5, R224, RZ ;  /* 0x000000e005077227 */ /* 0x000fe200078e00ff */
[----:B------:R-:W-:Y:S02]  /*47e0*/  ISETP.GE.AND P0, PT, R10, RZ, PT ;  /* 0x000000ff0a00720c */ /* 0x000fe40003f06270 */
[----:B------:R-:W-:Y:S01]  /*47f0*/  IABS R226, R11 ;  /* 0x0000000b00e27213 */ /* 0x000fe20000000000 */
[----:B------:R-:W-:Y:S01]  /*4800*/  IMAD.MOV R9, RZ, RZ, -R6 ;  /* 0x000000ffff097224 */ /* 0x000fe200078e0a06 */
[C---:B------:R-:W-:Y:S01]  /*4810*/  LOP3.LUT R10, R3.reuse, 0xc2, RZ, 0xfc, !PT ;  /* 0x000000c2030a7812 */ /* 0x040fe200078efcff */
[--C-:B------:R-:W-:Y:S01]  /*4820*/  @!P6 IMAD.IADD R218, R218, 0x1, -R2.reuse ;  /* 0x00000001dadae824 */ /* 0x100fe200078e0a02 */
[----:B------:R-:W-:Y:S01]  /*4830*/  ISETP.GT.U32.AND P6, PT, R2, R220, PT ;  /* 0x000000dc0200720c */ /* 0x000fe20003fc4070 */
[----:B------:R-:W-:Y:S01]  /*4840*/  IMAD.MOV R7, RZ, RZ, -R7 ;  /* 0x000000ffff077224 */ /* 0x000fe200078e0a07 */
[----:B------:R-:W-:Y:S01]  /*4850*/  IABS R230, R10 ;  /* 0x0000000a00e67213 */ /* 0x000fe20000000000 */
[----:B------:R-:W-:Y:S01]  /*4860*/  @!P2 IMAD.IADD R216, R216, 0x1, -R2 ;  /* 0x00000001d8d8a824 */ /* 0x000fe200078e0a02 */
[----:B------:R-:W-:Y:S01]  /*4870*/  ISETP.GE.AND P2, PT, R8, RZ, PT ;  /* 0x000000ff0800720c */ /* 0x000fe20003f46270 */
[C---:B------:R-:W-:Y:S01]  /*4880*/  IMAD R222, R2.reuse, R9, R222 ;  /* 0x0000000902de7224 */ /* 0x040fe200078e02de */
[----:B------:R-:W-:Y:S01]  /*4890*/  LOP3.LUT R8, R3, 0xc0, RZ, 0xfc, !PT ;  /* 0x000000c003087812 */ /* 0x000fe200078efcff */
[----:B------:R-:W-:-:S02]  /*48a0*/  IMAD R224, R2, R7, R224 ;  /* 0x0000000702e07224 */ /* 0x000fc400078e02e0 */
[----:B------:R-:W-:Y:S01]  /*48b0*/  @!P1 IMAD.MOV R216, RZ, RZ, -R216 ;  /* 0x000000ffffd89224 */ /* 0x000fe200078e0ad8 */
[C---:B------:R-:W-:Y:S01]  /*48c0*/  ISETP.GT.U32.AND P1, PT, R2.reuse, R222, PT ;  /* 0x000000de0200720c */ /* 0x040fe20003f24070 */
[----:B------:R-:W-:Y:S01]  /*48d0*/  @!P5 IMAD.MOV R214, RZ, RZ, -R214 ;  /* 0x000000ffffd6d224 */ /* 0x000fe200078e0ad6 */
[----:B------:R-:W-:Y:S01]  /*48e0*/  ISETP.GT.U32.AND P5, PT, R2, R218, PT ;  /* 0x000000da0200720c */ /* 0x000fe20003fa4070 */
[----:B------:R-:W-:Y:S01]  /*48f0*/  @!P6 IMAD.IADD R220, R220, 0x1, -R2 ;  /* 0x00000001dcdce824 */ /* 0x000fe200078e0a02 */
[----:B------:R-:W-:Y:S01]  /*4900*/  ISETP.GT.U32.AND P6, PT, R2, R224, PT ;  /* 0x000000e00200720c */ /* 0x000fe20003fc4070 */
[----:B------:R-:W-:Y:S01]  /*4910*/  IMAD.HI.U32 R6, R5, R226, RZ ;  /* 0x000000e205067227 */ /* 0x000fe200078e00ff */
[----:B------:R-:W-:-:S03]  /*4920*/  IABS R228, R8 ;  /* 0x0000000800e47213 */ /* 0x000fc60000000000 */
[----:B------:R-:W-:Y:S02]  /*4930*/  IMAD.MOV R9, RZ, RZ, -R6 ;  /* 0x000000ffff097224 */ /* 0x000fe400078e0a06 */
[----:B------:R-:W-:-:S04]  /*4940*/  IMAD.HI.U32 R6, R5, R228, RZ ;  /* 0x000000e405067227 */ /* 0x000fc800078e00ff */
[----:B------:R-:W-:Y:S02]  /*4950*/  IMAD R226, R2, R9, R226 ;  /* 0x0000000902e27224 */ /* 0x000fe400078e02e2 */
[--C-:B------:R-:W-:Y:S01]  /*4960*/  @!P1 IMAD.IADD R222, R222, 0x1, -R2.reuse ;  /* 0x00000001dede9824 */ /* 0x100fe200078e0a02 */
[----:B------:R-:W-:Y:S01]  /*4970*/  ISETP.GE.AND P1, PT, R11, RZ, PT ;  /* 0x000000ff0b00720c */ /* 0x000fe20003f26270 */
[--C-:B------:R-:W-:Y:S01]  /*4980*/  @!P5 IMAD.IADD R218, R218, 0x1, -R2.reuse ;  /* 0x00000001dadad824 */ /* 0x100fe200078e0a02 */
[----:B------:R-:W-:Y:S01]  /*4990*/  ISETP.GT.U32.AND P5, PT, R2, R226, PT ;  /* 0x000000e20200720c */ /* 0x000fe20003fa4070 */
[----:B------:R-:W-:Y:S01]  /*49a0*/  @!P6 IMAD.IADD R224, R224, 0x1, -R2 ;  /* 0x00000001e0e0e824 */ /* 0x000fe200078e0a02 */
[C---:B------:R-:W-:Y:S01]  /*49b0*/  ISETP.GT.U32.AND P6, PT, R2.reuse, R222, PT ;  /* 0x000000de0200720c */ /* 0x040fe20003fc4070 */
[----:B------:R-:W-:Y:S02]  /*49c0*/  @!P4 IMAD.MOV R220, RZ, RZ, -R220 ;  /* 0x000000ffffdcc224 */ /* 0x000fe400078e0adc */
[----:B------:R-:W-:Y:S01]  /*49d0*/  IMAD.HI.U32 R7, R5, R230, RZ ;  /* 0x000000e605077227 */ /* 0x000fe200078e00ff */
[----:B------:R-:W-:-:S03]  /*49e0*/  ISETP.GT.U32.AND P4, PT, R2, R224, PT ;  /* 0x000000e00200720c */ /* 0x000fc60003f84070 */
[----:B------:R-:W-:Y:S02]  /*49f0*/  IMAD.MOV R9, RZ, RZ, -R6 ;  /* 0x000000ffff097224 */ /* 0x000fe400078e0a06 */
[----:B------:R-:W-:Y:S02]  /*4a00*/  IMAD.MOV R11, RZ, RZ, -R7 ;  /* 0x000000ffff0b7224 */ /* 0x000fe400078e0a07 */
[----:B------:R-:W-:Y:S02]  /*4a10*/  IMAD R228, R2, R9, R228 ;  /* 0x0000000902e47224 */ /* 0x000fe400078e02e4 */
[----:B------:R-:W-:Y:S02]  /*4a20*/  @!P5 IMAD.IADD R226, R226, 0x1, -R2 ;  /* 0x00000001e2e2d824 */ /* 0x000fe400078e0a02 */
[----:B------:R-:W-:Y:S01]  /*4a30*/  IMAD R230, R2, R11, R230 ;  /* 0x0000000b02e67224 */ /* 0x000fe200078e02e6 */
[----:B------:R-:W-:Y:S01]  /*4a40*/  LOP3.LUT R11, R3, 0xda, RZ, 0xfc, !PT ;  /* 0x000000da030b7812 */ /* 0x000fe200078efcff */
[----:B------:R-:W-:Y:S01]  /*4a50*/  @!P6 IMAD.IADD R222, R222, 0x1, -R2 ;  /* 0x00000001dedee824 */ /* 0x000fe200078e0a02 */
[C---:B------:R-:W-:Y:S01]  /*4a60*/  ISETP.GT.U32.AND P6, PT, R2.reuse, R228, PT ;  /* 0x000000e40200720c */ /* 0x040fe20003fc4070 */
[----:B------:R-:W-:Y:S01]  /*4a70*/  IMAD.HI.U32 R6, R5, R232, RZ ;  /* 0x000000e805067227 */ /* 0x000fe200078e00ff */
[----:B------:R-:W-:-:S02]  /*4a80*/  ISETP.GT.U32.AND P5, PT, R2, R226, PT ;  /* 0x000000e20200720c */ /* 0x000fc40003fa4070 */
[----:B------:R-:W-:Y:S01]  /*4a90*/  IABS R219, R11 ;  /* 0x0000000b00db7213 */ /* 0x000fe20000000000 */
[----:B------:R-:W-:Y:S01]  /*4aa0*/  @!P4 IMAD.IADD R224, R224, 0x1, -R2 ;  /* 0x00000001e0e0c824 */ /* 0x000fe200078e0a02 */
[----:B------:R-:W-:Y:S01]  /*4ab0*/  ISETP.GT.U32.AND P4, PT, R2, R230, PT ;  /* 0x000000e60200720c */ /* 0x000fe20003f84070 */
[----:B------:R-:W-:Y:S02]  /*4ac0*/  IMAD.MOV R9, RZ, RZ, -R6 ;  /* 0x000000ffff097224 */ /* 0x000fe400078e0a06 */
[----:B------:R-:W-:-:S04]  /*4ad0*/  IMAD.HI.U32 R7, R5, R234, RZ ;  /* 0x000000ea05077227 */ /* 0x000fc800078e00ff */
[----:B------:R-:W-:Y:S02]  /*4ae0*/  IMAD R232, R2, R9, R232 ;  /* 0x0000000902e87224 */ /* 0x000fe400078e02e8 */
[--C-:B------:R-:W-:Y:S02]  /*4af0*/  @!P6 IMAD.IADD R228, R228, 0x1, -R2.reuse ;  /* 0x00000001e4e4e824 */ /* 0x100fe400078e0a02 */
[----:B------:R-:W-:Y:S01]  /*4b00*/  IMAD.MOV R7, RZ, RZ, -R7 ;  /* 0x000000ffff077224 */ /* 0x000fe200078e0a07 */
[----:B------:R-:W-:Y:S01]  /*4b10*/  ISETP.GT.U32.AND P6, PT, R2, R232, PT ;  /* 0x000000e80200720c */ /* 0x000fe20003fc4070 */
[--C-:B------:R-:W-:Y:S01]  /*4b20*/  @!P5 IMAD.IADD R226, R226, 0x1, -R2.reuse ;  /* 0x00000001e2e2d824 */ /* 0x100fe200078e0a02 */
[----:B------:R-:W-:Y:S01]  /*4b30*/  ISETP.GE.AND P5, PT, R10, RZ, PT ;  /* 0x000000ff0a00720c */ /* 0x000fe20003fa6270 */
[----:B------:R-:W-:Y:S01]  /*4b40*/  @!P4 IMAD.IADD R230, R230, 0x1, -R2 ;  /* 0x00000001e6e6c824 */ /* 0x000fe200078e0a02 */
[C---:B------:R-:W-:Y:S01]  /*4b50*/  LOP3.LUT R10, R3.reuse, 0xca, RZ, 0xfc, !PT ;  /* 0x000000ca030a7812 */ /* 0x040fe200078efcff */
[----:B------:R-:W-:Y:S01]  /*4b60*/  @!P3 IMAD.MOV R218, RZ, RZ, -R218 ;  /* 0x000000ffffdab224 */ /* 0x000fe200078e0ada */
[----:B------:R-:W-:Y:S01]  /*4b70*/  ISETP.GE.AND P3, PT, R8, RZ, PT ;  /* 0x000000ff0800720c */ /* 0x000fe20003f66270 */
[C---:B------:R-:W-:Y:S01]  /*4b80*/  IMAD R234, R2.reuse, R7, R234 ;  /* 0x0000000702ea7224 */ /* 0x040fe200078e02ea */
[----:B------:R-:W-:Y:S01]  /*4b90*/  LOP3.LUT R8, R3, 0xc8, RZ, 0xfc, !PT ;  /* 0x000000c803087812 */ /* 0x000fe200078efcff */
[----:B------:R-:W-:Y:S01]  /*4ba0*/  @!P2 IMAD.MOV R222, RZ, RZ, -R222 ;  /* 0x000000ffffdea224 */ /* 0x000fe200078e0ade */
[----:B------:R-:W-:Y:S01]  /*4bb0*/  IABS R238, R10 ;  /* 0x0000000a00ee7213 */ /* 0x000fe20000000000 */
[----:B------:R-:W-:Y:S01]  /*4bc0*/  @!P0 IMAD.MOV R224, RZ, RZ, -R224 ;  /* 0x000000ffffe08224 */ /* 0x000fe200078e0ae0 */
[----:B------:R-:W-:Y:S01]  /*4bd0*/  ISETP.GT.U32.AND P2, PT, R2, R230, PT ;  /* 0x000000e60200720c */ /* 0x000fe20003f44070 */
[----:B------:R-:W-:Y:S01]  /*4be0*/  @!P6 IMAD.IADD R232, R232, 0x1, -R2 ;  /* 0x00000001e8e8e824 */ /* 0x000fe200078e0a02 */
[----:B------:R-:W-:Y:S01]  /*4bf0*/  ISETP.GT.U32.AND P0, PT, R2, R234, PT ;  /* 0x000000ea0200720c */ /* 0x000fe20003f04070 */
[----:B------:R-:W-:Y:S01]  /*4c00*/  IMAD.HI.U32 R7, R5, R238, RZ ;  /* 0x000000ee05077227 */ /* 0x000fe200078e00ff */
[----:B------:R-:W-:-:S02]  /*4c10*/  IABS R236, R8 ;  /* 0x0000000800ec7213 */ /* 0x000fc40000000000 */
[C---:B------:R-:W-:Y:S01]  /*4c20*/  ISETP.GT.U32.AND P4, PT, R2.reuse, R228, PT ;  /* 0x000000e40200720c */ /* 0x040fe20003f84070 */
[----:B------:R-:W-:Y:S01]  /*4c30*/  IMAD.MOV R7, RZ, RZ, -R7 ;  /* 0x000000ffff077224 */ /* 0x000fe200078e0a07 */
[----:B------:R-:W-:Y:S01]  /*4c40*/  ISETP.GT.U32.AND P6, PT, R2, R232, PT ;  /* 0x000000e80200720c */ /* 0x000fe20003fc4070 */
[----:B------:R-:W-:-:S04]  /*4c50*/  IMAD.HI.U32 R6, R5, R236, RZ ;  /* 0x000000ec05067227 */ /* 0x000fc800078e00ff */
[----:B------:R-:W-:Y:S01]  /*4c60*/  IMAD.MOV R9, RZ, RZ, -R6 ;  /* 0x000000ffff097224 */ /* 0x000fe200078e0a06 */
[C---:B------:R-:W-:Y:S01]  /*4c70*/  LOP3.LUT R6, R3.reuse, 0xcc, RZ, 0xfc, !PT ;  /* 0x000000cc03067812 */ /* 0x040fe200078efcff */
[----:B------:R-:W-:Y:S01]  /*4c80*/  @!P2 IMAD.IADD R230, R230, 0x1, -R2 ;  /* 0x00000001e6e6a824 */ /* 0x000fe200078e0a02 */
[----:B------:R-:W-:Y:S01]  /*4c90*/  ISETP.GE.AND P2, PT, R8, RZ, PT ;  /* 0x000000ff0800720c */ /* 0x000fe20003f46270 */
[----:B------:R-:W-:Y:S01]  /*4ca0*/  IMAD R238, R2, R7, R238 ;  /* 0x0000000702ee7224 */ /* 0x000fe200078e02ee */
[----:B------:R-:W-:Y:S01]  /*4cb0*/  IABS R240, R6 ;  /* 0x0000000600f07213 */ /* 0x000fe20000000000 */
[----:B------:R-:W-:Y:S01]  /*4cc0*/  @!P1 IMAD.MOV R226, RZ, RZ, -R226 ;  /* 0x000000ffffe29224 */ /* 0x000fe200078e0ae2 */
[----:B------:R-:W-:Y:S01]  /*4cd0*/  ISETP.GE.AND P1, PT, R12, RZ, PT ;  /* 0x000000ff0c00720c */ /* 0x000fe20003f26270 */
[--C-:B------:R-:W-:Y:S01]  /*4ce0*/  @!P0 IMAD.IADD R234, R234, 0x1, -R2.reuse ;  /* 0x00000001eaea8824 */ /* 0x100fe200078e0a02 */
[----:B------:R-:W-:Y:S01]  /*4cf0*/  LOP3.LUT R8, R3, 0xd0, RZ, 0xfc, !PT ;  /* 0x000000d003087812 */ /* 0x000fe200078efcff */
[----:B------:R-:W-:Y:S01]  /*4d00*/  @!P4 IMAD.IADD R228, R228, 0x1, -R2 ;  /* 0x00000001e4e4c824 */ /* 0x000fe200078e0a02 */
[----:B------:R-:W-:Y:S01]  /*4d10*/  ISETP.GE.AND P4, PT, R13, RZ, PT ;  /* 0x000000ff0d00720c */ /* 0x000fe20003f86270 */
[C---:B------:R-:W-:Y:S01]  /*4d20*/  IMAD R236, R2.reuse, R9, R236 ;  /* 0x0000000902ec7224 */ /* 0x040fe200078e02ec */
[C---:B------:R-:W-:Y:S01]  /*4d30*/  ISETP.GT.U32.AND P0, PT, R2.reuse, R234, PT ;  /* 0x000000ea0200720c */ /* 0x040fe20003f04070 */
[----:B------:R-:W-:Y:S01]  /*4d40*/  @!P5 IMAD.MOV R230, RZ, RZ, -R230 ;  /* 0x000000ffffe6d224 */ /* 0x000fe200078e0ae6 */
[C---:B------:R-:W-:Y:S01]  /*4d50*/  ISETP.GT.U32.AND P5, PT, R2.reuse, R238, PT ;  /* 0x000000ee0200720c */ /* 0x040fe20003fa4070 */
[----:B------:R-:W-:Y:S01]  /*4d60*/  @!P3 IMAD.MOV R228, RZ, RZ, -R228 ;  /* 0x000000ffffe4b224 */ /* 0x000fe200078e0ae4 */
[----:B------:R-:W-:Y:S01]  /*4d70*/  ISETP.GT.U32.AND P3, PT, R2, R236, PT ;  /* 0x000000ec0200720c */ /* 0x000fe20003f64070 */
[----:B------:R-:W-:Y:S01]  /*4d80*/  @!P6 IMAD.IADD R232, R232, 0x1, -R2 ;  /* 0x00000001e8e8e824 */ /* 0x000fe200078e0a02 */
[----:B------:R-:W-:-:S02]  /*4d90*/  ISETP.GE.AND P6, PT, R10, RZ, PT ;  /* 0x000000ff0a00720c */ /* 0x000fc40003fc6270 */
[----:B------:R-:W-:Y:S01]  /*4da0*/  IABS R244, R8 ;  /* 0x0000000800f47213 */ /* 0x000fe20000000000 */
[----:B------:R-:W-:Y:S01]  /*4db0*/  @!P1 IMAD.MOV R232, RZ, RZ, -R232 ;  /* 0x000000ffffe89224 */ /* 0x000fe200078e0ae8 */
[----:B------:R-:W-:Y:S02]  /*4dc0*/  ISETP.GE.AND P1, PT, R6, RZ, PT ;  /* 0x000000ff0600720c */ /* 0x000fe40003f26270 */
[C---:B------:R-:W-:Y:S01]  /*4dd0*/  LOP3.LUT R6, R3.reuse, 0xce, RZ, 0xfc, !PT ;  /* 0x000000ce03067812 */ /* 0x040fe200078efcff */
[--C-:B------:R-:W-:Y:S01]  /*4de0*/  @!P0 IMAD.IADD R234, R234, 0x1, -R2.reuse ;  /* 0x00000001eaea8824 */ /* 0x100fe200078e0a02 */
[----:B------:R-:W-:Y:S01]  /*4df0*/  LOP3.LUT R10, R3, 0xd6, RZ, 0xfc, !PT ;  /* 0x000000d6030a7812 */ /* 0x000fe200078efcff */
[--C-:B------:R-:W-:Y:S01]  /*4e00*/  @!P5 IMAD.IADD R238, R238, 0x1, -R2.reuse ;  /* 0x00000001eeeed824 */ /* 0x100fe200078e0a02 */
[----:B------:R-:W-:Y:S01]  /*4e10*/  ISETP.GE.AND P0, PT, R6, RZ, PT ;  /* 0x000000ff0600720c */ /* 0x000fe20003f06270 */
[----:B------:R-:W-:Y:S01]  /*4e20*/  @!P3 IMAD.IADD R236, R236, 0x1, -R2 ;  /* 0x00000001ececb824 */ /* 0x000fe200078e0a02 */
[----:B------:R-:W-:Y:S01]  /*4e30*/  IABS R242, R6 ;  /* 0x0000000600f27213 */ /* 0x000fe20000000000 */
[----:B------:R-:W-:Y:S01]  /*4e40*/  IMAD.HI.U32 R6, R5, R240, RZ ;  /* 0x000000f005067227 */ /* 0x000fe200078e00ff */
[----:B------:R-:W-:-:S02]  /*4e50*/  ISETP.GT.U32.AND P5, PT, R2, R238, PT ;  /* 0x000000ee0200720c */ /* 0x000fc40003fa4070 */
[C---:B------:R-:W-:Y:S01]  /*4e60*/  ISETP.GT.U32.AND P3, PT, R2.reuse, R236, PT ;  /* 0x000000ec0200720c */ /* 0x040fe20003f64070 */
[----:B------:R-:W-:Y:S01]  /*4e70*/  IMAD.MOV R7, RZ, RZ, -R6 ;  /* 0x000000ffff077224 */ /* 0x000fe200078e0a06 */
[----:B------:R-:W-:Y:S01]  /*4e80*/  IABS R215, R10 ;  /* 0x0000000a00d77213 */ /* 0x000fe20000000000 */
[----:B------:R-:W-:Y:S01]  /*4e90*/  IMAD.HI.U32 R6, R5, R242, RZ ;  /* 0x000000f205067227 */ /* 0x000fe200078e00ff */
[C---:B------:R-:W-:Y:S02]  /*4ea0*/  LOP3.LUT R12, R3.reuse, 0xdc, RZ, 0xfc, !PT ;  /* 0x000000dc030c7812 */ /* 0x040fe400078efcff */
[----:B------:R-:W-:Y:S01]  /*4eb0*/  LOP3.LUT R13, R3, 0xe0, RZ, 0xfc, !PT ;  /* 0x000000e0030d7812 */ /* 0x000fe200078efcff */
[----:B------:R-:W-:Y:S01]  /*4ec0*/  IMAD.MOV R9, RZ, RZ, -R6 ;  /* 0x000000ffff097224 */ /* 0x000fe200078e0a06 */
[----:B------:R-:W-:Y:S01]  /*4ed0*/  IABS R221, R12 ;  /* 0x0000000c00dd7213 */ /* 0x000fe20000000000 */
[----:B------:R-:W-:Y:S01]  /*4ee0*/  IMAD R240, R2, R7, R240 ;  /* 0x0000000702f07224 */ /* 0x000fe200078e02f0 */
[----:B------:R-:W-:Y:S01]  /*4ef0*/  IABS R32, R13 ;  /* 0x0000000d00207213 */ /* 0x000fe20000000000 */
[----:B------:R-:W-:-:S02]  /*4f00*/  @!P5 IMAD.IADD R238, R238, 0x1, -R2 ;  /* 0x00000001eeeed824 */ /* 0x000fc400078e0a02 */
[----:B------:R-:W-:Y:S02]  /*4f10*/  IMAD R242, R2, R9, R242 ;  /* 0x0000000902f27224 */ /* 0x000fe400078e02f2 */
[----:B------:R-:W-:Y:S01]  /*4f20*/  @!P3 IMAD.IADD R236, R236, 0x1, -R2 ;  /* 0x00000001ececb824 */ /* 0x000fe200078e0a02 */
[C---:B------:R-:W-:Y:S01]  /*4f30*/  ISETP.GT.U32.AND P3, PT, R2.reuse, R240, PT ;  /* 0x000000f00200720c */ /* 0x040fe20003f64070 */
[----:B------:R-:W-:Y:S01]  /*4f40*/  @!P6 IMAD.MOV R238, RZ, RZ, -R238 ;  /* 0x000000ffffeee224 */ /* 0x000fe200078e0aee */
[----:B------:R-:W-:Y:S01]  /*4f50*/  ISETP.GT.U32.AND P6, PT, R2, R242, PT ;  /* 0x000000f20200720c */ /* 0x000fe20003fc4070 */
[----:B------:R-:W-:Y:S01]  /*4f60*/  @!P4 IMAD.MOV R234, RZ, RZ, -R234 ;  /* 0x000000ffffeac224 */ /* 0x000fe200078e0aea */
[----:B------:R-:W-:Y:S01]  /*4f70*/  ISETP.GE.AND P4, PT, R8, RZ, PT ;  /* 0x000000ff0800720c */ /* 0x000fe20003f86270 */
[----:B------:R-:W-:Y:S01]  /*4f80*/  IMAD.HI.U32 R7, R5, R244, RZ ;  /* 0x000000f405077227 */ /* 0x000fe200078e00ff */
[----:B------:R-:W-:-:S03]  /*4f90*/  LOP3.LUT R8, R3, 0xd2, RZ, 0xfc, !PT ;  /* 0x000000d203087812 */ /* 0x000fc600078efcff */
[----:B------:R-:W-:Y:S01]  /*4fa0*/  IMAD.MOV R7, RZ, RZ, -R7 ;  /* 0x000000ffff077224 */ /* 0x000fe200078e0a07 */
[----:B------:R-:W-:Y:S01]  /*4fb0*/  IABS R248, R8 ;  /* 0x0000000800f87213 */ /* 0x000fe20000000000 */
[----:B------:R-:W-:Y:S01]  /*4fc0*/  @!P2 IMAD.MOV R236, RZ, RZ, -R236 ;  /* 0x000000ffffeca224 */ /* 0x000fe200078e0aec */
[----:B------:R-:W-:Y:S01]  /*4fd0*/  ISETP.GE.AND P5, PT, R8, RZ, PT ;  /* 0x000000ff0800720c */ /* 0x000fe20003fa6270 */
[--C-:B------:R-:W-:Y:S01]  /*4fe0*/  @!P3 IMAD.IADD R240, R240, 0x1, -R2.reuse ;  /* 0x00000001f0f0b824 */ /* 0x100fe200078e0a02 */
[----:B------:R-:W-:Y:S01]  /*4ff0*/  LOP3.LUT R8, R3, 0xd4, RZ, 0xfc, !PT ;  /* 0x000000d403087812 */ /* 0x000fe200078efcff */
[----:B------:R-:W-:Y:S02]  /*5000*/  @!P6 IMAD.IADD R242, R242, 0x1, -R2 ;  /* 0x00000001f2f2e824 */ /* 0x000fe400078e0a02 */
[C---:B------:R-:W-:Y:S01]  /*5010*/  IMAD.HI.U32 R6, R5.reuse, R248, RZ ;  /* 0x000000f805067227 */ /* 0x040fe200078e00ff */
[C---:B------:R-:W-:Y:S02]  /*5020*/  ISETP.GT.U32.AND P3, PT, R2.reuse, R240, PT ;  /* 0x000000f00200720c */ /* 0x040fe40003f64070 */
[----:B------:R-:W-:Y:S01]  /*5030*/  IABS R252, R8 ;  /* 0x0000000800fc7213 */ /* 0x000fe20000000000 */
[C---:B------:R-:W-:Y:S01]  /*5040*/  IMAD R244, R2.reuse, R7, R244 ;  /* 0x0000000702f47224 */ /* 0x040fe200078e02f4 */
[----:B------:R-:W-:Y:S01]  /*5050*/  ISETP.GT.U32.AND P6, PT, R2, R242, PT ;  /* 0x000000f20200720c */ /* 0x000fe20003fc4070 */
[----:B------:R-:W-:Y:S01]  /*5060*/  IMAD.MOV R7, RZ, RZ, -R6 ;  /* 0x000000ffff077224 */ /* 0x000fe200078e0a06 */
[----:B------:R-:W-:Y:S01]  /*5070*/  ISETP.GE.AND P2, PT, R8, RZ, PT ;  /* 0x000000ff0800720c */ /* 0x000fe20003f46270 */
[----:B------:R-:W-:Y:S01]  /*5080*/  IMAD.HI.U32 R6, R5, R252, RZ ;  /* 0x000000fc05067227 */ /* 0x000fe200078e00ff */
[----:B------:R-:W-:-:S03]  /*5090*/  LOP3.LUT R8, R3, 0xd8, RZ, 0xfc, !PT ;  /* 0x000000d803087812 */ /* 0x000fc600078efcff */
[----:B------:R-:W-:Y:S01]  /*50a0*/  IMAD R248, R2, R7, R248 ;  /* 0x0000000702f87224 */ /* 0x000fe200078e02f8 */
[----:B------:R-:W-:Y:S01]  /*50b0*/  IABS R217, R8 ;  /* 0x0000000800d97213 */ /* 0x000fe20000000000 */
[----:B------:R-:W-:Y:S02]  /*50c0*/  IMAD.MOV R9, RZ, RZ, -R6 ;  /* 0x000000ffff097224 */ /* 0x000fe400078e0a06 */
[----:B------:R-:W-:Y:S01]  /*50d0*/  @!P3 IMAD.IADD R240, R240, 0x1, -R2 ;  /* 0x00000001f0f0b824 */ /* 0x000fe200078e0a02 */
[C---:B------:R-:W-:Y:S01]  /*50e0*/  ISETP.GT.U32.AND P3, PT, R2.reuse, R244, PT ;  /* 0x000000f40200720c */ /* 0x040fe20003f64070 */
[----:B------:R-:W-:Y:S02]  /*50f0*/  IMAD R252, R2, R9, R252 ;  /* 0x0000000902fc7224 */ /* 0x000fe400078e02fc */
[----:B------:R-:W-:Y:S01]  /*5100*/  @!P6 IMAD.IADD R242, R242, 0x1, -R2 ;  /* 0x00000001f2f2e824 */ /* 0x000fe200078e0a02 */
[C---:B------:R-:W-:Y:S01]  /*5110*/  ISETP.GT.U32.AND P6, PT, R2.reuse, R248, PT ;  /* 0x000000f80200720c */ /* 0x040fe20003fc4070 */
[----:B------:R-:W-:Y:S01]  /*5120*/  @!P1 IMAD.MOV R240, RZ, RZ, -R240 ;  /* 0x000000fffff09224 */ /* 0x000fe200078e0af0 */
[----:B------:R-:W-:Y:S01]  /*5130*/  ISETP.GT.U32.AND P1, PT, R2, R252, PT ;  /* 0x000000fc0200720c */ /* 0x000fe20003f24070 */
[----:B------:R-:W-:-:S04]  /*5140*/  IMAD.HI.U32 R7, R5, R215, RZ ;  /* 0x000000d705077227 */ /* 0x000fc800078e00ff */
[----:B------:R-:W-:Y:S02]  /*5150*/  IMAD.MOV R7, RZ, RZ, -R7 ;  /* 0x000000ffff077224 */ /* 0x000fe400078e0a07 */
[----:B------:R-:W-:Y:S02]  /*5160*/  @!P3 IMAD.IADD R244, R244, 0x1, -R2 ;  /* 0x00000001f4f4b824 */ /* 0x000fe400078e0a02 */
[----:B------:R-:W-:-:S03]  /*5170*/  IMAD.HI.U32 R6, R5, R217, RZ ;  /* 0x000000d905067227 */ /* 0x000fc600078e00ff */
[----:B------:R-:W-:Y:S01]  /*5180*/  ISETP.GT.U32.AND P3, PT, R2, R244, PT ;  /* 0x000000f40200720c */ /* 0x000fe20003f64070 */
[--C-:B------:R-:W-:Y:S02]  /*5190*/  @!P6 IMAD.IADD R248, R248, 0x1, -R2.reuse ;  /* 0x00000001f8f8e824 */ /* 0x100fe400078e0a02 */
[----:B------:R-:W-:Y:S02]  /*51a0*/  IMAD R215, R2, R7, R215 ;  /* 0x0000000702d77224 */ /* 0x000fe400078e02d7 */
[----:B------:R-:W-:Y:S01]  /*51b0*/  @!P1 IMAD.IADD R252, R252, 0x1, -R2 ;  /* 0x00000001fcfc9824 */ /* 0x000fe200078e0a02 */
[----:B------:R-:W-:Y:S01]  /*51c0*/  ISETP.GT.U32.AND P1, PT, R2, R248, PT ;  /* 0x000000f80200720c */ /* 0x000fe20003f24070 */
[----:B------:R-:W-:Y:S02]  /*51d0*/  IMAD.MOV R7, RZ, RZ, -R6 ;  /* 0x000000ffff077224 */ /* 0x000fe400078e0a06 */
[----:B------:R-:W-:-:S04]  /*51e0*/  IMAD.HI.U32 R6, R5, R219, RZ ;  /* 0x000000db05067227 */ /* 0x000fc800078e00ff */
[C---:B------:R-:W-:Y:S02]  /*51f0*/  IMAD R217, R2.reuse, R7, R217 ;  /* 0x0000000702d97224 */ /* 0x040fe400078e02d9 */
[----:B------:R-:W-:Y:S02]  /*5200*/  IMAD.MOV R6, RZ, RZ, -R6 ;  /* 0x000000ffff067224 */ /* 0x000fe400078e0a06 */
[----:B------:R-:W-:Y:S01]  /*5210*/  @!P0 IMAD.MOV R242, RZ, RZ, -R242 ;  /* 0x000000fffff28224 */ /* 0x000fe200078e0af2 */
[C---:B------:R-:W-:Y:S01]  /*5220*/  ISETP.GT.U32.AND P0, PT, R2.reuse, R215, PT ;  /* 0x000000d70200720c */ /* 0x040fe20003f04070 */
[C---:B------:R-:W-:Y:S01]  /*5230*/  IMAD R219, R2.reuse, R6, R219 ;  /* 0x0000000602db7224 */ /* 0x040fe200078e02db */
[----:B------:R-:W-:Y:S01]  /*5240*/  ISETP.GT.U32.AND P6, PT, R2, R217, PT ;  /* 0x000000d90200720c */ /* 0x000fe20003fc4070 */
        /* <DEDUP_REMOVED lines=8> */
[--C-:B------:R-:W-:Y:S01]  /*52d0*/  @!P0 IMAD.IADD R215, R215, 0x1, -R2.reuse ;  /* 0x00000001d7d78824 */ /* 0x100fe200078e0a02 */
[----:B------:R-:W-:Y:S01]  /*52e0*/  ISETP.GT.U32.AND P0, PT, R2, R252, PT ;  /* 0x000000fc0200720c */ /* 0x000fe20003f04070 */
[----:B------:R-:W-:Y:S02]  /*52f0*/  @!P6 IMAD.IADD R217, R217, 0x1, -R2 ;  /* 0x00000001d9d9e824 */ /* 0x000fe400078e0a02 */
[----:B------:R-:W-:-:S03]  /*5300*/  IMAD.HI.U32 R6, R5, R34, RZ ;  /* 0x0000002205067227 */ /* 0x000fc600078e00ff */
[C---:B------:R-:W-:Y:S01]  /*5310*/  ISETP.GT.U32.AND P6, PT, R2.reuse, R217, PT ;  /* 0x000000d90200720c */ /* 0x040fe20003fc4070 */
[C---:B------:R-:W-:Y:S02]  /*5320*/  IMAD R221, R2.reuse, R7, R221 ;  /* 0x0000000702dd7224 */ /* 0x040fe400078e02dd */
[----:B------:R-:W-:Y:S01]  /*5330*/  @!P4 IMAD.MOV R244, RZ, RZ, -R244 ;  /* 0x000000fffff4c224 */ /* 0x000fe200078e0af4 */
[C---:B------:R-:W-:Y:S01]  /*5340*/  ISETP.GT.U32.AND P4, PT, R2.reuse, R215, PT ;  /* 0x000000d70200720c */ /* 0x040fe20003f84070 */
[----:B------:R-:W-:Y:S01]  /*5350*/  @!P1 IMAD.IADD R219, R219, 0x1, -R2 ;  /* 0x00000001dbdb9824 */ /* 0x000fe200078e0a02 */
[----:B------:R-:W-:Y:S01]  /*5360*/  ISETP.GE.AND P1, PT, R11, RZ, PT ;  /* 0x000000ff0b00720c */ /* 0x000fe20003f26270 */
[----:B------:R-:W-:Y:S01]  /*5370*/  IMAD.MOV R7, RZ, RZ, -R6 ;  /* 0x000000ffff077224 */ /* 0x000fe200078e0a06 */
[----:B------:R-:W-:Y:S01]  /*5380*/  LOP3.LUT R11, R3, 0xee, RZ, 0xfc, !PT ;  /* 0x000000ee030b7812 */ /* 0x000fe200078efcff */
[----:B------:R-:W-:Y:S01]  /*5390*/  @!P5 IMAD.MOV R248, RZ, RZ, -R248 ;  /* 0x000000fffff8d224 */ /* 0x000fe200078e0af8 */
[C---:B------:R-:W-:Y:S01]  /*53a0*/  ISETP.GT.U32.AND P5, PT, R2.reuse, R219, PT ;  /* 0x000000db0200720c */ /* 0x040fe20003fa4070 */
[----:B------:R-:W-:Y:S01]  /*53b0*/  IMAD R34, R2, R7, R34 ;  /* 0x0000000702227224 */ /* 0x000fe200078e0222 */
[----:B------:R-:W-:Y:S01]  /*53c0*/  IABS R22, R11 ;  /* 0x0000000b00167213 */ /* 0x000fe20000000000 */
[----:B------:R-:W-:-:S04]  /*53d0*/  IMAD.HI.U32 R6, R5, R32, RZ ;  /* 0x0000002005067227 */ /* 0x000fc800078e00ff */
[----:B------:R-:W-:-:S04]  /*53e0*/  IMAD.HI.U32 R7, R5, R30, RZ ;  /* 0x0000001e05077227 */ /* 0x000fc800078e00ff */
[----:B------:R-:W-:Y:S01]  /*53f0*/  @!P0 IMAD.IADD R252, R252, 0x1, -R2 ;  /* 0x00000001fcfc8824 */ /* 0x000fe200078e0a02 */
[C---:B------:R-:W-:Y:S01]  /*5400*/  ISETP.GT.U32.AND P0, PT, R2.reuse, R221, PT ;  /* 0x000000dd0200720c */ /* 0x040fe20003f04070 */
[----:B------:R-:W-:Y:S02]  /*5410*/  IMAD.MOV R9, RZ, RZ, -R6 ;  /* 0x000000ffff097224 */ /* 0x000fe400078e0a06 */
[----:B------:R-:W-:Y:S02]  /*5420*/  IMAD.MOV R7, RZ, RZ, -R7 ;  /* 0x000000ffff077224 */ /* 0x000fe400078e0a07 */
[--C-:B------:R-:W-:Y:S01]  /*5430*/  @!P6 IMAD.IADD R217, R217, 0x1, -R2.reuse ;  /* 0x00000001d9d9e824 */ /* 0x100fe200078e0a02 */
[----:B------:R-:W-:Y:S01]  /*5440*/  ISETP.GT.U32.AND P6, PT, R2, R34, PT ;  /* 0x000000220200720c */ /* 0x000fe20003fc4070 */
[----:B------:R-:W-:Y:S01]  /*5450*/  @!P4 IMAD.IADD R215, R215, 0x1, -R2 ;  /* 0x00000001d7d7c824 */ /* 0x000fe200078e0a02 */
[----:B------:R-:W-:Y:S01]  /*5460*/  ISETP.GE.AND P4, PT, R8, RZ, PT ;  /* 0x000000ff0800720c */ /* 0x000fe20003f86270 */
[C---:B------:R-:W-:Y:S01]  /*5470*/  IMAD R32, R2.reuse, R9, R32 ;  /* 0x0000000902207224 */ /* 0x040fe200078e0220 */
[C---:B------:R-:W-:Y:S01]  /*5480*/  LOP3.LUT R8, R3.reuse, 0xe4, RZ, 0xfc, !PT ;  /* 0x000000e403087812 */ /* 0x040fe200078efcff */
[C---:B------:R-:W-:Y:S01]  /*5490*/  IMAD R30, R2.reuse, R7, R30 ;  /* 0x00000007021e7224 */ /* 0x040fe200078e021e */
[----:B------:R-:W-:Y:S01]  /*54a0*/  LOP3.LUT R9, R3, 0xe6, RZ, 0xfc, !PT ;  /* 0x000000e603097812 */ /* 0x000fe200078efcff */
[----:B------:R-:W-:Y:S01]  /*54b0*/  @!P3 IMAD.MOV R215, RZ, RZ, -R215 ;  /* 0x000000ffffd7b224 */ /* 0x000fe200078e0ad7 */
[C---:B------:R-:W-:Y:S01]  /*54c0*/  ISETP.GT.U32.AND P3, PT, R2.reuse, R32, PT ;  /* 0x000000200200720c */ /* 0x040fe20003f64070 */
[--C-:B------:R-:W-:Y:S01]  /*54d0*/  @!P5 IMAD.IADD R219, R219, 0x1, -R2.reuse ;  /* 0x00000001dbdbd824 */ /* 0x100fe200078e0a02 */
[----:B------:R-:W-:Y:S01]  /*54e0*/  ISETP.GT.U32.AND P5, PT, R2, R30, PT ;  /* 0x0000001e0200720c */ /* 0x000fe20003fa4070 */
[--C-:B------:R-:W-:Y:S01]  /*54f0*/  @!P0 IMAD.IADD R221, R221, 0x1, -R2.reuse ;  /* 0x00000001dddd8824 */ /* 0x100fe200078e0a02 */
[----:B------:R-:W-:Y:S01]  /*5500*/  IABS R28, R8 ;  /* 0x00000008001c7213 */ /* 0x000fe20000000000 */
[----:B------:R-:W-:Y:S01]  /*5510*/  @!P6 IMAD.IADD R34, R34, 0x1, -R2 ;  /* 0x000000012222e824 */ /* 0x000fe200078e0a02 */
[----:B------:R-:W-:Y:S01]  /*5520*/  IABS R26, R9 ;  /* 0x00000009001a7213 */ /* 0x000fe20000000000 */
[----:B------:R-:W-:Y:S01]  /*5530*/  @!P1 IMAD.MOV R219, RZ, RZ, -R219 ;  /* 0x000000ffffdb9224 */ /* 0x000fe200078e0adb */
[----:B------:R-:W-:Y:S01]  /*5540*/  ISETP.GT.U32.AND P6, PT, R2, R221, PT ;  /* 0x000000dd0200720c */ /* 0x000fe20003fc4070 */
[----:B------:R-:W-:Y:S01]  /*5550*/  IMAD.HI.U32 R6, R5, R28, RZ ;  /* 0x0000001c05067227 */ /* 0x000fe200078e00ff */
[----:B------:R-:W-:-:S03]  /*5560*/  ISETP.GE.AND P0, PT, R12, RZ, PT ;  /* 0x000000ff0c00720c */ /* 0x000fc60003f06270 */
[--C-:B------:R-:W-:Y:S01]  /*5570*/  @!P3 IMAD.IADD R32, R32, 0x1, -R2.reuse ;  /* 0x000000012020b824 */ /* 0x100fe200078e0a02 */
[----:B------:R-:W-:Y:S01]  /*5580*/  ISETP.GE.AND P3, PT, R8, RZ, PT ;  /* 0x000000ff0800720c */ /* 0x000fe20003f66270 */
[----:B------:R-:W-:Y:S01]  /*5590*/  @!P5 IMAD.IADD R30, R30, 0x1, -R2 ;  /* 0x000000011e1ed824 */ /* 0x000fe200078e0a02 */
[----:B------:R-:W-:Y:S01]  /*55a0*/  LOP3.LUT R8, R3, 0xe8, RZ, 0xfc, !PT ;  /* 0x000000e803087812 */ /* 0x000fe200078efcff */
[----:B------:R-:W-:Y:S01]  /*55b0*/  IMAD.MOV R7, RZ, RZ, -R6 ;  /* 0x000000ffff077224 */ /* 0x000fe200078e0a06 */
[C---:B------:R-:W-:Y:S01]  /*55c0*/  ISETP.GT.U32.AND P1, PT, R2.reuse, R32, PT ;  /* 0x000000200200720c */ /* 0x040fe20003f24070 */
[----:B------:R-:W-:Y:S01]  /*55d0*/  IMAD.HI.U32 R6, R5, R26, RZ ;  /* 0x0000001a05067227 */ /* 0x000fe200078e00ff */
[C---:B------:R-:W-:Y:S02]  /*55e0*/  ISETP.GT.U32.AND P5, PT, R2.reuse, R30, PT ;  /* 0x0000001e0200720c */ /* 0x040fe40003fa4070 */
[----:B------:R-:W-:Y:S01]  /*55f0*/  IABS R24, R8 ;  /* 0x0000000800187213 */ /* 0x000fe20000000000 */
[----:B------:R-:W-:Y:S01]  /*5600*/  @!P6 IMAD.IADD R221, R221, 0x1, -R2 ;  /* 0x00000001dddde824 */ /* 0x000fe200078e0a02 */
[----:B------:R-:W-:Y:S01]  /*5610*/  ISETP.GE.AND P6, PT, R13, RZ, PT ;  /* 0x000000ff0d00720c */ /* 0x000fe20003fc6270 */
[----:B------:R-:W-:Y:S01]  /*5620*/  IMAD R28, R2, R7, R28 ;  /* 0x00000007021c7224 */ /* 0x000fe200078e021c */
[----:B------:R-:W-:Y:S01]  /*5630*/  LOP3.LUT R13, R3, 0xf4, RZ, 0xfc, !PT ;  /* 0x000000f4030d7812 */ /* 0x000fe200078efcff */
[----:B------:R-:W-:-:S02]  /*5640*/  IMAD.MOV R7, RZ, RZ, -R6 ;  /* 0x000000ffff077224 */ /* 0x000fc400078e0a06 */
[----:B------:R-:W-:Y:S01]  /*5650*/  IMAD.HI.U32 R6, R5, R24, RZ ;  /* 0x0000001805067227 */ /* 0x000fe200078e00ff */
[----:B------:R-:W-:-:S03]  /*5660*/  IABS R12, R13 ;  /* 0x0000000d000c7213 */ /* 0x000fc60000000000 */
[----:B------:R-:W-:Y:S02]  /*5670*/  IMAD R26, R2, R7, R26 ;  /* 0x00000007021a7224 */ /* 0x000fe400078e021a */
[----:B------:R-:W-:Y:S02]  /*5680*/  IMAD.MOV R7, RZ, RZ, -R6 ;  /* 0x000000ffff077224 */ /* 0x000fe400078e0a06 */
[--C-:B------:R-:W-:Y:S01]  /*5690*/  @!P5 IMAD.IADD R30, R30, 0x1, -R2.reuse ;  /* 0x000000011e1ed824 */ /* 0x100fe200078e0a02 */
[----:B------:R-:W-:Y:S01]  /*56a0*/  ISETP.GT.U32.AND P5, PT, R2, R26, PT ;  /* 0x0000001a0200720c */ /* 0x000fe20003fa4070 */
[----:B------:R-:W-:Y:S01]  /*56b0*/  @!P1 IMAD.IADD R32, R32, 0x1, -R2 ;  /* 0x0000000120209824 */ /* 0x000fe200078e0a02 */
[----:B------:R-:W-:Y:S01]  /*56c0*/  ISETP.GE.AND P1, PT, R8, RZ, PT ;  /* 0x000000ff0800720c */ /* 0x000fe20003f26270 */
[C---:B------:R-:W-:Y:S01]  /*56d0*/  IMAD R24, R2.reuse, R7, R24 ;  /* 0x0000000702187224 */ /* 0x040fe200078e0218 */
[C---:B------:R-:W-:Y:S01]  /*56e0*/  LOP3.LUT R8, R3.reuse, 0xea, RZ, 0xfc, !PT ;  /* 0x000000ea03087812 */ /* 0x040fe200078efcff */
[----:B------:R-:W-:Y:S01]  /*56f0*/  @!P2 IMAD.MOV R252, RZ, RZ, -R252 ;  /* 0x000000fffffca224 */ /* 0x000fe200078e0afc */
[C---:B------:R-:W-:Y:S01]  /*5700*/  ISETP.GT.U32.AND P2, PT, R2.reuse, R34, PT ;  /* 0x000000220200720c */ /* 0x040fe20003f44070 */
[----:B------:R-:W-:Y:S01]  /*5710*/  @!P6 IMAD.MOV R32, RZ, RZ, -R32 ;  /* 0x000000ffff20e224 */ /* 0x000fe200078e0a20 */
[----:B------:R-:W-:Y:S01]  /*5720*/  ISETP.GT.U32.AND P6, PT, R2, R24, PT ;  /* 0x000000180200720c */ /* 0x000fe20003fc4070 */
[----:B------:R-:W-:Y:S01]  /*5730*/  @!P4 IMAD.MOV R217, RZ, RZ, -R217 ;  /* 0x000000ffffd9c224 */ /* 0x000fe200078e0ad9 */
[----:B------:R-:W-:Y:S01]  /*5740*/  ISETP.GE.AND P4, PT, R10, RZ, PT ;  /* 0x000000ff0a00720c */ /* 0x000fe20003f86270 */
[----:B------:R-:W-:Y:S01]  /*5750*/  @!P0 IMAD.MOV R221, RZ, RZ, -R221 ;  /* 0x000000ffffdd8224 */ /* 0x000fe200078e0add */
[----:B------:R-:W-:Y:S01]  /*5760*/  IABS R18, R8 ;  /* 0x0000000800127213 */ /* 0x000fe20000000000 */
[----:B------:R-:W-:Y:S01]  /*5770*/  @!P5 IMAD.IADD R26, R26, 0x1, -R2 ;  /* 0x000000011a1ad824 */ /* 0x000fe200078e0a02 */
[----:B------:R-:W-:Y:S01]  /*5780*/  LOP3.LUT R10, R3, 0xec, RZ, 0xfc, !PT ;  /* 0x000000ec030a7812 */ /* 0x000fe200078efcff */
[----:B------:R-:W-:Y:S01]  /*5790*/  IMAD.HI.U32 R7, R5, R22, RZ ;  /* 0x0000001605077227 */ /* 0x000fe200078e00ff */
[----:B------:R-:W-:-:S02]  /*57a0*/  ISETP.GE.AND P0, PT, R9, RZ, PT ;  /* 0x000000ff0900720c */ /* 0x000fc40003f06270 */
[----:B------:R-:W-:Y:S01]  /*57b0*/  ISETP.GT.U32.AND P5, PT, R2, R26, PT ;  /* 0x0000001a0200720c */ /* 0x000fe20003fa4070 */
[--C-:B------:R-:W-:Y:S01]  /*57c0*/  @!P2 IMAD.IADD R34, R34, 0x1, -R2.reuse ;  /* 0x000000012222a824 */ /* 0x100fe200078e0a02 */
[----:B------:R-:W-:Y:S01]  /*57d0*/  IABS R20, R10 ;  /* 0x0000000a00147213 */ /* 0x000fe20000000000 */
[----:B------:R-:W-:Y:S01]  /*57e0*/  @!P6 IMAD.IADD R24, R24, 0x1, -R2 ;  /* 0x000000011818e824 */ /* 0x000fe200078e0a02 */
[----:B------:R-:W-:Y:S01]  /*57f0*/  ISETP.GE.AND P2, PT, R14, RZ, PT ;  /* 0x000000ff0e00720c */ /* 0x000fe20003f46270 */
[----:B------:R-:W-:Y:S01]  /*5800*/  @!P4 IMAD.MOV R34, RZ, RZ, -R34 ;  /* 0x000000ffff22c224 */ /* 0x000fe200078e0a22 */
[C---:B------:R-:W-:Y:S01]  /*5810*/  ISETP.GT.U32.AND P4, PT, R2.reuse, R28, PT ;  /* 0x0000001c0200720c */ /* 0x040fe20003f84070 */
[----:B------:R-:W-:Y:S01]  /*5820*/  IMAD.HI.U32 R6, R5, R18, RZ ;  /* 0x0000001205067227 */ /* 0x000fe200078e00ff */
[----:B------:R-:W-:-:S03]  /*5830*/  ISETP.GT.U32.AND P6, PT, R2, R24, PT ;  /* 0x000000180200720c */ /* 0x000fc60003fc4070 */
[----:B------:R-:W-:Y:S02]  /*5840*/  IMAD.MOV R9, RZ, RZ, -R6 ;  /* 0x000000ffff097224 */ /* 0x000fe400078e0a06 */
[----:B------:R-:W-:-:S04]  /*5850*/  IMAD.HI.U32 R6, R5, R20, RZ ;  /* 0x0000001405067227 */ /* 0x000fc800078e00ff */
[----:B------:R-:W-:Y:S02]  /*5860*/  IMAD R18, R2, R9, R18 ;  /* 0x0000000902127224 */ /* 0x000fe400078e0212 */
[--C-:B------:R-:W-:Y:S02]  /*5870*/  @!P5 IMAD.IADD R26, R26, 0x1, -R2.reuse ;  /* 0x000000011a1ad824 */ /* 0x100fe400078e0a02 */
[----:B------:R-:W-:Y:S01]  /*5880*/  IMAD.MOV R7, RZ, RZ, -R7 ;  /* 0x000000ffff077224 */ /* 0x000fe200078e0a07 */
[----:B------:R-:W-:Y:S01]  /*5890*/  ISETP.GT.U32.AND P5, PT, R2, R18, PT ;  /* 0x000000120200720c */ /* 0x000fe20003fa4070 */
[----:B------:R-:W-:Y:S02]  /*58a0*/  @!P4 IMAD.IADD R28, R28, 0x1, -R2 ;  /* 0x000000011c1cc824 */ /* 0x000fe400078e0a02 */
[----:B------:R-:W-:Y:S01]  /*58b0*/  IMAD.MOV R9, RZ, RZ, -R6 ;  /* 0x000000ffff097224 */ /* 0x000fe200078e0a06 */
[----:B------:R-:W-:Y:S01]  /*58c0*/  LOP3.LUT R6, R3, 0xf0, RZ, 0xfc, !PT ;  /* 0x000000f003067812 */ /* 0x000fe200078efcff */
[C---:B------:R-:W-:Y:S01]  /*58d0*/  IMAD R22, R2.reuse, R7, R22 ;  /* 0x0000000702167224 */ /* 0x040fe200078e0216 */
[----:B------:R-:W-:Y:S01]  /*58e0*/  ISETP.GT.U32.AND P4, PT, R2, R28, PT ;  /* 0x0000001c0200720c */ /* 0x000fe20003f84070 */
[----:B------:R-:W-:Y:S01]  /*58f0*/  @!P6 IMAD.IADD R24, R24, 0x1, -R2 ;  /* 0x000000011818e824 */ /* 0x000fe200078e0a02 */
[----:B------:R-:W-:Y:S01]  /*5900*/  IABS R16, R6 ;  /* 0x0000000600107213 */ /* 0x000fe20000000000 */
[----:B------:R-:W-:-:S02]  /*5910*/  IMAD R20, R2, R9, R20 ;  /* 0x0000000902147224 */ /* 0x000fc400078e0214 */
        /* <DEDUP_REMOVED lines=8> */
[----:B------:R-:W-:Y:S01]  /*59a0*/  @!P4 IMAD.IADD R28, R28, 0x1, -R2 ;  /* 0x000000011c1cc824 */ /* 0x000fe200078e0a02 */
[----:B------:R-:W-:Y:S01]  /*59b0*/  ISETP.GE.AND P4, PT, R10, RZ, PT ;  /* 0x000000ff0a00720c */ /* 0x000fe20003f86270 */
[----:B------:R-:W-:Y:S01]  /*59c0*/  IMAD.HI.U32 R8, R5, R12, RZ ;  /* 0x0000000c05087227 */ /* 0x000fe200078e00ff */
[----:B------:R-:W-:-:S02]  /*59d0*/  LOP3.LUT R10, R3, 0xf2, RZ, 0xfc, !PT ;  /* 0x000000f2030a7812 */ /* 0x000fc400078efcff */
[----:B------:R-:W-:Y:S01]  /*59e0*/  ISETP.GE.AND P0, PT, R6, RZ, PT ;  /* 0x000000ff0600720c */ /* 0x000fe20003f06270 */
[----:B------:R-:W-:Y:S01]  /*59f0*/  @!P1 IMAD.IADD R22, R22, 0x1, -R2 ;  /* 0x0000000116169824 */ /* 0x000fe200078e0a02 */
[----:B------:R-:W-:Y:S01]  /*5a00*/  IABS R14, R10 ;  /* 0x0000000a000e7213 */ /* 0x000fe20000000000 */
[----:B------:R-:W-:-:S03]  /*5a10*/  IMAD.HI.U32 R6, R5, R16, RZ ;  /* 0x0000001005067227 */ /* 0x000fc600078e00ff */
[----:B------:R-:W-:Y:S01]  /*5a20*/  ISETP.GT.U32.AND P1, PT, R2, R22, PT ;  /* 0x000000160200720c */ /* 0x000fe20003f24070 */
[----:B------:R-:W-:Y:S02]  /*5a30*/  @!P6 IMAD.IADD R20, R20, 0x1, -R2 ;  /* 0x000000011414e824 */ /* 0x000fe400078e0a02 */
[----:B------:R-:W-:Y:S02]  /*5a40*/  IMAD.MOV R9, RZ, RZ, -R6 ;  /* 0x000000ffff097224 */ /* 0x000fe400078e0a06 */
[----:B------:R-:W-:Y:S01]  /*5a50*/  @!P3 IMAD.MOV R28, RZ, RZ, -R28 ;  /* 0x000000ffff1cb224 */ /* 0x000fe200078e0a1c */
[----:B------:R-:W-:Y:S01]  /*5a60*/  ISETP.GE.AND P3, PT, R11, RZ, PT ;  /* 0x000000ff0b00720c */ /* 0x000fe20003f66270 */
[----:B------:R-:W-:Y:S01]  /*5a70*/  IMAD.HI.U32 R7, R5, R14, RZ ;  /* 0x0000000e05077227 */ /* 0x000fe200078e00ff */
[----:B------:R-:W-:-:S03]  /*5a80*/  ISETP.GT.U32.AND P6, PT, R2, R20, PT ;  /* 0x000000140200720c */ /* 0x000fc60003fc4070 */
[----:B------:R-:W-:Y:S01]  /*5a90*/  IMAD.MOV R11, RZ, RZ, -R8 ;  /* 0x000000ffff0b7224 */ /* 0x000fe200078e0a08 */
[----:B------:R-:W-:Y:S01]  /*5aa0*/  IABS R8, R15 ;  /* 0x0000000f00087213 */ /* 0x000fe20000000000 */
[----:B------:R-:W-:Y:S01]  /*5ab0*/  @!P5 IMAD.IADD R18, R18, 0x1, -R2 ;  /* 0x000000011212d824 */ /* 0x000fe200078e0a02 */
[----:B------:R-:W-:Y:S01]  /*5ac0*/  ISETP.GE.AND P5, PT, R10, RZ, PT ;  /* 0x000000ff0a00720c */ /* 0x000fe20003fa6270 */
[C---:B------:R-:W-:Y:S01]  /*5ad0*/  IMAD R16, R2.reuse, R9, R16 ;  /* 0x0000000902107224 */ /* 0x040fe200078e0210 */
[C---:B------:R-:W-:Y:S01]  /*5ae0*/  LOP3.LUT R9, R3.reuse, 0xfc, RZ, 0xfc, !PT ;  /* 0x000000fc03097812 */ /* 0x040fe200078efcff */
[----:B------:R-:W-:Y:S02]  /*5af0*/  IMAD.MOV R7, RZ, RZ, -R7 ;  /* 0x000000ffff077224 */ /* 0x000fe400078e0a07 */
[C---:B------:R-:W-:Y:S01]  /*5b00*/  IMAD R12, R2.reuse, R11, R12 ;  /* 0x0000000b020c7224 */ /* 0x040fe200078e020c */
[----:B------:R-:W-:Y:S01]  /*5b10*/  LOP3.LUT R11, R3, 0xf6, RZ, 0xfc, !PT ;  /* 0x000000f6030b7812 */ /* 0x000fe200078efcff */
[----:B------:R-:W-:Y:S01]  /*5b20*/  @!P2 IMAD.MOV R18, RZ, RZ, -R18 ;  /* 0x000000ffff12a224 */ /* 0x000fe200078e0a12 */
[C---:B------:R-:W-:Y:S01]  /*5b30*/  ISETP.GT.U32.AND P2, PT, R2.reuse, R16, PT ;  /* 0x000000100200720c */ /* 0x040fe20003f44070 */
        /* <DEDUP_REMOVED lines=8> */
[----:B------:R-:W-:Y:S01]  /*5bc0*/  IABS R10, R9 ;  /* 0x00000009000a7213 */ /* 0x000fe20000000000 */
[----:B------:R-:W-:Y:S02]  /*5bd0*/  IMAD.MOV R3, RZ, RZ, -R3 ;  /* 0x000000ffff037224 */ /* 0x000fe400078e0a03 */
[----:B------:R-:W-:Y:S02]  /*5be0*/  @!P2 IMAD.IADD R16, R16, 0x1, -R2 ;  /* 0x000000011010a824 */ /* 0x000fe400078e0a02 */
[----:B------:R-:W-:Y:S02]  /*5bf0*/  IMAD R250, R2, R3, R250 ;  /* 0x0000000302fa7224 */ /* 0x000fe400078e02fa */
[----:B------:R-:W-:Y:S01]  /*5c00*/  @!P1 IMAD.IADD R12, R12, 0x1, -R2 ;  /* 0x000000010c0c9824 */ /* 0x000fe200078e0a02 */
[----:B------:R-:W-:Y:S01]  /*5c10*/  ISETP.GT.U32.AND P2, PT, R2, R16, PT ;  /* 0x000000100200720c */ /* 0x000fe20003f44070 */
[----:B------:R-:W-:-:S03]  /*5c20*/  IMAD.HI.U32 R3, R5, R8, RZ ;  /* 0x0000000805037227 */ /* 0x000fc600078e00ff */
[----:B------:R-:W-:Y:S01]  /*5c30*/  ISETP.GT.U32.AND P1, PT, R2, R12, PT ;  /* 0x0000000c0200720c */ /* 0x000fe20003f24070 */
[----:B------:R-:W-:Y:S01]  /*5c40*/  @!P6 IMAD.IADD R14, R14, 0x1, -R2 ;  /* 0x000000010e0ee824 */ /* 0x000fe200078e0a02 */
[----:B------:R-:W-:Y:S01]  /*5c50*/  ISETP.GT.U32.AND P6, PT, R2, R250, PT ;  /* 0x000000fa0200720c */ /* 0x000fe20003fc4070 */
[----:B------:R-:W-:-:S04]  /*5c60*/  IMAD.HI.U32 R6, R5, R7, RZ ;  /* 0x0000000705067227 */ /* 0x000fc800078e00ff */
[----:B------:R-:W-:Y:S02]  /*5c70*/  IMAD.MOV R3, RZ, RZ, -R3 ;  /* 0x000000ffff037224 */ /* 0x000fe400078e0a03 */
[----:B------:R-:W-:-:S04]  /*5c80*/  IMAD.HI.U32 R5, R5, R10, RZ ;  /* 0x0000000a05057227 */ /* 0x000fc800078e00ff */
[----:B------:R-:W-:Y:S01]  /*5c90*/  @!P4 IMAD.MOV R20, RZ, RZ, -R20 ;  /* 0x000000ffff14c224 */ /* 0x000fe200078e0a14 */
[C---:B------:R-:W-:Y:S01]  /*5ca0*/  ISETP.GT.U32.AND P4, PT, R2.reuse, R14, PT ;  /* 0x0000000e0200720c */ /* 0x040fe20003f84070 */
[----:B------:R-:W-:Y:S01]  /*5cb0*/  IMAD R8, R2, R3, R8 ;  /* 0x0000000302087224 */ /* 0x000fe200078e0208 */
[----:B------:R-:W-:Y:S01]  /*5cc0*/  IADD3 R3, R21, -0x1, RZ ;  /* 0xffffffff15037810 */ /* 0x000fe20007ffe0ff */
[----:B------:R-:W-:Y:S02]  /*5cd0*/  IMAD.MOV R5, RZ, RZ, -R5 ;  /* 0x000000ffff057224 */ /* 0x000fe400078e0a05 */
[----:B------:R-:W-:Y:S01]  /*5ce0*/  @!P2 IMAD.IADD R16, R16, 0x1, -R2 ;  /* 0x000000011010a824 */ /* 0x000fe200078e0a02 */
[C---:B------:R-:W-:Y:S01]  /*5cf0*/  ISETP.GT.U32.AND P2, PT, R2.reuse, R8, PT ;  /* 0x000000080200720c */ /* 0x040fe20003f44070 */
[----:B------:R-:W-:Y:S02]  /*5d00*/  IMAD.MOV R6, RZ, RZ, -R6 ;  /* 0x000000ffff067224 */ /* 0x000fe400078e0a06 */
[----:B------:R-:W-:-:S02]  /*5d10*/  IMAD R10, R2, R5, R10 ;  /* 0x00000005020a7224 */ /* 0x000fc400078e020a */
[--C-:B------:R-:W-:Y:S02]  /*5d20*/  @!P6 IMAD.IADD R250, R250, 0x1, -R2.reuse ;  /* 0x00000001fafae824 */ /* 0x100fe400078e0a02 */
[----:B------:R-:W-:Y:S02]  /*5d30*/  IMAD R6, R2, R6, R7 ;  /* 0x0000000602067224 */ /* 0x000fe400078e0207 */
[--C-:B------:R-:W-:Y:S01]  /*5d40*/  @!P1 IMAD.IADD R12, R12, 0x1, -R2.reuse ;  /* 0x000000010c0c9824 */ /* 0x100fe200078e0a02 */
[----:B------:R-:W-:Y:S01]  /*5d50*/  ISETP.GT.U32.AND P1, PT, R2, R10, PT ;  /* 0x0000000a0200720c */ /* 0x000fe20003f24070 */
[--C-:B------:R-:W-:Y:S01]  /*5d60*/  @!P4 IMAD.IADD R14, R14, 0x1, -R2.reuse ;  /* 0x000000010e0ec824 */ /* 0x100fe200078e0a02 */
[----:B------:R-:W-:Y:S01]  /*5d70*/  ISETP.GT.U32.AND P6, PT, R2, R250, PT ;  /* 0x000000fa0200720c */ /* 0x000fe20003fc4070 */
[----:B------:R-:W-:Y:S01]  /*5d80*/  @!P2 IMAD.IADD R8, R8, 0x1, -R2 ;  /* 0x000000010808a824 */ /* 0x000fe200078e0a02 */
[C---:B------:R-:W-:Y:S01]  /*5d90*/  ISETP.GT.U32.AND P4, PT, R2.reuse, R6, PT ;  /* 0x000000060200720c */ /* 0x040fe20003f84070 */
[----:B------:R-:W-:Y:S01]  /*5da0*/  @!P0 IMAD.MOV R16, RZ, RZ, -R16 ;  /* 0x000000ffff108224 */ /* 0x000fe200078e0a10 */
[----:B------:R-:W-:Y:S01]  /*5db0*/  ISETP.GE.AND P2, PT, R13, RZ, PT ;  /* 0x000000ff0d00720c */ /* 0x000fe20003f46270 */
[----:B------:R-:W-:Y:S01]  /*5dc0*/  @!P5 IMAD.MOV R14, RZ, RZ, -R14 ;  /* 0x000000ffff0ed224 */ /* 0x000fe200078e0a0e */
[----:B------:R-:W-:Y:S01]  /*5dd0*/  ISETP.GT.U32.AND P0, PT, R2, R8, PT ;  /* 0x000000080200720c */ /* 0x000fe20003f04070 */
[----:B------:R-:W-:Y:S01]  /*5de0*/  @!P3 IMAD.MOV R22, RZ, RZ, -R22 ;  /* 0x000000ffff16b224 */ /* 0x000fe200078e0a16 */
[----:B------:R-:W-:-:S02]  /*5df0*/  ISETP.GE.U32.AND P3, PT, R3, 0x7fffffc0, PT ;  /* 0x7fffffc00300780c */ /* 0x000fc40003f66070 */
[----:B------:R-:W-:Y:S01]  /*5e00*/  IADD3 R3, R21, -0x5, RZ ;  /* 0xfffffffb15037810 */ /* 0x000fe20007ffe0ff */
[--C-:B------:R-:W-:Y:S02]  /*5e10*/  @!P1 IMAD.IADD R10, R10, 0x1, -R2.reuse ;  /* 0x000000010a0a9824 */ /* 0x100fe400078e0a02 */
[--C-:B------:R-:W-:Y:S01]  /*5e20*/  @!P6 IMAD.IADD R250, R250, 0x1, -R2.reuse ;  /* 0x00000001fafae824 */ /* 0x100fe200078e0a02 */
[----:B------:R-:W-:Y:S01]  /*5e30*/  ISETP.GE.AND P6, PT, R11, RZ, PT ;  /* 0x000000ff0b00720c */ /* 0x000fe20003fc6270 */
[----:B------:R-:W-:Y:S01]  /*5e40*/  @!P4 IMAD.IADD R6, R6, 0x1, -R2 ;  /* 0x000000010606c824 */ /* 0x000fe200078e0a02 */
[----:B------:R-:W-:Y:S01]  /*5e50*/  ISETP.GT.U32.AND P5, PT, R2, R10, PT ;  /* 0x0000000a0200720c */ /* 0x000fe20003fa4070 */
[----:B------:R-:W-:Y:S01]  /*5e60*/  @!P2 IMAD.MOV R12, RZ, RZ, -R12 ;  /* 0x000000ffff0ca224 */ /* 0x000fe200078e0a0c */
[----:B------:R-:W-:Y:S01]  /*5e70*/  ISETP.GE.AND P4, PT, R15, RZ, PT ;  /* 0x000000ff0f00720c */ /* 0x000fe20003f86270 */
[----:B------:R-:W-:Y:S01]  /*5e80*/  @!P0 IMAD.IADD R8, R8, 0x1, -R2 ;  /* 0x0000000108088824 */ /* 0x000fe200078e0a02 */
[----:B------:R-:W-:-:S02]  /*5e90*/  ISETP.GT.U32.AND P1, PT, R2, R6, PT ;  /* 0x000000060200720c */ /* 0x000fc40003f24070 */
[----:B------:R-:W-:Y:S02]  /*5ea0*/  ISETP.GE.AND P0, PT, R17, RZ, PT ;  /* 0x000000ff1100720c */ /* 0x000fe40003f06270 */
[----:B------:R-:W-:Y:S02]  /*5eb0*/  ISETP.GE.U32.AND P2, PT, R3, 0x7fffffbc, PT ;  /* 0x7fffffbc0300780c */ /* 0x000fe40003f46070 */
[----:B------:R-:W-:Y:S01]  /*5ec0*/  IADD3 R3, R21, -0x40, RZ ;  /* 0xffffffc015037810 */ /* 0x000fe20007ffe0ff */
[----:B------:R-:W-:Y:S01]  /*5ed0*/  @!P6 IMAD.MOV R250, RZ, RZ, -R250 ;  /* 0x000000fffffae224 */ /* 0x000fe200078e0afa */
[----:B------:R-:W-:Y:S01]  /*5ee0*/  ISETP.GE.AND P6, PT, R9, RZ, PT ;  /* 0x000000ff0900720c */ /* 0x000fe20003fc6270 */
[----:B------:R-:W-:Y:S01]  /*5ef0*/  @!P5 IMAD.IADD R10, R10, 0x1, -R2 ;  /* 0x000000010a0ad824 */ /* 0x000fe200078e0a02 */
[----:B------:R-:W-:Y:S01]  /*5f00*/  ISETP.NE.AND P5, PT, RZ, c[0x0][0x17c], PT ;  /* 0x00005f00ff007a0c */ /* 0x000fe20003fa5270 */
[----:B------:R-:W-:Y:S01]  /*5f10*/  @!P4 IMAD.MOV R8, RZ, RZ, -R8 ;  /* 0x000000ffff08c224 */ /* 0x000fe200078e0a08 */
[----:B------:R-:W-:Y:S01]  /*5f20*/  ISETP.GE.U32.AND P4, PT, R3, 0x7fffff81, PT ;  /* 0x7fffff810300780c */ /* 0x000fe20003f86070 */
[----:B------:R-:W-:Y:S01]  /*5f30*/  @!P1 IMAD.IADD R6, R6, 0x1, -R2 ;  /* 0x0000000106069824 */ /* 0x000fe200078e0a02 */
[----:B------:R-:W-:-:S02]  /*5f40*/  SEL R2, R251, R4, !P5 ;  /* 0x00000004fb027207 */ /* 0x000fc40006800000 */
[C---:B------:R-:W-:Y:S01]  /*5f50*/  SEL R4, R251.reuse, R36, !P5 ;  /* 0x00000024fb047207 */ /* 0x040fe20006800000 */
[----:B------:R-:W-:Y:S01]  /*5f60*/  @!P0 IMAD.MOV R6, RZ, RZ, -R6 ;  /* 0x000000ffff068224 */ /* 0x000fe200078e0a06 */
[----:B------:R-:W-:Y:S01]  /*5f70*/  LEA R247, P0, R246, c[0x0][0x168], 0x2 ;  /* 0x00005a00f6f77a11 */ /* 0x000fe200078010ff */
[----:B------:R-:W-:Y:S01]  /*5f80*/  IMAD R2, R2, c[0x0][0x190], RZ ;  /* 0x0000640002027a24 */ /* 0x000fe200078e02ff */
[C---:B------:R-:W-:Y:S01]  /*5f90*/  SEL R11, R251.reuse, R46, !P5 ;  /* 0x0000002efb0b7207 */ /* 0x040fe20006800000 */
[----:B------:R-:W-:Y:S01]  /*5fa0*/  @!P6 IMAD.MOV R10, RZ, RZ, -R10 ;  /* 0x000000ffff0ae224 */ /* 0x000fe200078e0a0a */
[C---:B------:R-:W-:Y:S01]  /*5fb0*/  SEL R8, R251.reuse, R8, !P5 ;  /* 0x00000008fb087207 */ /* 0x040fe20006800000 */
[----:B------:R-:W-:Y:S01]  /*5fc0*/  IMAD R4, R4, c[0x0][0x190], RZ ;  /* 0x0000640004047a24 */ /* 0x000fe200078e02ff */
[----:B------:R-:W-:Y:S01]  /*5fd0*/  SEL R211, R251, R248, !P5 ;  /* 0x000000f8fbd37207 */ /* 0x000fe20006800000 */
[----:B------:R-:W-:Y:S01]  /*5fe0*/  IMAD R11, R11, c[0x0][0x190], RZ ;  /* 0x000064000b0b7a24 */ /* 0x000fe200078e02ff */
[----:B------:R-:W-:Y:S01]  /*5ff0*/  LEA.HI.X.SX32 R246, R246, c[0x0][0x16c], 0x2, P0 ;  /* 0x00005b00f6f67a11 */ /* 0x000fe200000f16ff */
[----:B------:R-:W-:Y:S01]  /*6000*/  IMAD R8, R8, c[0x0][0x190], RZ ;  /* 0x0000640008087a24 */ /* 0x000fe200078e02ff */
[----:B------:R-:W-:Y:S01]  /*6010*/  ISETP.GE.AND P1, PT, R0, R3, PT ;  /* 0x000000030000720c */ /* 0x000fe20003f26270 */
[----:B------:R-:W-:Y:S01]  /*6020*/  IMAD R211, R211, c[0x0][0x190], RZ ;  /* 0x00006400d3d37a24 */ /* 0x000fe200078e02ff */
[----:B------:R-:W-:Y:S01]  /*6030*/  LEA R248, P0, R2, R247, 0x2 ;  /* 0x000000f702f87211 */ /* 0x000fe200078010ff */
[----:B------:R-:W-:Y:S01]  /*6040*/  STL [R1+0xc24], R11 ;  /* 0x000c240b01007387 */ /* 0x000fe20000100800 */
[----:B------:R-:W-:-:S02]  /*6050*/  SEL R3, R251, R38, !P5 ;  /* 0x00000026fb037207 */ /* 0x000fc40006800000 */
[C---:B------:R-:W-:Y:S01]  /*6060*/  SEL R5, R251.reuse, R40, !P5 ;  /* 0x00000028fb057207 */ /* 0x040fe20006800000 */
[----:B------:R-:W-:Y:S01]  /*6070*/  STL [R1+0x4], R8 ;  /* 0x0000040801007387 */ /* 0x000fe20000100800 */
[----:B------:R-:W-:Y:S01]  /*6080*/  SEL R7, R251, R42, !P5 ;  /* 0x0000002afb077207 */ /* 0x000fe20006800000 */
[----:B------:R-:W-:Y:S01]  /*6090*/  IMAD R3, R3, c[0x0][0x190], RZ ;  /* 0x0000640003037a24 */ /* 0x000fe200078e02ff */
[C---:B------:R-:W-:Y:S01]  /*60a0*/  SEL R9, R251.reuse, R50, !P5 ;  /* 0x00000032fb097207 */ /* 0x040fe20006800000 */
[----:B------:R1:W-:Y:S01]  /*60b0*/  STL [R1+0xa30], R248 ;  /* 0x000a30f801007387 */ /* 0x0003e20000100800 */
[----:B------:R-:W-:Y:S01]  /*60c0*/  SEL R13, R251, R44, !P5 ;  /* 0x0000002cfb0d7207 */ /* 0x000fe20006800000 */
[----:B------:R-:W-:Y:S01]  /*60d0*/  IMAD R5, R5, c[0x0][0x190], RZ ;  /* 0x0000640005057a24 */ /* 0x000fe200078e02ff */
        /* <DEDUP_REMOVED lines=236> */
[----:B------:R-:W-:Y:S01]  /*6fa0*/  LEA R10, P5, R4, R247, 0x2 ;  /* 0x000000f7040a7211 */ /* 0x000fe200078a10ff */
[----:B------:R-:W-:Y:S01]  /*6fb0*/  IMAD R0, R6, c[0x0][0x190], RZ ;  /* 0x0000640006007a24 */ /* 0x000fe200078e02ff */
[----:B------:R-:W-:Y:S01]  /*6fc0*/  LEA.HI.X.SX32 R249, R2, R246, 0x2, P0 ;  /* 0x000000f602f97211 */ /* 0x000fe200000f16ff */
[----:B------:R-:W-:-:S02]  /*6fd0*/  IMAD R243, R243, c[0x0][0x190], RZ ;  /* 0x00006400f3f37a24 */ /* 0x000fc400078e02ff */
[----:B------:R-:W-:Y:S01]  /*6fe0*/  STL [R1+0x210], R10 ;  /* 0x0002100a01007387 */ /* 0x000fe20000100800 */
[----:B-1----:R-:W-:Y:S02]  /*6ff0*/  IMAD.MOV.U32 R248, RZ, RZ, R10 ;  /* 0x000000fffff87224 */ /* 0x002fe400078e000a */
[----:B------:R-:W-:Y:S01]  /*7000*/  IMAD R251, R251, c[0x0][0x190], RZ ;  /* 0x00006400fbfb7a24 */ /* 0x000fe200078e02ff */
[----:B------:R1:W-:Y:S02]  /*7010*/  STL [R1+0xa20], R249 ;  /* 0x000a20f901007387 */ /* 0x0003e40000100800 */
[----:B-1----:R-:W-:Y:S02]  /*7020*/  IMAD.MOV.U32 R249, RZ, RZ, R11 ;  /* 0x000000fffff97224 */ /* 0x002fe400078e000b */
[----:B------:R-:W2:Y:S01]  /*7030*/  LDL.LU R11, [R1+0xc24] ;  /* 0x000c2400010b7983 */ /* 0x000ea20000300800 */
[----:B------:R-:W-:Y:S02]  /*7040*/  LEA.HI.X.SX32 R249, R4, R246, 0x2, P5 ;  /* 0x000000f604f97211 */ /* 0x000fe400028f16ff */
[----:B------:R-:W-:-:S03]  /*7050*/  LEA R2, P0, R3, R247, 0x2 ;  /* 0x000000f703027211 */ /* 0x000fc600078010ff */
[----:B------:R-:W-:Y:S04]  /*7060*/  STL [R1+0x214], R249 ;  /* 0x000214f901007387 */ /* 0x000fe80000100800 */
[----:B------:R-:W3:Y:S01]  /*7070*/  LDL.LU R248, [R1+0x4] ;  /* 0x0000040001f87983 */ /* 0x000ee20000300800 */
[-C--:B------:R-:W-:Y:S01]  /*7080*/  LEA R4, P6, R5, R247.reuse, 0x2 ;  /* 0x000000f705047211 */ /* 0x080fe200078c10ff */
[----:B------:R-:W-:Y:S01]  /*7090*/  IMAD.MOV.U32 R252, RZ, RZ, c[0x0][0x188] ;  /* 0x00006200fffc7624 */ /* 0x000fe200078e00ff */
[----:B------:R-:W-:Y:S02]  /*70a0*/  LEA R6, P5, R7, R247, 0x2 ;  /* 0x000000f707067211 */ /* 0x000fe400078a10ff */
[-C--:B------:R-:W-:Y:S02]  /*70b0*/  LEA.HI.X.SX32 R5, R5, R246.reuse, 0x2, P6 ;  /* 0x000000f605057211 */ /* 0x080fe400030f16ff */
[----:B------:R-:W-:-:S02]  /*70c0*/  LEA.HI.X.SX32 R7, R7, R246, 0x2, P5 ;  /* 0x000000f607077211 */ /* 0x000fc400028f16ff */
[-C--:B------:R-:W-:Y:S02]  /*70d0*/  LEA.HI.X.SX32 R3, R3, R246.reuse, 0x2, P0 ;  /* 0x000000f603037211 */ /* 0x080fe400000f16ff */
[-C--:B------:R-:W-:Y:S02]  /*70e0*/  LEA R12, P5, R13, R247.reuse, 0x2 ;  /* 0x000000f70d0c7211 */ /* 0x080fe400078a10ff */
[-C--:B------:R-:W-:Y:S01]  /*70f0*/  LEA R8, P0, R9, R247.reuse, 0x2 ;  /* 0x000000f709087211 */ /* 0x080fe200078010ff */
[----:B------:R1:W-:Y:S01]  /*7100*/  STL.64 [R1+0xa28], R2 ;  /* 0x000a280201007387 */ /* 0x0003e20000100a00 */
[-C--:B------:R-:W-:Y:S02]  /*7110*/  LEA.HI.X.SX32 R13, R13, R246.reuse, 0x2, P5 ;  /* 0x000000f60d0d7211 */ /* 0x080fe400028f16ff */
[----:B------:R-:W-:Y:S01]  /*7120*/  LEA.HI.X.SX32 R9, R9, R246, 0x2, P0 ;  /* 0x000000f609097211 */ /* 0x000fe200000f16ff */
[----:B------:R3:W-:Y:S01]  /*7130*/  STL.64 [R1+0xa18], R4 ;  /* 0x000a180401007387 */ /* 0x0007e20000100a00 */
[----:B------:R-:W-:-:S02]  /*7140*/  LEA R18, P5, R19, R247, 0x2 ;  /* 0x000000f713127211 */ /* 0x000fc400078a10ff */
[-C--:B------:R-:W-:Y:S01]  /*7150*/  LEA R14, P0, R15, R247.reuse, 0x2 ;  /* 0x000000f70f0e7211 */ /* 0x080fe200078010ff */
[----:B------:R-:W-:Y:S01]  /*7160*/  STL.64 [R1+0xa10], R6 ;  /* 0x000a100601007387 */ /* 0x000fe20000100a00 */
[-C--:B------:R-:W-:Y:S02]  /*7170*/  LEA.HI.X.SX32 R19, R19, R246.reuse, 0x2, P5 ;  /* 0x000000f613137211 */ /* 0x080fe400028f16ff */
[-C--:B------:R-:W-:Y:S01]  /*7180*/  LEA.HI.X.SX32 R15, R15, R246.reuse, 0x2, P0 ;  /* 0x000000f60f0f7211 */ /* 0x080fe200000f16ff */
[----:B------:R-:W-:Y:S01]  /*7190*/  STL [R1+0xa34], R9 ;  /* 0x000a340901007387 */ /* 0x000fe20000100800 */
[-C--:B------:R-:W-:Y:S02]  /*71a0*/  LEA R24, P5, R25, R247.reuse, 0x2 ;  /* 0x000000f719187211 */ /* 0x080fe400078a10ff */
[----:B------:R-:W-:Y:S01]  /*71b0*/  LEA R20, P0, R21, R247, 0x2 ;  /* 0x000000f715147211 */ /* 0x000fe200078010ff */
[----:B------:R-:W-:Y:S01]  /*71c0*/  STL [R1+0xa48], R8 ;  /* 0x000a480801007387 */ /* 0x000fe20000100800 */
[----:B------:R-:W-:-:S02]  /*71d0*/  LEA.HI.X.SX32 R25, R25, R246, 0x2, P5 ;  /* 0x000000f619197211 */ /* 0x000fc400028f16ff */
[-C--:B------:R-:W-:Y:S02]  /*71e0*/  LEA.HI.X.SX32 R21, R21, R246.reuse, 0x2, P0 ;  /* 0x000000f615157211 */ /* 0x080fe400000f16ff */
[-C--:B------:R-:W-:Y:S02]  /*71f0*/  LEA R30, P5, R31, R247.reuse, 0x2 ;  /* 0x000000f71f1e7211 */ /* 0x080fe400078a10ff */
[-C--:B------:R-:W-:Y:S02]  /*7200*/  LEA R26, P0, R27, R247.reuse, 0x2 ;  /* 0x000000f71b1a7211 */ /* 0x080fe400078010ff */
[-C--:B------:R-:W-:Y:S02]  /*7210*/  LEA.HI.X.SX32 R31, R31, R246.reuse, 0x2, P5 ;  /* 0x000000f61f1f7211 */ /* 0x080fe400028f16ff */
[----:B------:R-:W-:Y:S02]  /*7220*/  LEA.HI.X.SX32 R27, R27, R246, 0x2, P0 ;  /* 0x000000f61b1b7211 */ /* 0x000fe400000f16ff */
[----:B------:R-:W-:-:S02]  /*7230*/  LEA R36, P5, R37, R247, 0x2 ;  /* 0x000000f725247211 */ /* 0x000fc400078a10ff */
[-C--:B------:R-:W-:Y:S02]  /*7240*/  LEA R32, P0, R33, R247.reuse, 0x2 ;  /* 0x000000f721207211 */ /* 0x080fe400078010ff */
[-C--:B------:R-:W-:Y:S02]  /*7250*/  LEA.HI.X.SX32 R37, R37, R246.reuse, 0x2, P5 ;  /* 0x000000f625257211 */ /* 0x080fe400028f16ff */
[-C--:B------:R-:W-:Y:S02]  /*7260*/  LEA.HI.X.SX32 R33, R33, R246.reuse, 0x2, P0 ;  /* 0x000000f621217211 */ /* 0x080fe400000f16ff */
[-C--:B------:R-:W-:Y:S02]  /*7270*/  LEA R42, P5, R43, R247.reuse, 0x2 ;  /* 0x000000f72b2a7211 */ /* 0x080fe400078a10ff */
[----:B------:R-:W-:Y:S02]  /*7280*/  LEA R38, P0, R39, R247, 0x2 ;  /* 0x000000f727267211 */ /* 0x000fe400078010ff */
        /* <DEDUP_REMOVED lines=118> */
[-C--:B--2---:R-:W-:Y:S02]  /*79f0*/  LEA R10, P6, R11, R247.reuse, 0x2 ;  /* 0x000000f70b0a7211 */ /* 0x084fe400078c10ff */
[----:B------:R-:W-:Y:S02]  /*7a00*/  LEA R222, P5, R223, R247, 0x2 ;  /* 0x000000f7dfde7211 */ /* 0x000fe400078a10ff */
[----:B------:R-:W-:-:S02]  /*7a10*/  LEA.HI.X.SX32 R11, R11, R246, 0x2, P6 ;  /* 0x000000f60b0b7211 */ /* 0x000fc400030f16ff */
[-C--:B------:R-:W-:Y:S02]  /*7a20*/  LEA R16, P6, R17, R247.reuse, 0x2 ;  /* 0x000000f711107211 */ /* 0x080fe400078c10ff */
[-C--:B------:R-:W-:Y:S01]  /*7a30*/  LEA R218, P0, R219, R247.reuse, 0x2 ;  /* 0x000000f7dbda7211 */ /* 0x080fe200078010ff */
[----:B------:R-:W-:Y:S01]  /*7a40*/  STL.64 [R1+0xa38], R10 ;  /* 0x000a380a01007387 */ /* 0x000fe20000100a00 */
[-C--:B------:R-:W-:Y:S02]  /*7a50*/  LEA.HI.X.SX32 R17, R17, R246.reuse, 0x2, P6 ;  /* 0x000000f611117211 */ /* 0x080fe400030f16ff */
[-C--:B------:R-:W-:Y:S01]  /*7a60*/  LEA R22, P6, R23, R247.reuse, 0x2 ;  /* 0x000000f717167211 */ /* 0x080fe200078c10ff */
[----:B------:R-:W-:Y:S01]  /*7a70*/  STL.64 [R1+0xa40], R12 ;  /* 0x000a400c01007387 */ /* 0x000fe20000100a00 */
[-C--:B------:R-:W-:Y:S02]  /*7a80*/  LEA.HI.X.SX32 R223, R223, R246.reuse, 0x2, P5 ;  /* 0x000000f6dfdf7211 */ /* 0x080fe400028f16ff */
[----:B------:R-:W-:Y:S01]  /*7a90*/  LEA.HI.X.SX32 R23, R23, R246, 0x2, P6 ;  /* 0x000000f617177211 */ /* 0x000fe200030f16ff */
[----:B------:R-:W-:Y:S01]  /*7aa0*/  STL.64 [R1+0xa50], R14 ;  /* 0x000a500e01007387 */ /* 0x000fe20000100a00 */
[----:B------:R-:W-:-:S02]  /*7ab0*/  LEA R28, P6, R29, R247, 0x2 ;  /* 0x000000f71d1c7211 */ /* 0x000fc400078c10ff */
[-C--:B------:R-:W-:Y:S01]  /*7ac0*/  LEA.HI.X.SX32 R219, R219, R246.reuse, 0x2, P0 ;  /* 0x000000f6dbdb7211 */ /* 0x080fe200000f16ff */
[----:B------:R-:W-:Y:S01]  /*7ad0*/  STL.64 [R1+0xa58], R16 ;  /* 0x000a581001007387 */ /* 0x000fe20000100a00 */
[-C--:B------:R-:W-:Y:S02]  /*7ae0*/  LEA.HI.X.SX32 R29, R29, R246.reuse, 0x2, P6 ;  /* 0x000000f61d1d7211 */ /* 0x080fe400030f16ff */
[-C--:B------:R-:W-:Y:S01]  /*7af0*/  LEA R34, P6, R35, R247.reuse, 0x2 ;  /* 0x000000f723227211 */ /* 0x080fe200078c10ff */
[----:B------:R-:W-:Y:S01]  /*7b00*/  STL.64 [R1+0xa60], R18 ;  /* 0x000a601201007387 */ /* 0x000fe20000100a00 */
[-C--:B------:R-:W-:Y:S02]  /*7b10*/  LEA R228, P5, R229, R247.reuse, 0x2 ;  /* 0x000000f7e5e47211 */ /* 0x080fe400078a10ff */
[----:B------:R-:W-:Y:S01]  /*7b20*/  LEA.HI.X.SX32 R35, R35, R246, 0x2, P6 ;  /* 0x000000f623237211 */ /* 0x000fe200030f16ff */
[----:B------:R-:W-:Y:S01]  /*7b30*/  STL.64 [R1+0xa68], R20 ;  /* 0x000a681401007387 */ /* 0x000fe20000100a00 */
[----:B------:R-:W-:-:S02]  /*7b40*/  LEA R40, P6, R41, R247, 0x2 ;  /* 0x000000f729287211 */ /* 0x000fc400078c10ff */
        /* <DEDUP_REMOVED lines=25> */
[----:B------:R2:W-:Y:S01]  /*7ce0*/  STL.64 [R1+0xa08], R38 ;  /* 0x000a082601007387 */ /* 0x0005e20000100a00 */
        /* <DEDUP_REMOVED lines=22> */
[CC--:B------:R-:W-:Y:S01]  /*7e50*/  LEA R106, P6, R107.reuse, R247.reuse, 0x2 ;  /* 0x000000f76b6a7211 */ /* 0x0c0fe200078c10ff */
[----:B------:R-:W-:Y:S01]  /*7e60*/  STL.64 [R1+0xae8], R54 ;  /* 0x000ae83601007387 */ /* 0x000fe20000100a00 */
[-C--:B-1----:R-:W-:Y:S02]  /*7e70*/  LEA R2, P5, R250, R247.reuse, 0x2 ;  /* 0x000000f7fa027211 */ /* 0x082fe400078a10ff */
[----:B------:R-:W-:Y:S01]  /*7e80*/  LEA.HI.X.SX32 R107, R107, R246, 0x2, P6 ;  /* 0x000000f66b6b7211 */ /* 0x000fe200030f16ff */
[----:B------:R1:W-:Y:S01]  /*7e90*/  STL.64 [R1+0xaf0], R56 ;  /* 0x000af03801007387 */ /* 0x0003e20000100a00 */
[----:B------:R-:W-:-:S02]  /*7ea0*/  LEA R112, P6, R113, R247, 0x2 ;  /* 0x000000f771707211 */ /* 0x000fc400078c10ff */
[-C--:B------:R-:W-:Y:S01]  /*7eb0*/  LEA R242, P0, R243, R247.reuse, 0x2 ;  /* 0x000000f7f3f27211 */ /* 0x080fe200078010ff */
[----:B------:R-:W-:Y:S01]  /*7ec0*/  STL.64 [R1+0xaf8], R58 ;  /* 0x000af83a01007387 */ /* 0x000fe20000100a00 */
[-C--:B------:R-:W-:Y:S02]  /*7ed0*/  LEA.HI.X.SX32 R113, R113, R246.reuse, 0x2, P6 ;  /* 0x000000f671717211 */ /* 0x080fe400030f16ff */
[CC--:B------:R-:W-:Y:S01]  /*7ee0*/  LEA R118, P6, R119.reuse, R247.reuse, 0x2 ;  /* 0x000000f777767211 */ /* 0x0c0fe200078c10ff */
        /* <DEDUP_REMOVED lines=10> */
[-C--:B---3--:R-:W-:Y:S02]  /*7f90*/  LEA R4, P0, R248, R247.reuse, 0x2 ;  /* 0x000000f7f8047211 */ /* 0x088fe400078010ff */
        /* <DEDUP_REMOVED lines=8> */
[-C--:B--2---:R-:W-:Y:S02]  /*8020*/  LEA R38, P5, R251, R247.reuse, 0x2 ;  /* 0x000000f7fb267211 */ /* 0x084fe400078a10ff */
[----:B------:R-:W-:Y:S01]  /*8030*/  LEA.HI.X.SX32 R143, R143, R246, 0x2, P6 ;  /* 0x000000f68f8f7211 */ /* 0x000fe200030f16ff */
[----:B------:R-:W-:Y:S01]  /*8040*/  STL.64 [R1+0xb38], R74 ;  /* 0x000b384a01007387 */ /* 0x000fe20000100a00 */
[----:B------:R-:W-:-:S03]  /*8050*/  LEA R148, P6, R149, R247, 0x2 ;  /* 0x000000f795947211 */ /* 0x000fc600078c10ff */
[----:B------:R-:W-:Y:S01]  /*8060*/  STL.64 [R1+0xb40], R76 ;  /* 0x000b404c01007387 */ /* 0x000fe20000100a00 */
[-C--:B------:R-:W-:Y:S02]  /*8070*/  LEA.HI.X.SX32 R149, R149, R246.reuse, 0x2, P6 ;  /* 0x000000f695957211 */ /* 0x080fe400030f16ff */
[CC--:B------:R-:W-:Y:S01]  /*8080*/  LEA R154, P6, R155.reuse, R247.reuse, 0x2 ;  /* 0x000000f79b9a7211 */ /* 0x0c0fe200078c10ff */
[----:B------:R-:W-:Y:S03]  /*8090*/  STL.64 [R1+0xb48], R78 ;  /* 0x000b484e01007387 */ /* 0x000fe60000100a00 */
        /* <DEDUP_REMOVED lines=54> */
[C---:B------:R-:W-:Y:S01]  /*8400*/  LEA R6, P6, R0.reuse, R247, 0x2 ;  /* 0x000000f700067211 */ /* 0x040fe200078c10ff */
[----:B------:R-:W-:Y:S03]  /*8410*/  STL.64 [R1+0xc08], R126 ;  /* 0x000c087e01007387 */ /* 0x000fe60000100a00 */
[-C--:B------:R-:W-:Y:S01]  /*8420*/  LEA.HI.X.SX32 R7, R0, R246.reuse, 0x2, P6 ;  /* 0x000000f600077211 */ /* 0x080fe200030f16ff */
[----:B------:R-:W-:Y:S04]  /*8430*/  STL.64 [R1+0xc10], R128 ;  /* 0x000c108001007387 */ /* 0x000fe80000100a00 */
[----:B------:R-:W-:Y:S04]  /*8440*/  STL.64 [R1+0xc18], R130 ;  /* 0x000c188201007387 */ /* 0x000fe80000100a00 */
[----:B------:R2:W-:Y:S04]  /*8450*/  STL.64 [R1+0x1f0], R2 ;  /* 0x0001f00201007387 */ /* 0x0005e80000100a00 */
[----:B------:R-:W3:Y:S04]  /*8460*/  LDL.LU R0, [R1+0xc20] ;  /* 0x000c200001007983 */ /* 0x000ee80000300800 */
[----:B------:R-:W4:Y:S01]  /*8470*/  LDL R248, [R1+0x8ac] ;  /* 0x0008ac0001f87983 */ /* 0x000f220000100800 */
[----:B------:R-:W-:Y:S01]  /*8480*/  LEA.HI.X.SX32 R39, R251, R246, 0x2, P5 ;  /* 0x000000f6fb277211 */ /* 0x000fe200028f16ff */
[C---:B------:R-:W-:Y:S01]  /*8490*/  IMAD.SHL.U32 R14, R252.reuse, 0x2, RZ ;  /* 0x00000002fc0e7824 */ /* 0x040fe200078e00ff */
[----:B------:R-:W-:Y:S01]  /*84a0*/  ISETP.NE.AND P0, PT, RZ, c[0x0][0x178], PT ;  /* 0x00005e00ff007a0c */ /* 0x000fe20003f05270 */
[C---:B------:R-:W-:Y:S01]  /*84b0*/  IMAD R250, R252.reuse, 0xc, RZ ;  /* 0x0000000cfcfa7824 */ /* 0x040fe200078e02ff */
[----:B------:R-:W-:Y:S01]  /*84c0*/  ULDC.64 UR4, c[0x0][0x118] ;  /* 0x0000460000047ab9 */ /* 0x000fe20000000a00 */
[C---:B------:R-:W-:Y:S01]  /*84d0*/  IMAD R251, R252.reuse, 0x14, RZ ;  /* 0x00000014fcfb7824 */ /* 0x040fe200078e02ff */
[----:B------:R-:W-:Y:S01]  /*84e0*/  STL.64 [R1+0x1f8], R4 ;  /* 0x0001f80401007387 */ /* 0x000fe20000100a00 */
[----:B------:R-:W-:-:S02]  /*84f0*/  IMAD R33, R252, 0x3, RZ ;  /* 0x00000003fc217824 */ /* 0x000fc400078e02ff */
[C---:B------:R-:W-:Y:S01]  /*8500*/  IMAD R32, R252.reuse, 0x5, RZ ;  /* 0x00000005fc207824 */ /* 0x040fe200078e02ff */
[----:B------:R-:W-:Y:S01]  /*8510*/  STL.64 [R1+0x208], R6 ;  /* 0x0002080601007387 */ /* 0x000fe20000100a00 */
[C---:B-1----:R-:W-:Y:S02]  /*8520*/  IMAD R57, R252.reuse, 0x18, RZ ;  /* 0x00000018fc397824 */ /* 0x042fe400078e02ff */
[C---:B------:R-:W-:Y:S01]  /*8530*/  IMAD R55, R252.reuse, 0x1c, RZ ;  /* 0x0000001cfc377824 */ /* 0x040fe200078e02ff */
[----:B------:R-:W-:Y:S01]  /*8540*/  STL.64 [R1+0x200], R38 ;  /* 0x0002002601007387 */ /* 0x000fe20000100a00 */
[C---:B------:R-:W-:Y:S02]  /*8550*/  IMAD R37, R252.reuse, 0x6, RZ ;  /* 0x00000006fc257824 */ /* 0x040fe400078e02ff */
[C---:B------:R-:W-:Y:S02]  /*8560*/  IMAD R9, R252.reuse, 0x7, RZ ;  /* 0x00000007fc097824 */ /* 0x040fe400078e02ff */
[----:B------:R-:W-:-:S02]  /*8570*/  IMAD R51, R252, 0x24, RZ ;  /* 0x00000024fc337824 */ /* 0x000fc400078e02ff */
[C---:B------:R-:W-:Y:S02]  /*8580*/  IMAD.SHL.U32 R31, R252.reuse, 0x8, RZ ;  /* 0x00000008fc1f7824 */ /* 0x040fe400078e00ff */
[C---:B------:R-:W-:Y:S02]  /*8590*/  IMAD R30, R252.reuse, 0x9, RZ ;  /* 0x00000009fc1e7824 */ /* 0x040fe400078e02ff */
[C---:B------:R-:W-:Y:S02]  /*85a0*/  IMAD R48, R252.reuse, 0x28, RZ ;  /* 0x00000028fc307824 */ /* 0x040fe400078e02ff */
[C---:B------:R-:W-:Y:S02]  /*85b0*/  IMAD R46, R252.reuse, 0x2c, RZ ;  /* 0x0000002cfc2e7824 */ /* 0x040fe400078e02ff */
[C---:B------:R-:W-:Y:S02]  /*85c0*/  IMAD R29, R252.reuse, 0xa, RZ ;  /* 0x0000000afc1d7824 */ /* 0x040fe400078e02ff */
[----:B------:R-:W-:-:S02]  /*85d0*/  IMAD R28, R252, 0xb, RZ ;  /* 0x0000000bfc1c7824 */ /* 0x000fc400078e02ff */
[C---:B------:R-:W-:Y:S02]  /*85e0*/  IMAD R12, R252.reuse, 0x30, RZ ;  /* 0x00000030fc0c7824 */ /* 0x040fe400078e02ff */
[C---:B------:R-:W-:Y:S02]  /*85f0*/  IMAD R43, R252.reuse, 0x34, RZ ;  /* 0x00000034fc2b7824 */ /* 0x040fe400078e02ff */
[C---:B------:R-:W-:Y:S02]  /*8600*/  IMAD R10, R252.reuse, 0xd, RZ ;  /* 0x0000000dfc0a7824 */ /* 0x040fe400078e02ff */
[C---:B--2---:R-:W-:Y:S02]  /*8610*/  IMAD R3, R252.reuse, 0x38, RZ ;  /* 0x00000038fc037824 */ /* 0x044fe400078e02ff */
[C---:B------:R-:W-:Y:S02]  /*8620*/  IMAD R36, R252.reuse, 0x3c, RZ ;  /* 0x0000003cfc247824 */ /* 0x040fe400078e02ff */
[----:B------:R-:W-:-:S02]  /*8630*/  IMAD R88, R252, 0xe, RZ ;  /* 0x0000000efc587824 */ /* 0x000fc400078e02ff */
[C---:B------:R-:W-:Y:S02]  /*8640*/  IMAD R61, R252.reuse, 0xf, RZ ;  /* 0x0000000ffc3d7824 */ /* 0x040fe400078e02ff */
[C---:B------:R-:W-:Y:S02]  /*8650*/  IMAD R40, R252.reuse, 0x44, RZ ;  /* 0x00000044fc287824 */ /* 0x040fe400078e02ff */
[C---:B------:R-:W-:Y:S02]  /*8660*/  IMAD.SHL.U32 R60, R252.reuse, 0x10, RZ ;  /* 0x00000010fc3c7824 */ /* 0x040fe400078e00ff */
[C---:B------:R-:W-:Y:S02]  /*8670*/  IMAD R26, R252.reuse, 0x11, RZ ;  /* 0x00000011fc1a7824 */ /* 0x040fe400078e02ff */
[C---:B------:R-:W-:Y:S02]  /*8680*/  IMAD R27, R252.reuse, 0x48, RZ ;  /* 0x00000048fc1b7824 */ /* 0x040fe400078e02ff */
[----:B------:R-:W-:-:S02]  /*8690*/  IMAD R8, R252, 0x4c, RZ ;  /* 0x0000004cfc087824 */ /* 0x000fc400078e02ff */
[C---:B------:R-:W-:Y:S02]  /*86a0*/  IMAD R87, R252.reuse, 0x12, RZ ;  /* 0x00000012fc577824 */ /* 0x040fe400078e02ff */
        /* <DEDUP_REMOVED lines=44> */
[----:B------:R-:W-:Y:S01]  /*8970*/  IMAD R100, R252, 0x3e, RZ ;  /* 0x0000003efc647824 */ /* 0x000fe200078e02ff */
[----:B----4-:R-:W-:Y:S01]  /*8980*/  ISETP.GE.AND P5, PT, R248, RZ, PT ;  /* 0x000000fff800720c */ /* 0x010fe20003fa6270 */
[----:B------:R-:W-:-:S12]  /*8990*/  IMAD.MOV.U32 R248, RZ, RZ, c[0x0][0x180] ;  /* 0x00006000fff87624 */ /* 0x000fd800078e00ff */
[----:B---3--:R-:W-:Y:S01]  /*89a0*/  @!P5 IMAD.MOV R0, RZ, RZ, -R0 ;  /* 0x000000ffff00d224 */ /* 0x008fe200078e0a00 */
[----:B------:R-:W-:-:S05]  /*89b0*/  @!P0 LOP3.LUT R0, RZ, c[0x0][0x178], RZ, 0x33, !PT ;  /* 0x00005e00ff008a12 */ /* 0x000fca00078e33ff */
[----:B------:R-:W-:-:S05]  /*89c0*/  IMAD R0, R0, c[0x0][0x184], RZ ;  /* 0x0000610000007a24 */ /* 0x000fca00078e02ff */
[----:B------:R-:W-:-:S04]  /*89d0*/  LEA R246, P0, R0, c[0x0][0x160], 0x2 ;  /* 0x0000580000f67a11 */ /* 0x000fc800078010ff */
[----:B------:R-:W-:Y:S01]  /*89e0*/  LEA.HI.X.SX32 R247, R0, c[0x0][0x164], 0x2, P0 ;  /* 0x0000590000f77a11 */ /* 0x000fe200000f16ff */
[C---:B------:R-:W-:Y:S01]  /*89f0*/  IMAD R0, R252.reuse, 0xc8, RZ ;  /* 0x000000c8fc007824 */ /* 0x040fe200078e02ff */
[-C--:B------:R-:W-:Y:S02]  /*8a00*/  LEA R68, P0, R252, R246.reuse, 0x3 ;  /* 0x000000f6fc447211 */ /* 0x080fe400078018ff */
[-C--:B------:R-:W-:Y:S02]  /*8a10*/  IADD3 R34, P5, R250, R246.reuse, RZ ;  /* 0x000000f6fa227210 */ /* 0x080fe40007fbe0ff */
[-C--:B------:R-:W-:Y:S01]  /*8a20*/  LEA.HI.X.SX32 R69, R14, R247.reuse, 0x2, P0 ;  /* 0x000000f70e457211 */ /* 0x080fe200000f16ff */
[----:B------:R-:W-:Y:S01]  /*8a30*/  IMAD R14, R252, 0xac, RZ ;  /* 0x000000acfc0e7824 */ /* 0x000fe200078e02ff */
[----:B------:R-:W-:Y:S02]  /*8a40*/  IADD3 R98, P0, R251, R246, RZ ;  /* 0x000000f6fb627210 */ /* 0x000fe40007f1e0ff */
[-C--:B------:R-:W-:Y:S01]  /*8a50*/  LEA.HI.X.SX32 R35, R33, R247.reuse, 0x2, P5 ;  /* 0x000000f721237211 */ /* 0x080fe200028f16ff */
[----:B------:R-:W-:Y:S01]  /*8a60*/  STL.64 [R1+0x1e0], R68 ;  /* 0x0001e04401007387 */ /* 0x000fe20000100a00 */
[----:B------:R-:W-:-:S02]  /*8a70*/  LEA.HI.X.SX32 R99, R32, R247, 0x2, P0 ;  /* 0x000000f720637211 */ /* 0x000fc400000f16ff */
[-C--:B------:R-:W-:Y:S01]  /*8a80*/  IADD3 R66, P5, R57, R246.reuse, RZ ;  /* 0x000000f639427210 */ /* 0x080fe20007fbe0ff */
[----:B------:R-:W-:Y:S01]  /*8a90*/  STL.64 [R1+0x1d8], R34 ;  /* 0x0001d82201007387 */ /* 0x000fe20000100a00 */
[-C--:B------:R-:W-:Y:S02]  /*8aa0*/  IADD3 R32, P0, R55, R246.reuse, RZ ;  /* 0x000000f637207210 */ /* 0x080fe40007f1e0ff */
[-C--:B------:R-:W-:Y:S01]  /*8ab0*/  LEA.HI.X.SX32 R67, R37, R247.reuse, 0x2, P5 ;  /* 0x000000f725437211 */ /* 0x080fe200028f16ff */
[C---:B------:R-:W-:Y:S01]  /*8ac0*/  IMAD R37, R252.reuse, 0xb4, RZ ;  /* 0x000000b4fc257824 */ /* 0x040fe200078e02ff */
[----:B------:R-:W-:Y:S01]  /*8ad0*/  LEA.HI.X.SX32 R33, R9, R247, 0x2, P0 ;  /* 0x000000f709217211 */ /* 0x000fe200000f16ff */
[C---:B------:R-:W-:Y:S01]  /*8ae0*/  IMAD R9, R252.reuse, 0x2d, RZ ;  /* 0x0000002dfc097824 */ /* 0x040fe200078e02ff */
[-C--:B------:R-:W-:Y:S01]  /*8af0*/  LEA R128, P5, R252, R246.reuse, 0x5 ;  /* 0x000000f6fc807211 */ /* 0x080fe200078a28ff */
[----:B------:R-:W-:Y:S01]  /*8b00*/  STL.64 [R1+0x1c8], R98 ;  /* 0x0001c86201007387 */ /* 0x000fe20000100a00 */
[----:B------:R-:W-:-:S02]  /*8b10*/  IADD3 R96, P0, R51, R246, RZ ;  /* 0x000000f633607210 */ /* 0x000fc40007f1e0ff */
[-C--:B------:R-:W-:Y:S01]  /*8b20*/  LEA.HI.X.SX32 R129, R31, R247.reuse, 0x2, P5 ;  /* 0x000000f71f817211 */ /* 0x080fe200028f16ff */
[----:B------:R-:W-:Y:S01]  /*8b30*/  STL.64 [R1+0x1c0], R66 ;  /* 0x0001c04201007387 */ /* 0x000fe20000100a00 */
[-C--:B------:R-:W-:Y:S02]  /*8b40*/  LEA.HI.X.SX32 R97, R30, R247.reuse, 0x2, P0 ;  /* 0x000000f71e617211 */ /* 0x080fe400000f16ff */
[-C--:B------:R-:W-:Y:S01]  /*8b50*/  IADD3 R64, P5, R48, R246.reuse, RZ ;  /* 0x000000f630407210 */ /* 0x080fe20007fbe0ff */
[----:B------:R-:W-:Y:S01]  /*8b60*/  STL.64 [R1+0x1b8], R32 ;  /* 0x0001b82001007387 */ /* 0x000fe20000100a00 */
        /* <DEDUP_REMOVED lines=8> */
[----:B------:R-:W-:Y:S01]  /*8bf0*/  IMAD R250, R252, 0xcc, RZ ;  /* 0x000000ccfcfa7824 */ /* 0x000fe200078e02ff */
[----:B------:R-:W-:Y:S01]  /*8c00*/  LEA.HI.X.SX32 R95, R10, R247, 0x2, P0 ;  /* 0x000000f70a5f7211 */ /* 0x000fe200000f16ff */
[----:B------:R-:W-:Y:S01]  /*8c10*/  IMAD R10, R252, 0xb8, RZ ;  /* 0x000000b8fc0a7824 */ /* 0x000fe200078e02ff */
[-C--:B------:R-:W-:Y:S01]  /*8c20*/  IADD3 R62, P5, R3, R246.reuse, RZ ;  /* 0x000000f6033e7210 */ /* 0x080fe20007fbe0ff */
[----:B------:R-:W-:Y:S01]  /*8c30*/  STL.64 [R1+0x1a0], R64 ;  /* 0x0001a04001007387 */ /* 0x000fe20000100a00 */
[----:B------:R-:W-:-:S02]  /*8c40*/  IADD3 R28, P0, R36, R246, RZ ;  /* 0x000000f6241c7210 */ /* 0x000fc40007f1e0ff */
[-C--:B------:R-:W-:Y:S01]  /*8c50*/  LEA.HI.X.SX32 R63, R88, R247.reuse, 0x2, P5 ;  /* 0x000000f7583f7211 */ /* 0x080fe200028f16ff */
[----:B------:R-:W-:Y:S01]  /*8c60*/  STL.64 [R1+0x198], R30 ;  /* 0x0001981e01007387 */ /* 0x000fe20000100a00 */
[-C--:B------:R-:W-:Y:S02]  /*8c70*/  LEA.HI.X.SX32 R29, R61, R247.reuse, 0x2, P0 ;  /* 0x000000f73d1d7211 */ /* 0x080fe400000f16ff */
[-C--:B------:R-:W-:Y:S01]  /*8c80*/  LEA R124, P5, R252, R246.reuse, 0x6 ;  /* 0x000000f6fc7c7211 */ /* 0x080fe200078a30ff */
[----:B------:R-:W-:Y:S01]  /*8c90*/  STL.64 [R1+0x190], R126 ;  /* 0x0001907e01007387 */ /* 0x000fe20000100a00 */
[----:B------:R-:W-:Y:S01]  /*8ca0*/  IADD3 R92, P0, R40, R246, RZ ;  /* 0x000000f6285c7210 */ /* 0x000fe20007f1e0ff */
[----:B------:R-:W-:Y:S01]  /*8cb0*/  IMAD R40, R252, 0x2f, RZ ;  /* 0x0000002ffc287824 */ /* 0x000fe200078e02ff */
[-C--:B------:R-:W-:Y:S01]  /*8cc0*/  LEA.HI.X.SX32 R125, R60, R247.reuse, 0x2, P5 ;  /* 0x000000f73c7d7211 */ /* 0x080fe200028f16ff */
[----:B------:R-:W-:Y:S01]  /*8cd0*/  STL.64 [R1+0x188], R94 ;  /* 0x0001885e01007387 */ /* 0x000fe20000100a00 */
[----:B------:R-:W-:-:S02]  /*8ce0*/  LEA.HI.X.SX32 R93, R26, R247, 0x2, P0 ;  /* 0x000000f71a5d7211 */ /* 0x000fc400000f16ff */
[-C--:B------:R-:W-:Y:S01]  /*8cf0*/  IADD3 R60, P5, R27, R246.reuse, RZ ;  /* 0x000000f61b3c7210 */ /* 0x080fe20007fbe0ff */
[----:B------:R-:W-:Y:S01]  /*8d00*/  STL.64 [R1+0x180], R62 ;  /* 0x0001803e01007387 */ /* 0x000fe20000100a00 */
[-C--:B------:R-:W-:Y:S01]  /*8d10*/  IADD3 R26, P0, R8, R246.reuse, RZ ;  /* 0x000000f6081a7210 */ /* 0x080fe20007f1e0ff */
[----:B------:R-:W-:Y:S01]  /*8d20*/  IMAD R8, R252, 0xbc, RZ ;  /* 0x000000bcfc087824 */ /* 0x000fe200078e02ff */
[-C--:B------:R-:W-:Y:S01]  /*8d30*/  LEA.HI.X.SX32 R61, R87, R247.reuse, 0x2, P5 ;  /* 0x000000f7573d7211 */ /* 0x080fe200028f16ff */
[----:B------:R-:W-:Y:S01]  /*8d40*/  STL.64 [R1+0x178], R28 ;  /* 0x0001781c01007387 */ /* 0x000fe20000100a00 */
[-C--:B------:R-:W-:Y:S02]  /*8d50*/  LEA.HI.X.SX32 R27, R58, R247.reuse, 0x2, P0 ;  /* 0x000000f73a1b7211 */ /* 0x080fe400000f16ff */
[-C--:B------:R-:W-:Y:S01]  /*8d60*/  IADD3 R122, P5, R59, R246.reuse, RZ ;  /* 0x000000f63b7a7210 */ /* 0x080fe20007fbe0ff */
[----:B------:R-:W-:Y:S01]  /*8d70*/  STL.64 [R1+0x170], R124 ;  /* 0x0001707c01007387 */ /* 0x000fe20000100a00 */
[-C--:B------:R-:W-:Y:S01]  /*8d80*/  IADD3 R90, P0, R44, R246.reuse, RZ ;  /* 0x000000f62c5a7210 */ /* 0x080fe20007f1e0ff */
[C---:B------:R-:W-:Y:S01]  /*8d90*/  IMAD R44, R252.reuse, 0xc0, RZ ;  /* 0x000000c0fc2c7824 */ /* 0x040fe200078e02ff */
[-C--:B------:R-:W-:Y:S01]  /*8da0*/  LEA.HI.X.SX32 R123, R251, R247.reuse, 0x2, P5 ;  /* 0x000000f7fb7b7211 */ /* 0x080fe200028f16ff */
[----:B------:R-:W-:Y:S01]  /*8db0*/  IMAD R251, R252, 0xd0, RZ ;  /* 0x000000d0fcfb7824 */ /* 0x000fe200078e02ff */
[----:B------:R-:W-:Y:S01]  /*8dc0*/  LEA.HI.X.SX32 R91, R24, R247, 0x2, P0 ;  /* 0x000000f7185b7211 */ /* 0x000fe200000f16ff */
[----:B------:R-:W-:Y:S01]  /*8dd0*/  STL.64 [R1+0x168], R92 ;  /* 0x0001685c01007387 */ /* 0x000fe20000100a00 */
[----:B------:R-:W-:-:S02]  /*8de0*/  IADD3 R58, P5, R25, R246, RZ ;  /* 0x000000f6193a7210 */ /* 0x000fc40007fbe0ff */
[-C--:B------:R-:W-:Y:S01]  /*8df0*/  IADD3 R24, P0, R2, R246.reuse, RZ ;  /* 0x000000f602187210 */ /* 0x080fe20007f1e0ff */
[----:B------:R-:W-:Y:S01]  /*8e00*/  IMAD R2, R252, 0x31, RZ ;  /* 0x00000031fc027824 */ /* 0x000fe200078e02ff */
[-C--:B------:R-:W-:Y:S01]  /*8e10*/  LEA.HI.X.SX32 R59, R86, R247.reuse, 0x2, P5 ;  /* 0x000000f7563b7211 */ /* 0x080fe200028f16ff */
[----:B------:R-:W-:Y:S01]  /*8e20*/  STL.64 [R1+0x160], R60 ;  /* 0x0001603c01007387 */ /* 0x000fe20000100a00 */
[-C--:B------:R-:W-:Y:S01]  /*8e30*/  LEA.HI.X.SX32 R25, R72, R247.reuse, 0x2, P0 ;  /* 0x000000f748197211 */ /* 0x080fe200000f16ff */
[C---:B------:R-:W-:Y:S01]  /*8e40*/  IMAD R72, R252.reuse, 0x32, RZ ;  /* 0x00000032fc487824 */ /* 0x040fe200078e02ff */
[-C--:B------:R-:W-:Y:S01]  /*8e50*/  IADD3 R120, P5, R85, R246.reuse, RZ ;  /* 0x000000f655787210 */ /* 0x080fe20007fbe0ff */
        /* <DEDUP_REMOVED lines=8> */
[-C--:B------:R-:W-:Y:S02]  /*8ee0*/  IADD3 R22, P0, R22, R246.reuse, RZ ;  /* 0x000000f616167210 */ /* 0x080fe40007f1e0ff */
[-C--:B------:R-:W-:Y:S01]  /*8ef0*/  LEA.HI.X.SX32 R57, R84, R247.reuse, 0x2, P5 ;  /* 0x000000f754397211 */ /* 0x080fe200028f16ff */
[----:B------:R-:W-:Y:S01]  /*8f00*/  STL.64 [R1+0x140], R58 ;  /* 0x0001403a01007387 */ /* 0x000fe20000100a00 */
[-C--:B------:R-:W-:Y:S02]  /*8f10*/  LEA.HI.X.SX32 R23, R82, R247.reuse, 0x2, P0 ;  /* 0x000000f752177211 */ /* 0x080fe400000f16ff */
        /* <DEDUP_REMOVED lines=12> */
[----:B------:R-:W-:Y:S02]  /*8fe0*/  LEA.HI.X.SX32 R21, R80, R247, 0x2, P0 ;  /* 0x000000f750157211 */ /* 0x000fe400000f16ff */
        /* <DEDUP_REMOVED lines=8> */
[-C--:B------:R-:W-:Y:S02]  /*9070*/  IADD3 R18, P0, R18, R246.reuse, RZ ;  /* 0x000000f612127210 */ /* 0x080fe40007f1e0ff */
        /* <DEDUP_REMOVED lines=25> */
[----:B------:R-:W-:Y:S01]  /*9210*/  IMAD R42, R252, 0xd8, RZ ;  /* 0x000000d8fc2a7824 */ /* 0x000fe200078e02ff */
[-C--:B------:R-:W-:Y:S01]  /*9220*/  IADD3 R14, P0, R14, R246.reuse, RZ ;  /* 0x000000f60e0e7210 */ /* 0x080fe20007f1e0ff */
[----:B------:R-:W-:Y:S01]  /*9230*/  STL.64 [R1+0xc8], R82 ;  /* 0x0000c85201007387 */ /* 0x000fe20000100a00 */
[-C--:B------:R-:W-:Y:S02]  /*9240*/  LEA.HI.X.SX32 R49, R74, R247.reuse, 0x2, P5 ;  /* 0x000000f74a317211 */ /* 0x080fe400028f16ff */
[-C--:B------:R-:W-:Y:S01]  /*9250*/  LEA.HI.X.SX32 R15, R47, R247.reuse, 0x2, P0 ;  /* 0x000000f72f0f7211 */ /* 0x080fe200000f16ff */
[----:B------:R-:W-:Y:S01]  /*9260*/  STL.64 [R1+0xc0], R50 ;  /* 0x0000c03201007387 */ /* 0x000fe20000100a00 */
[-C--:B------:R-:W-:Y:S02]  /*9270*/  IADD3 R110, P5, R73, R246.reuse, RZ ;  /* 0x000000f6496e7210 */ /* 0x080fe40007fbe0ff */
        /* <DEDUP_REMOVED lines=10> */
[----:B------:R-:W-:Y:S01]  /*9320*/  LEA.HI.X.SX32 R9, R40, R247, 0x2, P0 ;  /* 0x000000f728097211 */ /* 0x000fe200000f16ff */
[----:B------:R-:W-:Y:S01]  /*9330*/  IMAD R40, R252, 0xe0, RZ ;  /* 0x000000e0fc287824 */ /* 0x000fe200078e02ff */
[-C--:B------:R-:W-:Y:S01]  /*9340*/  IADD3 R108, P5, R44, R246.reuse, RZ ;  /* 0x000000f62c6c7210 */ /* 0x080fe20007fbe0ff */
[----:B------:R-:W-:Y:S01]  /*9350*/  STL.64 [R1+0xa8], R80 ;  /* 0x0000a85001007387 */ /* 0x000fe20000100a00 */
[----:B------:R-:W-:-:S02]  /*9360*/  IADD3 R76, P0, R13, R246, RZ ;  /* 0x000000f60d4c7210 */ /* 0x000fc40007f1e0ff */
[-C--:B------:R-:W-:Y:S01]  /*9370*/  LEA.HI.X.SX32 R109, R12, R247.reuse, 0x2, P5 ;  /* 0x000000f70c6d7211 */ /* 0x080fe200028f16ff */
[----:B------:R-:W-:Y:S01]  /*9380*/  STL.64 [R1+0xa0], R48 ;  /* 0x0000a03001007387 */ /* 0x000fe20000100a00 */
[-C--:B------:R-:W-:Y:S01]  /*9390*/  LEA.HI.X.SX32 R77, R2, R247.reuse, 0x2, P0 ;  /* 0x000000f7024d7211 */ /* 0x080fe200000f16ff */
[----:B------:R-:W-:Y:S01]  /*93a0*/  IMAD R2, R252, 0x39, RZ ;  /* 0x00000039fc027824 */ /* 0x000fe200078e02ff */
[-C--:B------:R-:W-:Y:S01]  /*93b0*/  IADD3 R12, P0, R250, R246.reuse, RZ ;  /* 0x000000f6fa0c7210 */ /* 0x080fe20007f1e0ff */
[----:B------:R-:W-:Y:S01]  /*93c0*/  IMAD R250, R252, 0xe4, RZ ;  /* 0x000000e4fcfa7824 */ /* 0x000fe200078e02ff */
[-C--:B------:R-:W-:Y:S01]  /*93d0*/  IADD3 R44, P5, R0, R246.reuse, RZ ;  /* 0x000000f6002c7210 */ /* 0x080fe20007fbe0ff */
[----:B------:R-:W-:Y:S01]  /*93e0*/  IMAD R0, R252, 0xe8, RZ ;  /* 0x000000e8fc007824 */ /* 0x000fe200078e02ff */
[----:B------:R-:W-:Y:S01]  /*93f0*/  LEA.HI.X.SX32 R13, R71, R247, 0x2, P0 ;  /* 0x000000f7470d7211 */ /* 0x000fe200000f16ff */
[----:B------:R-:W-:Y:S01]  /*9400*/  STL.64 [R1+0x98], R14 ;  /* 0x0000980e01007387 */ /* 0x000fe20000100a00 */
[----:B------:R-:W-:-:S02]  /*9410*/  IADD3 R74, P0, R70, R246, RZ ;  /* 0x000000f6464a7210 */ /* 0x000fc40007f1e0ff */
[-C--:B------:R-:W-:Y:S01]  /*9420*/  LEA.HI.X.SX32 R45, R72, R247.reuse, 0x2, P5 ;  /* 0x000000f7482d7211 */ /* 0x080fe200028f16ff */
[----:B------:R-:W-:Y:S01]  /*9430*/  STL.64 [R1+0x90], R110 ;  /* 0x0000906e01007387 */ /* 0x000fe20000100a00 */
[-C--:B------:R-:W-:Y:S01]  /*9440*/  IADD3 R106, P5, R251, R246.reuse, RZ ;  /* 0x000000f6fb6a7210 */ /* 0x080fe20007fbe0ff */
[----:B------:R-:W-:Y:S01]  /*9450*/  IMAD R251, R252, 0xf4, RZ ;  /* 0x000000f4fcfb7824 */ /* 0x000fe200078e02ff */
[-C--:B------:R-:W-:Y:S01]  /*9460*/  LEA.HI.X.SX32 R75, R11, R247.reuse, 0x2, P0 ;  /* 0x000000f70b4b7211 */ /* 0x080fe200000f16ff */
[----:B------:R-:W-:Y:S01]  /*9470*/  STL.64 [R1+0x88], R78 ;  /* 0x0000884e01007387 */ /* 0x000fe20000100a00 */
[-C--:B------:R-:W-:Y:S02]  /*9480*/  IADD3 R10, P0, R10, R246.reuse, RZ ;  /* 0x000000f60a0a7210 */ /* 0x080fe40007f1e0ff */
[----:B------:R-:W-:Y:S01]  /*9490*/  LEA.HI.X.SX32 R107, R43, R247, 0x2, P5 ;  /* 0x000000f72b6b7211 */ /* 0x000fe200028f16ff */
[----:B------:R-:W-:Y:S01]  /*94a0*/  STL.64 [R1+0x80], R46 ;  /* 0x0000802e01007387 */ /* 0x000fe20000100a00 */
[----:B------:R-:W-:-:S02]  /*94b0*/  IADD3 R42, P5, R42, R246, RZ ;  /* 0x000000f62a2a7210 */ /* 0x000fc40007fbe0ff */
[-C--:B------:R-:W-:Y:S01]  /*94c0*/  LEA.HI.X.SX32 R11, R37, R247.reuse, 0x2, P0 ;  /* 0x000000f7250b7211 */ /* 0x080fe200000f16ff */
[----:B------:R-:W-:Y:S01]  /*94d0*/  IMAD R37, R252, 0x3b, RZ ;  /* 0x0000003bfc257824 */ /* 0x000fe200078e02ff */
[-C--:B------:R-:W-:Y:S01]  /*94e0*/  IADD3 R72, P0, R250, R246.reuse, RZ ;  /* 0x000000f6fa487210 */ /* 0x080fe20007f1e0ff */
[----:B------:R-:W-:Y:S01]  /*94f0*/  IMAD R250, R252, 0xec, RZ ;  /* 0x000000ecfcfa7824 */ /* 0x000fe200078e02ff */
[-C--:B------:R-:W-:Y:S01]  /*9500*/  LEA.HI.X.SX32 R43, R41, R247.reuse, 0x2, P5 ;  /* 0x000000f7292b7211 */ /* 0x080fe200028f16ff */
[----:B------:R-:W-:Y:S01]  /*9510*/  STL.64 [R1+0x78], R8 ;  /* 0x0000780801007387 */ /* 0x000fe20000100a00 */
[----:B------:R-:W-:Y:S02]  /*9520*/  IADD3 R104, P5, R40, R246, RZ ;  /* 0x000000f628687210 */ /* 0x000fe40007fbe0ff */
[-C--:B------:R-:W-:Y:S01]  /*9530*/  LEA.HI.X.SX32 R73, R2, R247.reuse, 0x2, P0 ;  /* 0x000000f702497211 */ /* 0x080fe200000f16ff */
[----:B------:R-:W-:Y:S01]  /*9540*/  STL.64 [R1+0x70], R108 ;  /* 0x0000706c01007387 */ /* 0x000fe20000100a00 */
[----:B------:R-:W-:-:S02]  /*9550*/  LEA.HI.X.SX32 R105, R3, R247, 0x2, P5 ;  /* 0x000000f703697211 */ /* 0x000fc400028f16ff */
[-C--:B------:R-:W-:Y:S01]  /*9560*/  IADD3 R2, P0, R250, R246.reuse, RZ ;  /* 0x000000f6fa027210 */ /* 0x080fe20007f1e0ff */
[----:B------:R-:W-:Y:S01]  /*9570*/  IMAD R250, R252, 0x3a, RZ ;  /* 0x0000003afcfa7824 */ /* 0x000fe200078e02ff */
[-C--:B------:R-:W-:Y:S01]  /*9580*/  IADD3 R40, P5, R0, R246.reuse, RZ ;  /* 0x000000f600287210 */ /* 0x080fe20007fbe0ff */
[----:B------:R-:W-:Y:S01]  /*9590*/  IMAD R0, R252, 0xf0, RZ ;  /* 0x000000f0fc007824 */ /* 0x000fe200078e02ff */
[-C--:B------:R-:W-:Y:S01]  /*95a0*/  LEA.HI.X.SX32 R3, R37, R247.reuse, 0x2, P0 ;  /* 0x000000f725037211 */ /* 0x080fe200000f16ff */
[----:B------:R-:W-:Y:S01]  /*95b0*/  STL.64 [R1+0x68], R76 ;  /* 0x0000684c01007387 */ /* 0x000fe20000100a00 */
[-C--:B------:R-:W-:Y:S01]  /*95c0*/  LEA.HI.X.SX32 R41, R250, R247.reuse, 0x2, P5 ;  /* 0x000000f7fa297211 */ /* 0x080fe200028f16ff */
[----:B------:R-:W-:Y:S01]  /*95d0*/  IMAD R250, R252, 0xfc, RZ ;  /* 0x000000fcfcfa7824 */ /* 0x000fe200078e02ff */
[-C--:B------:R-:W-:Y:S01]  /*95e0*/  IADD3 R102, P5, R0, R246.reuse, RZ ;  /* 0x000000f600667210 */ /* 0x080fe20007fbe0ff */
[C---:B------:R-:W-:Y:S01]  /*95f0*/  IMAD R0, R252.reuse, 0xf8, RZ ;  /* 0x000000f8fc007824 */ /* 0x040fe200078e02ff */
[-C--:B------:R-:W-:Y:S01]  /*9600*/  IADD3 R70, P0, R251, R246.reuse, RZ ;  /* 0x000000f6fb467210 */ /* 0x080fe20007f1e0ff */
[----:B------:R-:W-:Y:S01]  /*9610*/  IMAD R251, R252, 0x3d, RZ ;  /* 0x0000003dfcfb7824 */ /* 0x000fe200078e02ff */
[----:B------:R-:W-:Y:S01]  /*9620*/  LEA.HI.X.SX32 R103, R36, R247, 0x2, P5 ;  /* 0x000000f724677211 */ /* 0x000fe200028f16ff */
[----:B------:R-:W-:Y:S01]  /*9630*/  STL.64 [R1+0x60], R44 ;  /* 0x0000602c01007387 */ /* 0x000fe20000100a00 */
[----:B------:R-:W-:-:S02]  /*9640*/  IADD3 R36, P5, R0, R246, RZ ;  /* 0x000000f600247210 */ /* 0x000fc40007fbe0ff */
[-C--:B------:R-:W-:Y:S01]  /*9650*/  LEA.HI.X.SX32 R71, R251, R247.reuse, 0x2, P0 ;  /* 0x000000f7fb477211 */ /* 0x080fe200000f16ff */
[----:B------:R-:W-:Y:S01]  /*9660*/  IMAD R251, R252, 0x3f, RZ ;  /* 0x0000003ffcfb7824 */ /* 0x000fe200078e02ff */
[----:B------:R-:W-:Y:S01]  /*9670*/  IADD3 R0, R248, -0x9, RZ ;  /* 0xfffffff7f8007810 */ /* 0x000fe20007ffe0ff */
[----:B------:R-:W-:Y:S01]  /*9680*/  STL.64 [R1+0x58], R12 ;  /* 0x0000580c01007387 */ /* 0x000fe20000100a00 */
[-C--:B------:R-:W-:Y:S02]  /*9690*/  IADD3 R250, P0, R250, R246.reuse, RZ ;  /* 0x000000f6fafa7210 */ /* 0x080fe40007f1e0ff */
[-C--:B------:R-:W-:Y:S01]  /*96a0*/  LEA.HI.X.SX32 R37, R100, R247.reuse, 0x2, P5 ;  /* 0x000000f764257211 */ /* 0x080fe200028f16ff */
[----:B------:R-:W-:Y:S01]  /*96b0*/  STL.64 [R1+0x50], R106 ;  /* 0x0000506a01007387 */ /* 0x000fe20000100a00 */
[----:B------:R-:W-:Y:S01]  /*96c0*/  ISETP.GE.U32.AND P5, PT, R0, 0x7fffffb8, PT ;  /* 0x7fffffb80000780c */ /* 0x000fe20003fa6070 */
[C---:B------:R-:W-:Y:S01]  /*96d0*/  IMAD.SHL.U32 R0, R252.reuse, 0x4, RZ ;  /* 0x00000004fc007824 */ /* 0x040fe200078e00ff */
[----:B------:R-:W-:Y:S01]  /*96e0*/  LEA.HI.X.SX32 R251, R251, R247, 0x2, P0 ;  /* 0x000000f7fbfb7211 */ /* 0x000fe200000f16ff */
[----:B------:R-:W-:Y:S01]  /*96f0*/  STL.64 [R1+0x48], R74 ;  /* 0x0000484a01007387 */ /* 0x000fe20000100a00 */
[----:B------:R-:W-:-:S03]  /*9700*/  LEA R130, P0, R252, R246, 0x4 ;  /* 0x000000f6fc827211 */ /* 0x000fc600078020ff */
[----:B------:R-:W-:Y:S01]  /*9710*/  STL.64 [R1+0x40], R42 ;  /* 0x0000402a01007387 */ /* 0x000fe20000100a00 */
[CC--:B------:R-:W-:Y:S02]  /*9720*/  LEA.HI.X.SX32 R131, R0.reuse, R247.reuse, 0x2, P0 ;  /* 0x000000f700837211 */ /* 0x0c0fe400000f16ff */
[----:B------:R-:W-:Y:S01]  /*9730*/  IADD3 R100, P0, R0, R246, RZ ;  /* 0x000000f600647210 */ /* 0x000fe20007f1e0ff */
[----:B------:R-:W-:Y:S01]  /*9740*/  STL.64 [R1+0x38], R10 ;  /* 0x0000380a01007387 */ /* 0x000fe20000100a00 */
[----:B------:R-:W-:Y:S02]  /*9750*/  IADD3 R0, R248, -0xd, RZ ;  /* 0xfffffff3f8007810 */ /* 0x000fe40007ffe0ff */
[----:B------:R-:W-:Y:S01]  /*9760*/  LEA.HI.X.SX32 R101, R252, R247, 0x2, P0 ;  /* 0x000000f7fc657211 */ /* 0x000fe200000f16ff */
[----:B------:R-:W1:Y:S01]  /*9770*/  S2R R248, SR_TID.X ;  /* 0x0000000000f87919 */ /* 0x000e620000002100 */
[----:B------:R-:W-:Y:S01]  /*9780*/  IMAD.MOV.U32 R252, RZ, RZ, c[0x0][0x180] ;  /* 0x00006000fffc7624 */ /* 0x000fe200078e00ff */
[----:B------:R-:W-:-:S02]  /*9790*/  ISETP.GE.U32.AND P0, PT, R0, 0x7fffffb4, PT ;  /* 0x7fffffb40000780c */ /* 0x000fc40003f06070 */
[----:B------:R-:W-:Y:S02]  /*97a0*/  STL.64 [R1+0x30], R104 ;  /* 0x0000306801007387 */ /* 0x000fe40000100a00 */
[----:B------:R-:W-:Y:S02]  /*97b0*/  IADD3 R0, R252, -0x11, RZ ;  /* 0xffffffeffc007810 */ /* 0x000fe40007ffe0ff */
[----:B------:R-:W-:Y:S02]  /*97c0*/  STL.64 [R1+0x28], R72 ;  /* 0x0000284801007387 */ /* 0x000fe40000100a00 */
[----:B------:R-:W-:Y:S02]  /*97d0*/  ISETP.GE.U32.AND P6, PT, R0, 0x7fffffb0, PT ;  /* 0x7fffffb00000780c */ /* 0x000fe40003fc6070 */
[----:B------:R-:W-:Y:S01]  /*97e0*/  IADD3 R0, R252, -0x15, RZ ;  /* 0xffffffebfc007810 */ /* 0x000fe20007ffe0ff */
[----:B------:R-:W-:Y:S04]  /*97f0*/  STL.64 [R1+0x20], R40 ;  /* 0x0000202801007387 */ /* 0x000fe80000100a00 */
[----:B------:R-:W-:Y:S04]  /*9800*/  STL.64 [R1+0x18], R2 ;  /* 0x0000180201007387 */ /* 0x000fe80000100a00 */
[----:B------:R-:W-:Y:S01]  /*9810*/  STL.64 [R1+0x10], R102 ;  /* 0x0000106601007387 */ /* 0x000fe20000100a00 */
[----:B-1----:R-:W-:-:S03]  /*9820*/  LOP3.LUT R248, R248, 0x7f, RZ, 0xc0, !PT ;  /* 0x0000007ff8f87812 */ /* 0x002fc600078ec0ff */
[----:B------:R-:W-:Y:S02]  /*9830*/  STL.64 [R1+0x8], R70 ;  /* 0x0000084601007387 */ /* 0x000fe40000100a00 */
[----:B------:R-:W-:Y:S02]  /*9840*/  IMAD.SHL.U32 R248, R248, 0x4, RZ ;  /* 0x00000004f8f87824 */ /* 0x000fe400078e00ff */
[----:B------:R-:W-:Y:S04]  /*9850*/  STL.64 [R1], R36 ;  /* 0x0000002401007387 */ /* 0x000fe80000100a00 */
[----:B------:R1:W-:Y:S01]  /*9860*/  LDGSTS.E [R248+0x50000], [R246.64], !P3 ;  /* 0x50000000f6f87fae */ /* 0x0003e2000d921844 */
[----:B------:R-:W-:Y:S02]  /*9870*/  ISETP.GE.U32.AND P3, PT, R0, 0x7fffffac, PT ;  /* 0x7fffffac0000780c */ /* 0x000fe40003f66070 */
[----:B------:R-:W-:Y:S01]  /*9880*/  IADD3 R0, R252, -0x19, RZ ;  /* 0xffffffe7fc007810 */ /* 0x000fe20007ffe0ff */
[----:B------:R2:W-:Y:S03]  /*9890*/  LDGSTS.E [R248+0x50800], [R130.64], !P2 ;  /* 0x5080000082f87fae */ /* 0x0005e6000d121844 */
[----:B------:R-:W-:Y:S01]  /*98a0*/  ISETP.GE.U32.AND P2, PT, R0, 0x7fffffa8, PT ;  /* 0x7fffffa80000780c */ /* 0x000fe20003f46070 */
[----:B------:R3:W-:Y:S01]  /*98b0*/  LDGSTS.E [R248+0x51000], [R128.64], !P5 ;  /* 0x5100000080f87fae */ /* 0x0007e2000e921844 */
[----:B------:R-:W-:-:S03]  /*98c0*/  IADD3 R0, R252, -0x1d, RZ ;  /* 0xffffffe3fc007810 */ /* 0x000fc60007ffe0ff */
        /* <DEDUP_REMOVED lines=13> */
[----:B------:R-:W-:Y:S02]  /*99a0*/  IADD3 R0, R252, -0x2d, RZ ;  /* 0xffffffd3fc007810 */ /* 0x000fe40007ffe0ff */
[----:B------:R-:W-:Y:S01]  /*99b0*/  LOP3.LUT R249, R248, 0x20, RZ, 0x3c, !PT ;  /* 0x00000020f8f97812 */ /* 0x000fe200078e3cff */
[----:B------:R2:W-:Y:S01]  /*99c0*/  STL.64 [R1+0x1d0], R130 ;  /* 0x0001d08201007387 */ /* 0x0005e20000100a00 */
[----:B------:R-:W-:-:S02]  /*99d0*/  ISETP.GE.U32.AND P2, PT, R0, 0x7fffff94, PT ;  /* 0x7fffff940000780c */ /* 0x000fc40003f46070 */
[----:B------:R-:W-:Y:S01]  /*99e0*/  IADD3 R0, R252, -0x31, RZ ;  /* 0xffffffcffc007810 */ /* 0x000fe20007ffe0ff */
[----:B------:R1:W-:Y:S03]  /*99f0*/  LDGSTS.E [R248+0x54800], [R114.64], !P6 ;  /* 0x5480000072f87fae */ /* 0x0003e6000f121844 */
[----:B------:R-:W-:Y:S01]  /*9a00*/  ISETP.GE.U32.AND P5, PT, R0, 0x7fffff90, PT ;  /* 0x7fffff900000780c */ /* 0x000fe20003fa6070 */
[----:B------:R1:W-:Y:S01]  /*9a10*/  LDGSTS.E [R248+0x55000], [R112.64], !P3 ;  /* 0x5500000070f87fae */ /* 0x0003e2000d921844 */
[----:B------:R-:W-:-:S03]  /*9a20*/  IADD3 R0, R252, -0x35, RZ ;  /* 0xffffffcbfc007810 */ /* 0x000fc60007ffe0ff */
[----:B------:R1:W-:Y:S01]  /*9a30*/  STL.64 [R1+0x1e8], R100 ;  /* 0x0001e86401007387 */ /* 0x0003e20000100a00 */
[----:B------:R-:W-:Y:S02]  /*9a40*/  ISETP.GE.U32.AND P0, PT, R0, 0x7fffff8c, PT ;  /* 0x7fffff8c0000780c */ /* 0x000fe40003f06070 */
[----:B------:R-:W-:Y:S01]  /*9a50*/  IADD3 R0, R252, -0x39, RZ ;  /* 0xffffffc7fc007810 */ /* 0x000fe20007ffe0ff */
[----:B------:R1:W-:Y:S03]  /*9a60*/  LDGSTS.E [R248+0x55800], [R110.64], !P2 ;  /* 0x558000006ef87fae */ /* 0x0003e6000d121844 */
[----:B------:R-:W-:Y:S01]  /*9a70*/  ISETP.GE.U32.AND P6, PT, R0, 0x7fffff88, PT ;  /* 0x7fffff880000780c */ /* 0x000fe20003fc6070 */
[----:B------:R1:W-:Y:S01]  /*9a80*/  LDGSTS.E [R248+0x56000], [R108.64], !P5 ;  /* 0x560000006cf87fae */ /* 0x0003e2000e921844 */
[----:B------:R-:W-:-:S03]  /*9a90*/  IADD3 R0, R252, -0x3d, RZ ;  /* 0xffffffc3fc007810 */ /* 0x000fc60007ffe0ff */
[----:B--2---:R-:W2:Y:S01]  /*9aa0*/  LDL.LU.64 R130, [R1+0xc18] ;  /* 0x000c180001827983 */ /* 0x004ea20000300a00 */
[----:B------:R-:W-:Y:S02]  /*9ab0*/  ISETP.GE.U32.AND P3, PT, R0, 0x7fffff84, PT ;  /* 0x7fffff840000780c */ /* 0x000fe40003f66070 */
[----:B------:R-:W-:Y:S01]  /*9ac0*/  IADD3 R0, R252, -0x2, RZ ;  /* 0xfffffffefc007810 */ /* 0x000fe20007ffe0ff */
[----:B------:R1:W-:Y:S03]  /*9ad0*/  LDGSTS.E [R248+0x56800], [R106.64], !P0 ;  /* 0x568000006af87fae */ /* 0x0003e6000c121844 */
[----:B------:R-:W-:Y:S01]  /*9ae0*/  ISETP.GE.U32.AND P2, PT, R0, 0x7fffffbf, PT ;  /* 0x7fffffbf0000780c */ /* 0x000fe20003f46070 */
[----:B------:R1:W-:Y:S01]  /*9af0*/  LDGSTS.E [R248+0x57000], [R104.64], !P6 ;  /* 0x5700000068f87fae */ /* 0x0003e2000f121844 */
[----:B------:R-:W-:-:S03]  /*9b00*/  IADD3 R0, R252, -0x6, RZ ;  /* 0xfffffffafc007810 */ /* 0x000fc60007ffe0ff */
[----:B---3--:R-:W3:Y:S01]  /*9b10*/  LDL.LU.64 R128, [R1+0xc10] ;  /* 0x000c100001807983 */ /* 0x008ee20000300a00 */
[----:B------:R-:W-:Y:S02]  /*9b20*/  ISETP.GE.U32.AND P5, PT, R0, 0x7fffffbb, PT ;  /* 0x7fffffbb0000780c */ /* 0x000fe40003fa6070 */
[----:B------:R-:W-:Y:S01]  /*9b30*/  IADD3 R0, R252, -0xa, RZ ;  /* 0xfffffff6fc007810 */ /* 0x000fe20007ffe0ff */
[----:B------:R1:W-:Y:S03]  /*9b40*/  LDGSTS.E [R248+0x57800], [R102.64], !P3 ;  /* 0x5780000066f87fae */ /* 0x0003e6000d921844 */
[----:B------:R-:W-:Y:S01]  /*9b50*/  ISETP.GE.U32.AND P0, PT, R0, 0x7fffffb7, PT ;  /* 0x7fffffb70000780c */ /* 0x000fe20003f06070 */
[----:B------:R1:W-:Y:S01]  /*9b60*/  LDGSTS.E [R249+0x50200], [R100.64], !P2 ;  /* 0x5020000064f97fae */ /* 0x0003e2000d121844 */
[----:B------:R-:W-:-:S03]  /*9b70*/  IADD3 R0, R252, -0xe, RZ ;  /* 0xfffffff2fc007810 */ /* 0x000fc60007ffe0ff */
[----:B----4-:R-:W4:Y:S01]  /*9b80*/  LDL.LU.64 R126, [R1+0xc08] ;  /* 0x000c0800017e7983 */ /* 0x010f220000300a00 */
[----:B------:R-:W-:Y:S02]  /*9b90*/  ISETP.GE.U32.AND P6, PT, R0, 0x7fffffb3, PT ;  /* 0x7fffffb30000780c */ /* 0x000fe40003fc6070 */
[----:B------:R-:W-:Y:S01]  /*9ba0*/  IADD3 R0, R252, -0x12, RZ ;  /* 0xffffffeefc007810 */ /* 0x000fe20007ffe0ff */
[----:B------:R1:W-:Y:S03]  /*9bb0*/  LDGSTS.E [R249+0x50a00], [R98.64], !P5 ;  /* 0x50a0000062f97fae */ /* 0x0003e6000e921844 */
[----:B------:R-:W-:Y:S01]  /*9bc0*/  ISETP.GE.U32.AND P3, PT, R0, 0x7fffffaf, PT ;  /* 0x7fffffaf0000780c */ /* 0x000fe20003f66070 */
[----:B------:R1:W-:Y:S01]  /*9bd0*/  LDGSTS.E [R249+0x51200], [R96.64], !P0 ;  /* 0x5120000060f97fae */ /* 0x0003e2000c121844 */
[----:B------:R-:W-:-:S03]  /*9be0*/  IADD3 R0, R252, -0x16, RZ ;  /* 0xffffffeafc007810 */ /* 0x000fc60007ffe0ff */
[----:B-1----:R-:W2:Y:S01]  /*9bf0*/  LDL.LU.64 R124, [R1+0xc00] ;  /* 0x000c0000017c7983 */ /* 0x002ea20000300a00 */
[----:B------:R-:W-:Y:S02]  /*9c00*/  ISETP.GE.U32.AND P2, PT, R0, 0x7fffffab, PT ;  /* 0x7fffffab0000780c */ /* 0x000fe40003f46070 */
[----:B------:R-:W-:Y:S01]  /*9c10*/  IADD3 R0, R252, -0x1a, RZ ;  /* 0xffffffe6fc007810 */ /* 0x000fe20007ffe0ff */
[----:B------:R1:W-:Y:S03]  /*9c20*/  LDGSTS.E [R249+0x51a00], [R94.64], !P6 ;  /* 0x51a000005ef97fae */ /* 0x0003e6000f121844 */
[----:B------:R-:W-:Y:S01]  /*9c30*/  ISETP.GE.U32.AND P5, PT, R0, 0x7fffffa7, PT ;  /* 0x7fffffa70000780c */ /* 0x000fe20003fa6070 */
[----:B------:R1:W-:Y:S01]  /*9c40*/  LDGSTS.E [R249+0x52200], [R92.64], !P3 ;  /* 0x522000005cf97fae */ /* 0x0003e2000d921844 */
[----:B------:R-:W-:-:S03]  /*9c50*/  IADD3 R0, R252, -0x1e, RZ ;  /* 0xffffffe2fc007810 */ /* 0x000fc60007ffe0ff */
[----:B------:R-:W2:Y:S01]  /*9c60*/  LDL.LU.64 R122, [R1+0xbf8] ;  /* 0x000bf800017a7983 */ /* 0x000ea20000300a00 */
        /* <DEDUP_REMOVED lines=39> */
[----:B------:R-:W2:Y:S01]  /*9ee0*/  LDL.LU.64 R110, [R1+0xbc8] ;  /* 0x000bc800016e7983 */ /* 0x000ea20000300a00 */
[----:B------:R-:W-:-:S03]  /*9ef0*/  IADD3 R0, R252, -0xf, RZ ;  /* 0xfffffff1fc007810 */ /* 0x000fc60007ffe0ff */
[----:B------:R-:W2:Y:S01]  /*9f00*/  LDL.LU.64 R108, [R1+0xbc0] ;  /* 0x000bc000016c7983 */ /* 0x000ea20000300a00 */
[----:B------:R-:W-:Y:S02]  /*9f10*/  ISETP.GE.U32.AND P3, PT, R0, 0x7fffffb2, PT ;  /* 0x7fffffb20000780c */ /* 0x000fe40003f66070 */
[----:B------:R-:W-:Y:S01]  /*9f20*/  IADD3 R0, R252, -0x13, RZ ;  /* 0xffffffedfc007810 */ /* 0x000fe20007ffe0ff */
[----:B------:R-:W2:Y:S01]  /*9f30*/  LDL.LU.64 R106, [R1+0xbb8] ;  /* 0x000bb800016a7983 */ /* 0x000ea20000300a00 */
[----:B-1----:R-:W-:Y:S02]  /*9f40*/  LOP3.LUT R249, R248, 0x40, RZ, 0x3c, !PT ;  /* 0x00000040f8f97812 */ /* 0x002fe400078e3cff */
[----:B------:R-:W-:Y:S01]  /*9f50*/  ISETP.GE.U32.AND P2, PT, R0, 0x7fffffae, PT ;  /* 0x7fffffae0000780c */ /* 0x000fe20003f46070 */
[----:B------:R-:W2:Y:S01]  /*9f60*/  LDL.LU.64 R104, [R1+0xbb0] ;  /* 0x000bb00001687983 */ /* 0x000ea20000300a00 */
        /* <DEDUP_REMOVED lines=75> */
[----:B------:R-:W2:Y:S03]  /*a420*/  LDL.LU.64 R84, [R1+0xb60] ;  /* 0x000b600001547983 */ /* 0x000ea60000300a00 */
[----:B------:R-:W-:Y:S01]  /*a430*/  ISETP.GE.U32.AND P0, PT, R0, 0x7fffff95, PT ;  /* 0x7fffff950000780c */ /* 0x000fe20003f06070 */
[----:B------:R-:W2:Y:S01]  /*a440*/  LDL.LU.64 R82, [R1+0xb58] ;  /* 0x000b580001527983 */ /* 0x000ea20000300a00 */
[----:B------:R-:W-:-:S03]  /*a450*/  IADD3 R0, R252, -0x30, RZ ;  /* 0xffffffd0fc007810 */ /* 0x000fc60007ffe0ff */
[----:B------:R-:W2:Y:S04]  /*a460*/  LDL.LU.64 R80, [R1+0xb50] ;  /* 0x000b500001507983 */ /* 0x000ea80000300a00 */
[----:B------:R1:W-:Y:S01]  /*a470*/  LDGSTS.E [R249+0x53600], [R22.64], !P6 ;  /* 0x5360000016f97fae */ /* 0x0003e2000f121844 */
[----:B------:R-:W-:Y:S02]  /*a480*/  ISETP.GE.U32.AND P6, PT, R0, 0x7fffff91, PT ;  /* 0x7fffff910000780c */ /* 0x000fe40003fc6070 */
[----:B------:R-:W-:Y:S01]  /*a490*/  IADD3 R0, R252, -0x34, RZ ;  /* 0xffffffccfc007810 */ /* 0x000fe20007ffe0ff */
[----:B------:R-:W2:Y:S04]  /*a4a0*/  LDL.LU.64 R78, [R1+0xb48] ;  /* 0x000b4800014e7983 */ /* 0x000ea80000300a00 */
[----:B------:R-:W2:Y:S04]  /*a4b0*/  LDL.LU.64 R76, [R1+0xb40] ;  /* 0x000b4000014c7983 */ /* 0x000ea80000300a00 */
[----:B------:R-:W1:Y:S04]  /*a4c0*/  S2R R248, SR_TID.X ;  /* 0x0000000000f87919 */ /* 0x000e680000002100 */
[----:B------:R-:W2:Y:S04]  /*a4d0*/  LDL.LU.64 R74, [R1+0xb38] ;  /* 0x000b3800014a7983 */ /* 0x000ea80000300a00 */
[----:B------:R-:W2:Y:S04]  /*a4e0*/  LDL.LU.64 R72, [R1+0xb30] ;  /* 0x000b300001487983 */ /* 0x000ea80000300a00 */
[----:B------:R-:W2:Y:S04]  /*a4f0*/  LDL.LU.64 R70, [R1+0xb28] ;  /* 0x000b280001467983 */ /* 0x000ea80000300a00 */
[----:B------:R1:W-:Y:S01]  /*a500*/  LDGSTS.E [R249+0x53e00], [R20.64], !P3 ;  /* 0x53e0000014f97fae */ /* 0x0003e2000d921844 */
[----:B------:R-:W-:-:S02]  /*a510*/  ISETP.GE.U32.AND P3, PT, R0, 0x7fffff8d, PT ;  /* 0x7fffff8d0000780c */ /* 0x000fc40003f66070 */
[----:B------:R-:W-:Y:S01]  /*a520*/  IADD3 R0, R252, -0x38, RZ ;  /* 0xffffffc8fc007810 */ /* 0x000fe20007ffe0ff */
[----:B------:R-:W2:Y:S04]  /*a530*/  LDL.LU.64 R68, [R1+0xb20] ;  /* 0x000b200001447983 */ /* 0x000ea80000300a00 */
[----:B------:R-:W2:Y:S04]  /*a540*/  LDL.LU.64 R66, [R1+0xb18] ;  /* 0x000b180001427983 */ /* 0x000ea80000300a00 */
        /* <DEDUP_REMOVED lines=12> */
[----:B------:R-:W-:Y:S01]  /*a610*/  ISETP.GE.U32.AND P5, PT, R0, 0x7fffff85, PT ;  /* 0x7fffff850000780c */ /* 0x000fe20003fa6070 */
[----:B------:R-:W-:-:S02]  /*a620*/  IMAD.MOV.U32 R0, RZ, RZ, 0x3f ;  /* 0x0000003fff007424 */ /* 0x000fc400078e00ff */
[----:B------:R-:W2:Y:S04]  /*a630*/  LDL.LU.64 R48, [R1+0xad0] ;  /* 0x000ad00001307983 */ /* 0x000ea80000300a00 */
[----:B------:R-:W2:Y:S04]  /*a640*/  LDL.LU.64 R46, [R1+0xac8] ;  /* 0x000ac800012e7983 */ /* 0x000ea80000300a00 */
[----:B------:R-:W2:Y:S01]  /*a650*/  LDL.LU.64 R44, [R1+0xac0] ;  /* 0x000ac000012c7983 */ /* 0x000ea20000300a00 */
[----:B------:R-:W-:-:S03]  /*a660*/  IADD3 R0, R0, c[0x0][0x180], RZ ;  /* 0x0000600000007a10 */ /* 0x000fc60007ffe0ff */
[----:B------:R-:W2:Y:S04]  /*a670*/  LDL.LU.64 R42, [R1+0xab8] ;  /* 0x000ab800012a7983 */ /* 0x000ea80000300a00 */
[----:B------:R-:W2:Y:S04]  /*a680*/  LDL.LU.64 R40, [R1+0xab0] ;  /* 0x000ab00001287983 */ /* 0x000ea80000300a00 */
[----:B------:R-:W2:Y:S04]  /*a690*/  LDL.LU.64 R36, [R1+0xaa8] ;  /* 0x000aa80001247983 */ /* 0x000ea80000300a00 */
[----:B-1----:R-:W2:Y:S01]  /*a6a0*/  LDL.LU.64 R34, [R1+0xaa0] ;  /* 0x000aa00001227983 */ /* 0x002ea20000300a00 */
[----:B------:R-:W-:-:S03]  /*a6b0*/  LOP3.LUT R248, R248, 0x3f, RZ, 0xc0, !PT ;  /* 0x0000003ff8f87812 */ /* 0x000fc600078ec0ff */
[----:B------:R-:W2:Y:S04]  /*a6c0*/  LDL.LU.64 R32, [R1+0xa98] ;  /* 0x000a980001207983 */ /* 0x000ea80000300a00 */
[----:B------:R-:W2:Y:S04]  /*a6d0*/  LDL.LU.64 R30, [R1+0xa90] ;  /* 0x000a9000011e7983 */ /* 0x000ea80000300a00 */
[----:B------:R-:W2:Y:S04]  /*a6e0*/  LDL.LU.64 R28, [R1+0xa88] ;  /* 0x000a8800011c7983 */ /* 0x000ea80000300a00 */
[----:B------:R1:W-:Y:S01]  /*a6f0*/  LDGSTS.E [R249+0x55600], [R14.64], !P0 ;  /* 0x556000000ef97fae */ /* 0x0003e2000c121844 */
[----:B------:R-:W-:-:S03]  /*a700*/  ISETP.GT.AND P0, PT, R0, 0x3f, PT ;  /* 0x0000003f0000780c */ /* 0x000fc60003f04270 */
[----:B------:R-:W2:Y:S01]  /*a710*/  LDL.LU.64 R26, [R1+0xa80] ;  /* 0x000a8000011a7983 */ /* 0x000ea20000300a00 */
[----:B------:R-:W-:-:S03]  /*a720*/  SEL R0, RZ, 0x4, !P0 ;  /* 0x00000004ff007807 */ /* 0x000fc60004000000 */
[----:B------:R-:W2:Y:S04]  /*a730*/  LDL.LU.64 R24, [R1+0xa78] ;  /* 0x000a780001187983 */ /* 0x000ea80000300a00 */
[----:B------:R-:W2:Y:S04]  /*a740*/  LDL.LU.64 R22, [R1+0xa70] ;  /* 0x000a700001167983 */ /* 0x000ea80000300a00 */
[----:B------:R-:W2:Y:S04]  /*a750*/  LDL.LU.64 R20, [R1+0xa68] ;  /* 0x000a680001147983 */ /* 0x000ea80000300a00 */
[----:B------:R1:W-:Y:S01]  /*a760*/  LDGSTS.E [R249+0x55e00], [R8.64], !P6 ;  /* 0x55e0000008f97fae */ /* 0x0003e2000f121844 */
[----:B------:R-:W-:-:S03]  /*a770*/  ISETP.GE.AND P6, PT, R248, c[0x0][0x180], PT ;  /* 0x00006000f8007a0c */ /* 0x000fc60003fc6270 */
[----:B------:R-:W2:Y:S01]  /*a780*/  LDL.LU.64 R18, [R1+0xa60] ;  /* 0x000a600001127983 */ /* 0x000ea20000300a00 */
[----:B------:R-:W-:-:S03]  /*a790*/  SEL R0, R0, RZ, !P6 ;  /* 0x000000ff00007207 */ /* 0x000fc60007000000 */
[----:B------:R-:W2:Y:S01]  /*a7a0*/  LDL.LU.64 R16, [R1+0xa58] ;  /* 0x000a580001107983 */ /* 0x000ea20000300a00 */
[----:B-1----:R-:W-:-:S03]  /*a7b0*/  IADD3 R9, R252, -0x80, RZ ;  /* 0xffffff80fc097810 */ /* 0x002fc60007ffe0ff */
[----:B------:R-:W2:Y:S04]  /*a7c0*/  LDL.LU.64 R14, [R1+0xa50] ;  /* 0x000a5000010e7983 */ /* 0x000ea80000300a00 */
[----:B------:R-:W2:Y:S01]  /*a7d0*/  LDL.LU R8, [R1+0xa48] ;  /* 0x000a480001087983 */ /* 0x000ea20000300800 */
[----:B------:R-:W-:-:S03]  /*a7e0*/  ISETP.GE.AND P6, PT, R248, R9, PT ;  /* 0x00000009f800720c */ /* 0x000fc60003fc6270 */
[----:B------:R1:W-:Y:S01]  /*a7f0*/  LDGSTS.E [R249+0x56600], [R12.64], !P3 ;  /* 0x566000000cf97fae */ /* 0x0003e2000d921844 */
[----:B------:R-:W-:-:S03]  /*a800*/  ISETP.GE.U32.AND P3, PT, R9, 0x7fffff41, PT ;  /* 0x7fffff410900780c */ /* 0x000fc60003f66070 */
[----:B------:R3:W-:Y:S04]  /*a810*/  LDGSTS.E [R249+0x56e00], [R10.64], !P2 ;  /* 0x56e000000af97fae */ /* 0x0007e8000d121844 */
[----:B------:R4:W-:Y:S04]  /*a820*/  LDGSTS.E [R249+0x57600], [R2.64], !P5 ;  /* 0x5760000002f97fae */ /* 0x0009e8000e921844 */
[----:B-1----:R-:W2:Y:S04]  /*a830*/  LDL.LU.64 R12, [R1+0xa40] ;  /* 0x000a4000010c7983 */ /* 0x002ea80000300a00 */
[----:B---3--:R-:W3:Y:S04]  /*a840*/  LDL.LU.64 R10, [R1+0xa38] ;  /* 0x000a3800010a7983 */ /* 0x008ee80000300a00 */
[----:B------:R-:W2:Y:S04]  /*a850*/  LDL.LU R9, [R1+0xa34] ;  /* 0x000a340001097983 */ /* 0x000ea80000300800 */
[----:B------:R-:W2:Y:S01]  /*a860*/  LDL.LU R248, [R1+0xa30] ;  /* 0x000a300001f87983 */ /* 0x000ea20000300800 */
[----:B------:R-:W-:-:S02]  /*a870*/  ISETP.NE.U32.AND P2, PT, R0, RZ, PT ;  /* 0x000000ff0000720c */ /* 0x000fc40003f45070 */
[----:B------:R-:W-:Y:S01]  /*a880*/  IADD3 R0, R252, -0x41, RZ ;  /* 0xffffffbffc007810 */ /* 0x000fe20007ffe0ff */
[----:B----4-:R-:W4:Y:S03]  /*a890*/  LDL.LU.64 R2, [R1+0xa28] ;  /* 0x000a280001027983 */ /* 0x010f260000300a00 */
[----:B------:R-:W-:Y:S01]  /*a8a0*/  ISETP.GE.U32.AND P5, PT, R0, 0x7fffff80, PT ;  /* 0x7fffff800000780c */ /* 0x000fe20003fa6070 */
[----:B------:R1:W-:Y:S01]  /*a8b0*/  LDGSTS.E [R249+0x57e00], [R250.64], !P4 ;  /* 0x57e00000faf97fae */ /* 0x0003e2000e121844 */
[----:B------:R-:W-:-:S03]  /*a8c0*/  IADD3 R0, R252, -0x45, RZ ;  /* 0xffffffbbfc007810 */ /* 0x000fc60007ffe0ff */
[----:B------:R-:W0:Y:S04]  /*a8d0*/  LDGDEPBAR ;  /* 0x00000000000079af */ /* 0x000e280000000000 */
[----:B-1----:R-:W2:Y:S01]  /*a8e0*/  LDL.LU R249, [R1+0xa20] ;  /* 0x000a200001f97983 */ /* 0x002ea20000300800 */
[----:B------:R-:W-:Y:S02]  /*a8f0*/  IADD3 R252, R252, -0x49, RZ ;  /* 0xffffffb7fcfc7810 */ /* 0x000fe40007ffe0ff */
[----:B------:R-:W-:Y:S01]  /*a900*/  ISETP.GE.U32.AND P4, PT, R0, 0x7fffff7c, PT ;  /* 0x7fffff7c0000780c */ /* 0x000fe20003f86070 */
[----:B------:R1:W-:Y:S01]  /*a910*/  STL.64 [R1+0x9c0], R250 ;  /* 0x0009c0fa01007387 */ /* 0x0003e20000100a00 */
[----:B------:R-:W-:Y:S02]  /*a920*/  SEL R0, RZ, 0x4, P1 ;  /* 0x00000004ff007807 */ /* 0x000fe40000800000 */
[----:B------:R-:W-:Y:S01]  /*a930*/  ISETP.GE.U32.AND P1, PT, R252, 0x7fffff78, PT ;  /* 0x7fffff78fc00780c */ /* 0x000fe20003f26070 */
[----:B------:R-:W-:-:S04]  /*a940*/  IMAD.MOV.U32 R252, RZ, RZ, c[0x0][0x188] ;  /* 0x00006200fffc7624 */ /* 0x000fc800078e00ff */
[----:B------:R-:W-:Y:S01]  /*a950*/  IMAD.SHL.U32 R252, R252, 0x40, RZ ;  /* 0x00000040fcfc7824 */ /* 0x000fe200078e00ff */
[----:B-1----:R-:W1:Y:S02]  /*a960*/  S2R R251, SR_TID.X ;  /* 0x0000000000fb7919 */ /* 0x002e640000002100 */
[----:B-1----:R-:W-:Y:S02]  /*a970*/  LOP3.LUT R250, R251, 0x3f, RZ, 0xc0, !PT ;  /* 0x0000003ffbfa7812 */ /* 0x002fe400078ec0ff */
[----:B------:R-:W-:-:S03]  /*a980*/  SHF.R.S32.HI R251, RZ, 0x6, R251 ;  /* 0x00000006fffb7819 */ /* 0x000fc600000114fb */
[----:B------:R-:W-:Y:S01]  /*a990*/  IMAD.SHL.U32 R250, R250, 0x4, RZ ;  /* 0x00000004fafa7824 */ /* 0x000fe200078e00ff */
[----:B------:R-:W-:-:S04]  /*a9a0*/  SGXT R251, R251, 0x1 ;  /* 0x00000001fbfb781a */ /* 0x000fc80000000200 */
[----:B------:R-:W-:-:S04]  /*a9b0*/  LOP3.LUT R250, R250, 0x110, R251, 0x78, !PT ;  /* 0x00000110fafa7812 */ /* 0x000fc800078e78fb */
[C---:B------:R-:W-:Y:S01]  /*a9c0*/  LOP3.LUT R251, R250.reuse, 0x20, RZ, 0x3c, !PT ;  /* 0x00000020fafb7812 */ /* 0x040fe200078e3cff */
[----:B--2---:R1:W-:Y:S04]  /*a9d0*/  LDGSTS.E [R250], [R248.64], P2 ;  /* 0x00000000f8fa7fae */ /* 0x0043e80009121844 */
[----:B------:R2:W-:Y:S04]  /*a9e0*/  LDGSTS.E [R250+0x800], [R8.64], P2 ;  /* 0x0080000008fa7fae */ /* 0x0005e80009121844 */
        /* <DEDUP_REMOVED lines=21> */
[----:B------:R-:W-:Y:S04]  /*ab40*/  STL.64 [R1+0x9b8], R248 ;  /* 0x0009b8f801007387 */ /* 0x000fe80000100a00 */
[----:B------:R1:W-:Y:S04]  /*ab50*/  LDGSTS.E [R250+0xb800], [R184.64], P2 ;  /* 0x0b800000b8fa7fae */ /* 0x0003e80009121844 */
[----:B------:R2:W-:Y:S04]  /*ab60*/  STL.64 [R1+0x9c8], R8 ;  /* 0x0009c80801007387 */ /* 0x0005e80000100a00 */
[----:B------:R1:W-:Y:S04]  /*ab70*/  LDGSTS.E [R250+0xc000], [R192.64], P2 ;  /* 0x0c000000c0fa7fae */ /* 0x0003e80009121844 */
[----:B------:R-:W-:Y:S04]  /*ab80*/  STL.64 [R1+0x9d0], R16 ;  /* 0x0009d01001007387 */ /* 0x000fe80000100a00 */
[----:B------:R1:W-:Y:S04]  /*ab90*/  LDGSTS.E [R250+0xc800], [R200.64], P2 ;  /* 0x0c800000c8fa7fae */ /* 0x0003e80009121844 */
[----:B------:R1:W-:Y:S04]  /*aba0*/  STL.64 [R1+0x9d8], R24 ;  /* 0x0009d81801007387 */ /* 0x0003e80000100a00 */
[----:B------:R1:W-:Y:S04]  /*abb0*/  LDGSTS.E [R250+0xd000], [R208.64], P2 ;  /* 0x0d000000d0fa7fae */ /* 0x0003e80009121844 */
[----:B------:R1:W-:Y:S04]  /*abc0*/  STL.64 [R1+0x9e0], R32 ;  /* 0x0009e02001007387 */ /* 0x0003e80000100a00 */
[----:B------:R1:W-:Y:S04]  /*abd0*/  LDGSTS.E [R250+0xd800], [R216.64], P2 ;  /* 0x0d800000d8fa7fae */ /* 0x0003e80009121844 */
[----:B------:R-:W-:Y:S04]  /*abe0*/  STL.64 [R1+0x9e8], R40 ;  /* 0x0009e82801007387 */ /* 0x000fe80000100a00 */
[----:B------:R1:W-:Y:S04]  /*abf0*/  LDGSTS.E [R250+0xe000], [R224.64], P2 ;  /* 0x0e000000e0fa7fae */ /* 0x0003e80009121844 */
[----:B------:R-:W-:Y:S04]  /*ac00*/  STL.64 [R1+0x9f0], R48 ;  /* 0x0009f03001007387 */ /* 0x000fe80000100a00 */
[----:B------:R1:W-:Y:S04]  /*ac10*/  LDGSTS.E [R250+0xe800], [R232.64], P2 ;  /* 0x0e800000e8fa7fae */ /* 0x0003e80009121844 */
[----:B------:R1:W-:Y:S04]  /*ac20*/  STL.64 [R1+0x9f8], R56 ;  /* 0x0009f83801007387 */ /* 0x0003e80000100a00 */
[----:B------:R1:W-:Y:S04]  /*ac30*/  LDGSTS.E [R250+0xf000], [R240.64], P2 ;  /* 0x0f000000f0fa7fae */ /* 0x0003e80009121844 */
[----:B------:R1:W-:Y:S04]  /*ac40*/  STL.64 [R1+0xa00], R64 ;  /* 0x000a004001007387 */ /* 0x0003e80000100a00 */
[----:B------:R1:W-:Y:S04]  /*ac50*/  LDGSTS.E [R250+0xf800], [R4.64], P2 ;  /* 0x0f80000004fa7fae */ /* 0x0003e80009121844 */
[----:B----4-:R4:W-:Y:S04]  /*ac60*/  LDGSTS.E [R251+0x200], [R2.64], P2 ;  /* 0x0020000002fb7fae */ /* 0x0109e80009121844 */
[----:B---3--:R4:W-:Y:S04]  /*ac70*/  LDGSTS.E [R251+0xa00], [R10.64], P2 ;  /* 0x00a000000afb7fae */ /* 0x0089e80009121844 */
[----:B-1----:R-:W3:Y:S01]  /*ac80*/  LDL.LU.64 R4, [R1+0xa18] ;  /* 0x000a180001047983 */ /* 0x002ee20000300a00 */
[----:B--2---:R-:W-:-:S03]  /*ac90*/  LOP3.LUT R9, R250, 0x40, RZ, 0x3c, !PT ;  /* 0x00000040fa097812 */ /* 0x004fc600078e3cff */
        /* <DEDUP_REMOVED lines=30> */
[----:B-1----:R-:W2:Y:S01]  /*ae80*/  LDL.LU.64 R6, [R1+0xa10] ;  /* 0x000a100001067983 */ /* 0x002ea20000300a00 */
[----:B------:R-:W-:-:S03]  /*ae90*/  LOP3.LUT R8, R250, 0x60, RZ, 0x3c, !PT ;  /* 0x00000060fa087812 */ /* 0x000fc600078e3cff */
[----:B---3--:R1:W-:Y:S04]  /*aea0*/  LDGSTS.E [R9+0x400], [R4.64], P2 ;  /* 0x0040000004097fae */ /* 0x0083e80009121844 */
        /* <DEDUP_REMOVED lines=31> */
[----:B--2---:R2:W-:Y:S04]  /*b0a0*/  LDGSTS.E [R8+0x600], [R6.64], P2 ;  /* 0x0060000006087fae */ /* 0x0045e80009121844 */
[----:B---3--:R-:W3:Y:S04]  /*b0b0*/  LDL.LU.64 R38, [R1+0xa08] ;  /* 0x000a080001267983 */ /* 0x008ee80000300a00 */
[----:B------:R-:W2:Y:S04]  /*b0c0*/  LDL.64 R24, [R1+0x1f0] ;  /* 0x0001f00001187983 */ /* 0x000ea80000100a00 */
[----:B------:R-:W2:Y:S04]  /*b0d0*/  LDL.64 R16, [R1+0x210] ;  /* 0x0002100001107983 */ /* 0x000ea80000100a00 */
[----:B------:R-:W2:Y:S04]  /*b0e0*/  LDL.LU.64 R32, [R1+0x1d0] ;  /* 0x0001d00001207983 */ /* 0x000ea80000300a00 */
[----:B------:R-:W2:Y:S04]  /*b0f0*/  LDL.LU.64 R56, [R1+0x1b0] ;  /* 0x0001b00001387983 */ /* 0x000ea80000300a00 */
[----:B----4-:R-:W4:Y:S01]  /*b100*/  LDL.LU.64 R250, [R1+0x190] ;  /* 0x0001900001fa7983 */ /* 0x010f220000300a00 */
[----:B------:R-:W-:-:S02]  /*b110*/  IMAD.MOV.U32 R249, RZ, RZ, 0x3f ;  /* 0x0000003ffff97424 */ /* 0x000fc400078e00ff */
[----:B------:R-:W-:Y:S01]  /*b120*/  IMAD.MOV.U32 R248, RZ, RZ, c[0x0][0x180] ;  /* 0x00006000fff87624 */ /* 0x000fe200078e00ff */
[----:B------:R1:W-:Y:S02]  /*b130*/  LDGSTS.E [R8+0xe00], [R14.64], P2 ;  /* 0x00e000000e087fae */ /* 0x0003e40009121844 */
[----:B------:R-:W-:Y:S02]  /*b140*/  IADD3 R249, R249, c[0x0][0x180], RZ ;  /* 0x00006000f9f97a10 */ /* 0x000fe40007ffe0ff */
[----:B------:R1:W-:Y:S04]  /*b150*/  LDGSTS.E [R8+0x1600], [R22.64], P2 ;  /* 0x0160000016087fae */ /* 0x0003e80009121844 */
[----:B------:R1:W-:Y:S01]  /*b160*/  LDGSTS.E [R8+0x1e00], [R30.64], P2 ;  /* 0x01e000001e087fae */ /* 0x0003e20009121844 */
[----:B------:R-:W-:-:S03]  /*b170*/  IMAD.WIDE R40, R252, 0x4, R246 ;  /* 0x00000004fc287825 */ /* 0x000fc600078e02f6 */
        /* <DEDUP_REMOVED lines=27> */
[----:B------:R1:W-:Y:S04]  /*b330*/  LDGSTS.E [R8+0xfe00], [R16.64], P2 ;  /* 0x0fe0000010087fae */ /* 0x0003e80009121844 */
[----:B------:R-:W0:Y:S04]  /*b340*/  LDGDEPBAR ;  /* 0x00000000000079af */ /* 0x000e280000000000 */
[----:B--2---:R-:W2:Y:S01]  /*b350*/  LDL.LU.64 R24, [R1+0x170] ;  /* 0x0001700001187983 */ /* 0x004ea20000300a00 */
[----:B------:R-:W-:-:S03]  /*b360*/  ISETP.GT.AND P2, PT, R249, 0x7f, PT ;  /* 0x0000007ff900780c */ /* 0x000fc60003f44270 */
[----:B-1----:R-:W1:Y:S01]  /*b370*/  S2R R8, SR_TID.X ;  /* 0x0000000000087919 */ /* 0x002e620000002100 */
[----:B------:R-:W-:Y:S02]  /*b380*/  IADD3 R16, R248, -0x4d, RZ ;  /* 0xffffffb3f8107810 */ /* 0x000fe40007ffe0ff */
[----:B------:R-:W-:Y:S01]  /*b390*/  SEL R0, R0, RZ, P2 ;  /* 0x000000ff00007207 */ /* 0x000fe20001000000 */
[----:B------:R-:W3:Y:S01]  /*b3a0*/  LDL.LU.64 R48, [R1+0x150] ;  /* 0x0001500001307983 */ /* 0x000ee20000300a00 */
[----:B------:R-:W-:-:S03]  /*b3b0*/  ISETP.GE.U32.AND P2, PT, R16, 0x7fffff74, PT ;  /* 0x7fffff741000780c */ /* 0x000fc60003f46070 */
[----:B------:R-:W3:Y:S01]  /*b3c0*/  LDL.LU.64 R16, [R1+0x130] ;  /* 0x0001300001107983 */ /* 0x000ee20000300a00 */
[----:B------:R-:W-:-:S03]  /*b3d0*/  IMAD.WIDE R32, R252, 0x4, R32 ;  /* 0x00000004fc207825 */ /* 0x000fc600078e0220 */
[----:B------:R1:W-:Y:S02]  /*b3e0*/  STL.64 [R1+0x348], R40 ;  /* 0x0003482801007387 */ /* 0x0003e40000100a00 */
[----:B-1----:R-:W-:-:S05]  /*b3f0*/  LOP3.LUT R9, R8, 0x7f, RZ, 0xc0, !PT ;  /* 0x0000007f08097812 */ /* 0x002fca00078ec0ff */
[----:B------:R-:W-:Y:S01]  /*b400*/  IMAD.SHL.U32 R248, R9, 0x4, RZ ;  /* 0x0000000409f87824 */ /* 0x000fe200078e00ff */
[----:B------:R-:W-:Y:S01]  /*b410*/  BAR.SYNC.DEFER_BLOCKING 0x0 ;  /* 0x0000000000007b1d */ /* 0x000fe20000010000 */
[----:B------:R-:W-:-:S04]  /*b420*/  IMAD.WIDE R56, R252, 0x4, R56 ;  /* 0x00000004fc387825 */ /* 0x000fc800078e0238 */
[----:B----4-:R-:W-:Y:S01]  /*b430*/  IMAD.WIDE R64, R252, 0x4, R250 ;  /* 0x00000004fc407825 */ /* 0x010fe200078e02fa */
[----:B------:R-:W-:Y:S01]  /*b440*/  @!PT LDS RZ, [RZ] ;  /* 0x00000000fffff984 */ /* 0x000fe20000000800 */
[----:B------:R-:W-:Y:S01]  /*b450*/  @!PT LDS RZ, [RZ] ;  /* 0x00000000fffff984 */ /* 0x000fe20000000800 */
[----:B------:R-:W-:Y:S01]  /*b460*/  @!PT LDS RZ, [RZ] ;  /* 0x00000000fffff984 */ /* 0x000fe20000000800 */
[----:B------:R1:W-:Y:S04]  /*b470*/  LDGSTS.E [R248+0x58000], [R40.64], !P5 ;  /* 0x5800000028f87fae */ /* 0x0003e8000e921844 */
[----:B------:R4:W-:Y:S04]  /*b480*/  LDGSTS.E [R248+0x58800], [R32.64], !P4 ;  /* 0x5880000020f87fae */ /* 0x0009e8000e121844 */
[----:B------:R4:W-:Y:S04]  /*b490*/  LDGSTS.E [R248+0x59000], [R56.64], !P1 ;  /* 0x5900000038f87fae */ /* 0x0009e8000c921844 */
[----:B-1----:R-:W3:Y:S04]  /*b4a0*/  LDL.LU.64 R40, [R1+0x110] ;  /* 0x0001100001287983 */ /* 0x002ee80000300a00 */
[----:B------:R4:W-:Y:S01]  /*b4b0*/  STL.64 [R1+0x330], R32 ;  /* 0x0003302001007387 */ /* 0x0009e20000100a00 */
[----:B------:R-:W-:-:S03]  /*b4c0*/  IMAD.MOV.U32 R247, RZ, RZ, c[0x0][0x180] ;  /* 0x00006000fff77624 */ /* 0x000fc600078e00ff */
[----:B------:R1:W-:Y:S04]  /*b4d0*/  LDGSTS.E [R248+0x59800], [R64.64], !P2 ;  /* 0x5980000040f87fae */ /* 0x0003e8000d121844 */
[----:B----4-:R-:W4:Y:S04]  /*b4e0*/  LDL.LU.64 R32, [R1+0xf0] ;  /* 0x0000f00001207983 */ /* 0x010f280000300a00 */
[----:B------:R1:W-:Y:S04]  /*b4f0*/  STL.64 [R1+0x318], R56 ;  /* 0x0003183801007387 */ /* 0x0003e80000100a00 */
[----:B-1----:R-:W4:Y:S04]  /*b500*/  LDL.LU.64 R56, [R1+0xd0] ;  /* 0x0000d00001387983 */ /* 0x002f280000300a00 */
[----:B------:R-:W-:Y:S04]  /*b510*/  STL.64 [R1+0x300], R64 ;  /* 0x0003004001007387 */ /* 0x000fe80000100a00 */
[----:B------:R-:W4:Y:S01]  /*b520*/  LDL.LU.64 R250, [R1+0xb0] ;  /* 0x0000b00001fa7983 */ /* 0x000f220000300a00 */
[----:B------:R-:W-:-:S04]  /*b530*/  IADD3 R246, R247, -0x51, RZ ;  /* 0xffffffaff7f67810 */ /* 0x000fc80007ffe0ff */
[----:B------:R-:W-:Y:S02]  /*b540*/  ISETP.GE.U32.AND P5, PT, R246, 0x7fffff70, PT ;  /* 0x7fffff70f600780c */ /* 0x000fe40003fa6070 */
[----:B------:R-:W-:-:S04]  /*b550*/  IADD3 R246, R247, -0x55, RZ ;  /* 0xffffffabf7f67810 */ /* 0x000fc80007ffe0ff */
[----:B------:R-:W-:Y:S02]  /*b560*/  ISETP.GE.U32.AND P4, PT, R246, 0x7fffff6c, PT ;  /* 0x7fffff6cf600780c */ /* 0x000fe40003f86070 */
[----:B------:R-:W-:-:S04]  /*b570*/  IADD3 R246, R247, -0x59, RZ ;  /* 0xffffffa7f7f67810 */ /* 0x000fc80007ffe0ff */
[----:B------:R-:W-:Y:S02]  /*b580*/  ISETP.GE.U32.AND P1, PT, R246, 0x7fffff68, PT ;  /* 0x7fffff68f600780c */ /* 0x000fe40003f26070 */
[----:B------:R-:W-:-:S04]  /*b590*/  IADD3 R246, R247, -0x5d, RZ ;  /* 0xffffffa3f7f67810 */ /* 0x000fc80007ffe0ff */
[----:B------:R-:W-:Y:S02]  /*b5a0*/  ISETP.GE.U32.AND P2, PT, R246, 0x7fffff64, PT ;  /* 0x7fffff64f600780c */ /* 0x000fe40003f46070 */
[----:B------:R-:W-:Y:S01]  /*b5b0*/  IADD3 R246, R247, -0x61, RZ ;  /* 0xffffff9ff7f67810 */ /* 0x000fe20007ffe0ff */
[----:B--2---:R-:W-:-:S05]  /*b5c0*/  IMAD.WIDE R24, R252, 0x4, R24 ;  /* 0x00000004fc187825 */ /* 0x004fca00078e0218 */
[----:B------:R1:W-:Y:S04]  /*b5d0*/  STL.64 [R1+0x2e8], R24 ;  /* 0x0002e81801007387 */ /* 0x0003e80000100a00 */
[----:B------:R1:W-:Y:S04]  /*b5e0*/  LDGSTS.E [R248+0x5a000], [R24.64], !P5 ;  /* 0x5a00000018f87fae */ /* 0x0003e8000e921844 */
[----:B-1----:R-:W2:Y:S01]  /*b5f0*/  LDL.LU.64 R24, [R1+0x90] ;  /* 0x0000900001187983 */ /* 0x002ea20000300a00 */
[----:B---3--:R-:W-:-:S04]  /*b600*/  IMAD.WIDE R48, R252, 0x4, R48 ;  /* 0x00000004fc307825 */ /* 0x008fc800078e0230 */
[----:B------:R-:W-:Y:S01]  /*b610*/  IMAD.WIDE R16, R252, 0x4, R16 ;  /* 0x00000004fc107825 */ /* 0x000fe200078e0210 */
[----:B------:R1:W-:Y:S04]  /*b620*/  STL.64 [R1+0x2d0], R48 ;  /* 0x0002d03001007387 */ /* 0x0003e80000100a00 */
[----:B------:R1:W-:Y:S01]  /*b630*/  LDGSTS.E [R248+0x5a800], [R48.64], !P4 ;  /* 0x5a80000030f87fae */ /* 0x0003e2000e121844 */
[----:B------:R-:W-:Y:S02]  /*b640*/  ISETP.GE.U32.AND P5, PT, R246, 0x7fffff60, PT ;  /* 0x7fffff60f600780c */ /* 0x000fe40003fa6070 */
[----:B------:R-:W-:Y:S01]  /*b650*/  IADD3 R246, R247, -0x65, RZ ;  /* 0xffffff9bf7f67810 */ /* 0x000fe20007ffe0ff */
[----:B------:R3:W-:Y:S04]  /*b660*/  LDGSTS.E [R248+0x5b000], [R16.64], !P1 ;  /* 0x5b00000010f87fae */ /* 0x0007e8000c921844 */
[----:B-1----:R-:W2:Y:S04]  /*b670*/  LDL.LU.64 R48, [R1+0x70] ;  /* 0x0000700001307983 */ /* 0x002ea80000300a00 */
[----:B------:R3:W-:Y:S01]  /*b680*/  STL.64 [R1+0x2c0], R16 ;  /* 0x0002c01001007387 */ /* 0x0007e20000100a00 */
[----:B------:R-:W-:-:S03]  /*b690*/  ISETP.GE.U32.AND P4, PT, R246, 0x7fffff5c, PT ;  /* 0x7fffff5cf600780c */ /* 0x000fc60003f86070 */
[----:B---3--:R-:W3:Y:S01]  /*b6a0*/  LDL.LU.64 R16, [R1+0x50] ;  /* 0x0000500001107983 */ /* 0x008ee20000300a00 */
[----:B------:R-:W-:-:S05]  /*b6b0*/  IMAD.WIDE R40, R252, 0x4, R40 ;  /* 0x00000004fc287825 */ /* 0x000fca00078e0228 */
[----:B------:R1:W-:Y:S04]  /*b6c0*/  STL.64 [R1+0x2b0], R40 ;  /* 0x0002b02801007387 */ /* 0x0003e80000100a00 */
[----:B------:R1:W-:Y:S01]  /*b6d0*/  LDGSTS.E [R248+0x5b800], [R40.64], !P2 ;  /* 0x5b80000028f87fae */ /* 0x0003e2000d121844 */
[----:B----4-:R-:W-:-:S03]  /*b6e0*/  IMAD.WIDE R32, R252, 0x4, R32 ;  /* 0x00000004fc207825 */ /* 0x010fc600078e0220 */
[----:B-1----:R-:W4:Y:S04]  /*b6f0*/  LDL.LU.64 R40, [R1+0x30] ;  /* 0x0000300001287983 */ /* 0x002f280000300a00 */
[----:B------:R1:W-:Y:S04]  /*b700*/  STL.64 [R1+0x2a0], R32 ;  /* 0x0002a02001007387 */ /* 0x0003e80000100a00 */
[----:B------:R1:W-:Y:S01]  /*b710*/  LDGSTS.E [R248+0x5c000], [R32.64], !P5 ;  /* 0x5c00000020f87fae */ /* 0x0003e2000e921844 */
[----:B------:R-:W-:-:S05]  /*b720*/  IMAD.WIDE R56, R252, 0x4, R56 ;  /* 0x00000004fc387825 */ /* 0x000fca00078e0238 */
[----:B------:R1:W-:Y:S04]  /*b730*/  LDGSTS.E [R248+0x5c800], [R56.64], !P4 ;  /* 0x5c80000038f87fae */ /* 0x0003e8000e121844 */
[----:B-1----:R-:W4:Y:S04]  /*b740*/  LDL.LU.64 R32, [R1+0x10] ;  /* 0x0000100001207983 */ /* 0x002f280000300a00 */
[----:B------:R1:W-:Y:S02]  /*b750*/  STL.64 [R1+0x290], R56 ;  /* 0x0002903801007387 */ /* 0x0003e40000100a00 */
[----:B-1----:R-:W-:-:S02]  /*b760*/  IMAD.WIDE R56, R252, 0x4, R250 ;  /* 0x00000004fc387825 */ /* 0x002fc400078e02fa */
[----:B------:R-:W4:Y:S01]  /*b770*/  LDL.LU.64 R250, [R1+0x1e8] ;  /* 0x0001e80001fa7983 */ /* 0x000f220000300a00 */
[----:B------:R-:W-:-:S04]  /*b780*/  IADD3 R246, R247, -0x69, RZ ;  /* 0xffffff97f7f67810 */ /* 0x000fc80007ffe0ff */
[----:B------:R-:W-:Y:S01]  /*b790*/  ISETP.GE.U32.AND P1, PT, R246, 0x7fffff58, PT ;  /* 0x7fffff58f600780c */ /* 0x000fe20003f26070 */
[----:B------:R2:W-:-:S12]  /*b7a0*/  STL.64 [R1+0x280], R56 ;  /* 0x0002803801007387 */ /* 0x0005d80000100a00 */
[----:B------:R2:W-:Y:S01]  /*b7b0*/  LDGSTS.E [R248+0x5d000], [R56.64], !P1 ;  /* 0x5d00000038f87fae */ /* 0x0005e2000c921844 */
        /* <DEDUP_REMOVED lines=9> */
[----:B--2---:R-:W-:Y:S02]  /*b850*/  IMAD.WIDE R56, R252, 0x4, R24 ;  /* 0x00000004fc387825 */ /* 0x004fe400078e0218 */
[----:B------:R-:W2:Y:S04]  /*b860*/  LDL.LU.64 R24, [R1+0x1c8] ;  /* 0x0001c80001187983 */ /* 0x000ea80000300a00 */
[----:B------:R1:W-:Y:S04]  /*b870*/  STL.64 [R1+0x270], R56 ;  /* 0x0002703801007387 */ /* 0x0003e80000100a00 */
[----:B------:R1:W-:Y:S01]  /*b880*/  LDGSTS.E [R248+0x5d800], [R56.64], !P2 ;  /* 0x5d80000038f87fae */ /* 0x0003e2000d121844 */
[----:B------:R-:W-:Y:S01]  /*b890*/  ISETP.GE.U32.AND P2, PT, R246, 0x7fffff44, PT ;  /* 0x7fffff44f600780c */ /* 0x000fe20003f46070 */
[----:B------:R-:W-:-:S02]  /*b8a0*/  IMAD.WIDE R48, R252, 0x4, R48 ;  /* 0x00000004fc307825 */ /* 0x000fc400078e0230 */
[----:B-1----:R-:W2:Y:S04]  /*b8b0*/  LDL.LU.64 R56, [R1+0x1a8] ;  /* 0x0001a80001387983 */ /* 0x002ea80000300a00 */
[----:B------:R3:W-:Y:S04]  /*b8c0*/  STL.64 [R1+0x268], R48 ;  /* 0x0002683001007387 */ /* 0x0007e80000100a00 */
[----:B------:R3:W-:Y:S02]  /*b8d0*/  LDGSTS.E [R248+0x5e000], [R48.64], !P5 ;  /* 0x5e00000030f87fae */ /* 0x0007e4000e921844 */
[----:B---3--:R-:W-:-:S02]  /*b8e0*/  IMAD.WIDE R48, R252, 0x4, R16 ;  /* 0x00000004fc307825 */ /* 0x008fc400078e0210 */
[----:B------:R-:W3:Y:S04]  /*b8f0*/  LDL.LU.64 R16, [R1+0x188] ;  /* 0x0001880001107983 */ /* 0x000ee80000300a00 */
[----:B------:R4:W-:Y:S04]  /*b900*/  STL.64 [R1+0x248], R48 ;  /* 0x0002483001007387 */ /* 0x0009e80000100a00 */
[----:B------:R4:W-:Y:S02]  /*b910*/  LDGSTS.E [R248+0x5e800], [R48.64], !P4 ;  /* 0x5e80000030f87fae */ /* 0x0009e4000e121844 */
[----:B----4-:R-:W-:-:S02]  /*b920*/  IMAD.WIDE R48, R252, 0x4, R40 ;  /* 0x00000004fc307825 */ /* 0x010fc400078e0228 */
[----:B------:R-:W4:Y:S04]  /*b930*/  LDL.LU.64 R40, [R1+0x168] ;  /* 0x0001680001287983 */ /* 0x000f280000300a00 */
[----:B------:R1:W-:Y:S04]  /*b940*/  STL.64 [R1+0x238], R48 ;  /* 0x0002383001007387 */ /* 0x0003e80000100a00 */
[----:B------:R1:W-:Y:S01]  /*b950*/  LDGSTS.E [R248+0x5f000], [R48.64], !P1 ;  /* 0x5f00000030f87fae */ /* 0x0003e2000c921844 */
[----:B------:R-:W-:-:S03]  /*b960*/  IMAD.WIDE R32, R252, 0x4, R32 ;  /* 0x00000004fc207825 */ /* 0x000fc600078e0220 */
[----:B-1----:R-:W4:Y:S04]  /*b970*/  LDL.LU.64 R48, [R1+0x148] ;  /* 0x0001480001307983 */ /* 0x002f280000300a00 */
[----:B------:R1:W-:Y:S04]  /*b980*/  STL.64 [R1+0xb0], R32 ;  /* 0x0000b02001007387 */ /* 0x0003e80000100a00 */
[----:B------:R1:W-:Y:S01]  /*b990*/  LDGSTS.E [R248+0x5f800], [R32.64], !P2 ;  /* 0x5f80000020f87fae */ /* 0x0003e2000d121844 */
[----:B------:R-:W-:-:S03]  /*b9a0*/  IMAD.WIDE R64, R252, 0x4, R250 ;  /* 0x00000004fc407825 */ /* 0x000fc600078e02fa */
[----:B-1----:R-:W4:Y:S04]  /*b9b0*/  LDL.LU.64 R32, [R1+0x128] ;  /* 0x0001280001207983 */ /* 0x002f280000300a00 */
[----:B------:R-:W-:Y:S04]  /*b9c0*/  STL.64 [R1+0x340], R64 ;  /* 0x0003404001007387 */ /* 0x000fe80000100a00 */
[----:B------:R-:W4:Y:S01]  /*b9d0*/  LDL.LU.64 R250, [R1+0x108] ;  /* 0x0001080001fa7983 */ /* 0x000f220000300a00 */
[----:B------:R-:W-:Y:S02]  /*b9e0*/  IADD3 R246, R247, -0x42, RZ ;  /* 0xffffffbef7f67810 */ /* 0x000fe40007ffe0ff */
[----:B------:R-:W-:-:S02]  /*b9f0*/  LOP3.LUT R8, R8, 0x7f, RZ, 0xc0, !PT ;  /* 0x0000007f08087812 */ /* 0x000fc400078ec0ff */
[----:B------:R-:W-:Y:S02]  /*ba00*/  ISETP.GE.U32.AND P5, PT, R246, 0x7fffff7f, PT ;  /* 0x7fffff7ff600780c */ /* 0x000fe40003fa6070 */
[----:B------:R-:W-:Y:S01]  /*ba10*/  IADD3 R246, R247, -0x46, RZ ;  /* 0xffffffbaf7f67810 */ /* 0x000fe20007ffe0ff */
[----:B------:R-:W-:-:S03]  /*ba20*/  IMAD.SHL.U32 R8, R8, 0x4, RZ ;  /* 0x0000000408087824 */ /* 0x000fc600078e00ff */
[----:B------:R-:W-:Y:S02]  /*ba30*/  ISETP.GE.U32.AND P4, PT, R246, 0x7fffff7b, PT ;  /* 0x7fffff7bf600780c */ /* 0x000fe40003f86070 */
[----:B------:R-:W-:-:S05]  /*ba40*/  LOP3.LUT R8, R8, 0x20, RZ, 0x3c, !PT ;  /* 0x0000002008087812 */ /* 0x000fca00078e3cff */
[----:B------:R1:W-:Y:S01]  /*ba50*/  LDGSTS.E [R8+0x58200], [R64.64], !P5 ;  /* 0x5820000040087fae */ /* 0x0003e2000e921844 */
        /* <DEDUP_REMOVED lines=10> */
[----:B--2---:R-:W2:Y:S01]  /*bb00*/  LDL.LU.64 R24, [R1+0xe8] ;  /* 0x0000e80001187983 */ /* 0x004ea20000300a00 */
[----:B------:R-:W-:Y:S01]  /*bb10*/  IMAD.WIDE R56, R252, 0x4, R56 ;  /* 0x00000004fc387825 */ /* 0x000fe200078e0238 */
[----:B------:R-:W-:-:S04]  /*bb20*/  ISETP.GE.U32.AND P4, PT, R246, 0x7fffff6b, PT ;  /* 0x7fffff6bf600780c */ /* 0x000fc80003f86070 */
[----:B------:R1:W-:Y:S04]  /*bb30*/  STL.64 [R1+0x310], R56 ;  /* 0x0003103801007387 */ /* 0x0003e80000100a00 */
[----:B------:R1:W-:Y:S01]  /*bb40*/  LDGSTS.E [R8+0x59200], [R56.64], !P1 ;  /* 0x5920000038087fae */ /* 0x0003e2000c921844 */
[----:B------:R-:W-:-:S03]  /*bb50*/  IADD3 R246, R247, -0x5a, RZ ;  /* 0xffffffa6f7f67810 */ /* 0x000fc60007ffe0ff */
[----:B-1----:R-:W2:Y:S01]  /*bb60*/  LDL.LU.64 R56, [R1+0xc8] ;  /* 0x0000c80001387983 */ /* 0x002ea20000300a00 */
[----:B---3--:R-:W-:Y:S01]  /*bb70*/  IMAD.WIDE R16, R252, 0x4, R16 ;  /* 0x00000004fc107825 */ /* 0x008fe200078e0210 */
[----:B------:R-:W-:-:S04]  /*bb80*/  ISETP.GE.U32.AND P1, PT, R246, 0x7fffff67, PT ;  /* 0x7fffff67f600780c */ /* 0x000fc80003f26070 */
[----:B------:R1:W-:Y:S04]  /*bb90*/  STL.64 [R1+0x2f8], R16 ;  /* 0x0002f81001007387 */ /* 0x0003e80000100a00 */
[----:B------:R1:W-:Y:S04]  /*bba0*/  LDGSTS.E [R8+0x59a00], [R16.64], !P2 ;  /* 0x59a0000010087fae */ /* 0x0003e8000d121844 */
[----:B-1----:R-:W3:Y:S01]  /*bbb0*/  LDL.LU.64 R16, [R1+0xa8] ;  /* 0x0000a80001107983 */ /* 0x002ee20000300a00 */
[----:B----4-:R-:W-:-:S05]  /*bbc0*/  IMAD.WIDE R40, R252, 0x4, R40 ;  /* 0x00000004fc287825 */ /* 0x010fca00078e0228 */
        /* <DEDUP_REMOVED lines=8> */
[----:B------:R1:W-:Y:S01]  /*bc50*/  STL.64 [R1+0x2b8], R32 ;  /* 0x0002b82001007387 */ /* 0x0003e20000100a00 */
[----:B------:R-:W-:-:S03]  /*bc60*/  IMAD.WIDE R64, R252, 0x4, R250 ;  /* 0x00000004fc407825 */ /* 0x000fc600078e02fa */
[----:B------:R1:W-:Y:S04]  /*bc70*/  LDGSTS.E [R8+0x5b200], [R32.64], !P1 ;  /* 0x5b20000020087fae */ /* 0x0003e8000c921844 */
[----:B-1----:R-:W4:Y:S04]  /*bc80*/  LDL.LU.64 R32, [R1+0x48] ;  /* 0x0000480001207983 */ /* 0x002f280000300a00 */
[----:B------:R-:W-:Y:S04]  /*bc90*/  STL.64 [R1+0x2a8], R64 ;  /* 0x0002a84001007387 */ /* 0x000fe80000100a00 */
[----:B------:R-:W4:Y:S01]  /*bca0*/  LDL.LU.64 R250, [R1+0x28] ;  /* 0x0000280001fa7983 */ /* 0x000f220000300a00 */
[----:B------:R-:W-:-:S04]  /*bcb0*/  IADD3 R246, R247, -0x5e, RZ ;  /* 0xffffffa2f7f67810 */ /* 0x000fc80007ffe0ff */
[----:B------:R-:W-:Y:S02]  /*bcc0*/  ISETP.GE.U32.AND P2, PT, R246, 0x7fffff63, PT ;  /* 0x7fffff63f600780c */ /* 0x000fe40003f46070 */
[----:B------:R-:W-:-:S04]  /*bcd0*/  IADD3 R246, R247, -0x62, RZ ;  /* 0xffffff9ef7f67810 */ /* 0x000fc80007ffe0ff */
[----:B------:R-:W-:-:S07]  /*bce0*/  ISETP.GE.U32.AND P5, PT, R246, 0x7fffff5f, PT ;  /* 0x7fffff5ff600780c */ /* 0x000fce0003fa6070 */
        /* <DEDUP_REMOVED lines=16> */
[----:B------:R-:W-:Y:S01]  /*bdf0*/  IADD3 R246, R247, -0x76, RZ ;  /* 0xffffff8af7f67810 */ /* 0x000fe20007ffe0ff */
[----:B---3--:R-:W-:Y:S02]  /*be00*/  IMAD.WIDE R56, R252, 0x4, R16 ;  /* 0x00000004fc387825 */ /* 0x008fe400078e0210 */
[----:B------:R-:W3:Y:S04]  /*be10*/  LDL.LU.64 R16, [R1+0x1e0] ;  /* 0x0001e00001107983 */ /* 0x000ee80000300a00 */
[----:B------:R4:W-:Y:S04]  /*be20*/  STL.64 [R1+0x278], R56 ;  /* 0x0002783801007387 */ /* 0x0009e80000100a00 */
[----:B------:R4:W-:Y:S01]  /*be30*/  LDGSTS.E [R8+0x5d200], [R56.64], !P1 ;  /* 0x5d20000038087fae */ /* 0x0009e2000c921844 */
[----:B------:R-:W-:Y:S01]  /*be40*/  ISETP.GE.U32.AND P4, PT, R246, 0x7fffff4b, PT ;  /* 0x7fffff4bf600780c */ /* 0x000fe20003f86070 */
[----:B----4-:R-:W-:-:S02]  /*be50*/  IMAD.WIDE R56, R252, 0x4, R40 ;  /* 0x00000004fc387825 */ /* 0x010fc400078e0228 */
[----:B------:R-:W4:Y:S04]  /*be60*/  LDL.LU.64 R40, [R1+0x1c0] ;  /* 0x0001c00001287983 */ /* 0x000f280000300a00 */
[----:B------:R1:W-:Y:S04]  /*be70*/  STL.64 [R1+0x88], R56 ;  /* 0x0000883801007387 */ /* 0x0003e80000100a00 */
[----:B------:R1:W-:Y:S01]  /*be80*/  LDGSTS.E [R8+0x5da00], [R56.64], !P2 ;  /* 0x5da0000038087fae */ /* 0x0003e2000d121844 */
[----:B------:R-:W-:-:S03]  /*be90*/  IMAD.WIDE R48, R252, 0x4, R48 ;  /* 0x00000004fc307825 */ /* 0x000fc600078e0230 */
[----:B-1----:R-:W4:Y:S04]  /*bea0*/  LDL.LU.64 R56, [R1+0x1a0] ;  /* 0x0001a00001387983 */ /* 0x002f280000300a00 */
[----:B------:R1:W-:Y:S04]  /*beb0*/  STL.64 [R1+0x250], R48 ;  /* 0x0002503001007387 */ /* 0x0003e80000100a00 */
[----:B------:R1:W-:Y:S02]  /*bec0*/  LDGSTS.E [R8+0x5e200], [R48.64], !P5 ;  /* 0x5e20000030087fae */ /* 0x0003e4000e921844 */
[----:B-1----:R-:W-:-:S02]  /*bed0*/  IMAD.WIDE R48, R252, 0x4, R32 ;  /* 0x00000004fc307825 */ /* 0x002fc400078e0220 */
[----:B------:R-:W4:Y:S04]  /*bee0*/  LDL.LU.64 R32, [R1+0x180] ;  /* 0x0001800001207983 */ /* 0x000f280000300a00 */
[----:B------:R1:W-:Y:S04]  /*bef0*/  STL.64 [R1+0x240], R48 ;  /* 0x0002403001007387 */ /* 0x0003e80000100a00 */
[----:B------:R1:W-:Y:S02]  /*bf00*/  LDGSTS.E [R8+0x5ea00], [R48.64], !P4 ;  /* 0x5ea0000030087fae */ /* 0x0003e4000e121844 */
        /* <DEDUP_REMOVED lines=10> */
[----:B------:R-:W-:Y:S01]  /*bfb0*/  IADD3 R246, R247, -0x47, RZ ;  /* 0xffffffb9f7f67810 */ /* 0x000fe20007ffe0ff */
[----:B------:R-:W-:-:S03]  /*bfc0*/  IMAD.SHL.U32 R9, R9, 0x4, RZ ;  /* 0x0000000409097824 */ /* 0x000fc600078e00ff */
[----:B------:R-:W-:Y:S02]  /*bfd0*/  ISETP.GE.U32.AND P4, PT, R246, 0x7fffff7a, PT ;  /* 0x7fffff7af600780c */ /* 0x000fe40003f86070 */
[----:B------:R-:W-:Y:S02]  /*bfe0*/  IADD3 R246, R247, -0x4b, RZ ;  /* 0xffffffb5f7f67810 */ /* 0x000fe40007ffe0ff */
[----:B------:R-:W-:Y:S02]  /*bff0*/  LOP3.LUT R9, R9, 0x40, RZ, 0x3c, !PT ;  /* 0x0000004009097812 */ /* 0x000fe400078e3cff */
[----:B------:R-:W-:Y:S02]  /*c000*/  ISETP.GE.U32.AND P1, PT, R246, 0x7fffff76, PT ;  /* 0x7fffff76f600780c */ /* 0x000fe40003f26070 */
[----:B------:R-:W-:Y:S01]  /*c010*/  IADD3 R246, R247, -0x4f, RZ ;  /* 0xffffffb1f7f67810 */ /* 0x000fe20007ffe0ff */
[C---:B--2---:R-:W-:Y:S02]  /*c020*/  IMAD.WIDE R48, R252.reuse, 0x4, R24 ;  /* 0x00000004fc307825 */ /* 0x044fe400078e0218 */
[----:B------:R-:W2:Y:S04]  /*c030*/  LDL.LU.64 R24, [R1+0x140] ;  /* 0x0001400001187983 */ /* 0x000ea80000300a00 */
[----:B------:R1:W-:Y:S04]  /*c040*/  STL.64 [R1+0x228], R48 ;  /* 0x0002283001007387 */ /* 0x0003e80000100a00 */
[----:B------:R1:W-:Y:S04]  /*c050*/  LDGSTS.E [R8+0x5fa00], [R48.64], !P2 ;  /* 0x5fa0000030087fae */ /* 0x0003e8000d121844 */
        /* <DEDUP_REMOVED lines=12> */
[----:B------:R1:W-:Y:S04]  /*c120*/  LDGSTS.E [R9+0x59400], [R56.64], !P1 ;  /* 0x5940000038097fae */ /* 0x0003e8000c921844 */
[----:B-1----:R-:W4:Y:S01]  /*c130*/  LDL.LU.64 R56, [R1+0xc0] ;  /* 0x0000c00001387983 */ /* 0x002f220000300a00 */
[----:B------:R-:W-:-:S05]  /*c140*/  IMAD.WIDE R32, R252, 0x4, R32 ;  /* 0x00000004fc207825 */ /* 0x000fca00078e0220 */
[----:B------:R1:W-:Y:S04]  /*c150*/  STL.64 [R1+0x2f0], R32 ;  /* 0x0002f02001007387 */ /* 0x0003e80000100a00 */
[----:B------:R1:W-:Y:S04]  /*c160*/  LDGSTS.E [R9+0x59c00], [R32.64], !P2 ;  /* 0x59c0000020097fae */ /* 0x0003e8000d121844 */
[----:B-1----:R-:W4:Y:S01]  /*c170*/  LDL.LU.64 R32, [R1+0xa0] ;  /* 0x0000a00001207983 */ /* 0x002f220000300a00 */
[----:B------:R-:W-:-:S05]  /*c180*/  IMAD.WIDE R64, R252, 0x4, R250 ;  /* 0x00000004fc407825 */ /* 0x000fca00078e02fa */
        /* <DEDUP_REMOVED lines=18> */
[----:B------:R-:W-:-:S05]  /*c2b0*/  IMAD.WIDE R48, R252, 0x4, R48 ;  /* 0x00000004fc307825 */ /* 0x000fca00078e0230 */
[----:B------:R1:W-:Y:S04]  /*c2c0*/  STL.64 [R1+0x218], R48 ;  /* 0x0002183001007387 */ /* 0x0003e80000100a00 */
[----:B------:R1:W-:Y:S01]  /*c2d0*/  LDGSTS.E [R9+0x5b400], [R48.64], !P1 ;  /* 0x5b40000030097fae */ /* 0x0003e2000c921844 */
[----:B------:R-:W-:Y:S02]  /*c2e0*/  ISETP.GE.U32.AND P4, PT, R246, 0x7fffff5a, PT ;  /* 0x7fffff5af600780c */ /* 0x000fe40003f86070 */
[----:B------:R-:W-:Y:S01]  /*c2f0*/  IADD3 R246, R247, -0x6b, RZ ;  /* 0xffffff95f7f67810 */ /* 0x000fe20007ffe0ff */
[----:B-1----:R-:W2:Y:S01]  /*c300*/  LDL.LU.64 R48, [R1+0x40] ;  /* 0x0000400001307983 */ /* 0x002ea20000300a00 */
[----:B---3--:R-:W-:Y:S02]  /*c310*/  IMAD.WIDE R16, R252, 0x4, R16 ;  /* 0x00000004fc107825 */ /* 0x008fe400078e0210 */
[----:B------:R-:W-:-:S03]  /*c320*/  ISETP.GE.U32.AND P1, PT, R246, 0x7fffff56, PT ;  /* 0x7fffff56f600780c */ /* 0x000fc60003f26070 */
[----:B------:R1:W-:Y:S04]  /*c330*/  STL.64 [R1+0x1e8], R16 ;  /* 0x0001e81001007387 */ /* 0x0003e80000100a00 */
[----:B------:R1:W-:Y:S04]  /*c340*/  LDGSTS.E [R9+0x5bc00], [R16.64], !P2 ;  /* 0x5bc0000010097fae */ /* 0x0003e8000d121844 */
[----:B-1----:R-:W3:Y:S01]  /*c350*/  LDL.LU.64 R16, [R1+0x20] ;  /* 0x0000200001107983 */ /* 0x002ee20000300a00 */
[----:B----4-:R-:W-:-:S05]  /*c360*/  IMAD.WIDE R40, R252, 0x4, R40 ;  /* 0x00000004fc287825 */ /* 0x010fca00078e0228 */
[----:B------:R1:W-:Y:S04]  /*c370*/  STL.64 [R1+0x1e0], R40 ;  /* 0x0001e02801007387 */ /* 0x0003e80000100a00 */
[----:B------:R1:W-:Y:S01]  /*c380*/  LDGSTS.E [R9+0x5c400], [R40.64], !P5 ;  /* 0x5c40000028097fae */ /* 0x0003e2000e921844 */
[----:B------:R-:W-:-:S03]  /*c390*/  IMAD.WIDE R56, R252, 0x4, R56 ;  /* 0x00000004fc387825 */ /* 0x000fc600078e0238 */
[----:B-1----:R-:W4:Y:S04]  /*c3a0*/  LDL.LU.64 R40, [R1] ;  /* 0x0000000001287983 */ /* 0x002f280000300a00 */
        /* <DEDUP_REMOVED lines=20> */
[----:B------:R-:W-:Y:S02]  /*c4f0*/  IADD3 R246, R247, -0x44, RZ ;  /* 0xffffffbcf7f67810 */ /* 0x000fe40007ffe0ff */
[----:B------:R-:W-:Y:S01]  /*c500*/  LOP3.LUT R248, R248, 0x60, RZ, 0x3c, !PT ;  /* 0x00000060f8f87812 */ /* 0x000fe200078e3cff */
[C---:B--2---:R-:W-:Y:S02]  /*c510*/  IMAD.WIDE R56, R252.reuse, 0x4, R24 ;  /* 0x00000004fc387825 */ /* 0x044fe400078e0218 */
[----:B------:R-:W2:Y:S04]  /*c520*/  LDL.LU.64 R24, [R1+0x198] ;  /* 0x0001980001187983 */ /* 0x000ea80000300a00 */
[----:B------:R-:W-:Y:S04]  /*c530*/  STL.64 [R1+0x1b0], R56 ;  /* 0x0001b03801007387 */ /* 0x000fe80000100a00 */
[----:B------:R1:W-:Y:S01]  /*c540*/  LDGSTS.E [R9+0x5e400], [R56.64], !P5 ;  /* 0x5e40000038097fae */ /* 0x0003e2000e921844 */
[----:B------:R-:W-:-:S05]  /*c550*/  IMAD.WIDE R48, R252, 0x4, R48 ;  /* 0x00000004fc307825 */ /* 0x000fca00078e0230 */
[----:B------:R3:W-:Y:S04]  /*c560*/  STL.64 [R1+0x1a8], R48 ;  /* 0x0001a83001007387 */ /* 0x0007e80000100a00 */
[----:B------:R-:W2:Y:S01]  /*c570*/  LDL.LU.64 R64, [R1+0x178] ;  /* 0x0001780001407983 */ /* 0x000ea20000300a00 */
[----:B------:R-:W-:-:S03]  /*c580*/  ISETP.GE.U32.AND P5, PT, R246, 0x7fffff7d, PT ;  /* 0x7fffff7df600780c */ /* 0x000fc60003fa6070 */
[----:B------:R3:W-:Y:S02]  /*c590*/  LDGSTS.E [R9+0x5ec00], [R48.64], !P4 ;  /* 0x5ec0000030097fae */ /* 0x0007e4000e121844 */
[C---:B---3--:R-:W-:Y:S02]  /*c5a0*/  IMAD.WIDE R48, R252.reuse, 0x4, R16 ;  /* 0x00000004fc307825 */ /* 0x048fe400078e0210 */
[----:B------:R-:W3:Y:S04]  /*c5b0*/  LDL.LU.64 R16, [R1+0x158] ;  /* 0x0001580001107983 */ /* 0x000ee80000300a00 */
[----:B------:R4:W-:Y:S04]  /*c5c0*/  STL.64 [R1+0x1a0], R48 ;  /* 0x0001a03001007387 */ /* 0x0009e80000100a00 */
[----:B------:R4:W-:Y:S04]  /*c5d0*/  LDGSTS.E [R9+0x5f400], [R48.64], !P1 ;  /* 0x5f40000030097fae */ /* 0x0009e8000c921844 */
[----:B-1----:R-:W3:Y:S01]  /*c5e0*/  LDL.LU.64 R56, [R1+0x138] ;  /* 0x0001380001387983 */ /* 0x002ee20000300a00 */
[----:B----4-:R-:W-:-:S05]  /*c5f0*/  IMAD.WIDE R40, R252, 0x4, R40 ;  /* 0x00000004fc287825 */ /* 0x010fca00078e0228 */
[----:B------:R-:W-:Y:S04]  /*c600*/  STL.64 [R1+0x190], R40 ;  /* 0x0001902801007387 */ /* 0x000fe80000100a00 */
[----:B------:R1:W-:Y:S04]  /*c610*/  LDGSTS.E [R9+0x5fc00], [R40.64], !P2 ;  /* 0x5fc0000028097fae */ /* 0x0003e8000d121844 */
[----:B-1----:R-:W3:Y:S01]  /*c620*/  LDL.LU.64 R8, [R1+0x118] ;  /* 0x0001180001087983 */ /* 0x002ee20000300a00 */
[----:B------:R-:W-:-:S05]  /*c630*/  IMAD.WIDE R32, R252, 0x4, R32 ;  /* 0x00000004fc207825 */ /* 0x000fca00078e0220 */
[----:B------:R1:W-:Y:S04]  /*c640*/  STL.64 [R1+0x1d8], R32 ;  /* 0x0001d82001007387 */ /* 0x0003e80000100a00 */
[----:B------:R1:W-:Y:S04]  /*c650*/  LDGSTS.E [R248+0x58600], [R32.64], !P5 ;  /* 0x5860000020f87fae */ /* 0x0003e8000e921844 */
[----:B------:R-:W3:Y:S01]  /*c660*/  LDL.LU.64 R48, [R1+0xf8] ;  /* 0x0000f80001307983 */ /* 0x000ee20000300a00 */
[----:B-1----:R-:W-:-:S05]  /*c670*/  IMAD.WIDE R32, R252, 0x4, R250 ;  /* 0x00000004fc207825 */ /* 0x002fca00078e02fa */
[----:B------:R1:W-:Y:S04]  /*c680*/  STL.64 [R1+0x188], R32 ;  /* 0x0001882001007387 */ /* 0x0003e80000100a00 */
[----:B------:R-:W3:Y:S01]  /*c690*/  LDL.LU.64 R250, [R1+0xd8] ;  /* 0x0000d80001fa7983 */ /* 0x000ee20000300a00 */
        /* <DEDUP_REMOVED lines=14> */
[----:B------:R-:W4:Y:S04]  /*c780*/  LDL.LU.64 R40, [R1+0xb8] ;  /* 0x0000b80001287983 */ /* 0x000f280000300a00 */
[----:B------:R2:W-:Y:S04]  /*c790*/  LDGSTS.E [R248+0x59600], [R24.64], !P1 ;  /* 0x5960000018f87fae */ /* 0x0005e8000c921844 */
[----:B-1----:R-:W4:Y:S04]  /*c7a0*/  LDL.LU.64 R32, [R1+0x98] ;  /* 0x0000980001207983 */ /* 0x002f280000300a00 */
[----:B--2---:R-:W2:Y:S01]  /*c7b0*/  LDL.LU.64 R24, [R1+0x78] ;  /* 0x0000780001187983 */ /* 0x004ea20000300a00 */
[----:B------:R-:W-:Y:S01]  /*c7c0*/  IMAD.WIDE R64, R252, 0x4, R64 ;  /* 0x00000004fc407825 */ /* 0x000fe200078e0240 */
[----:B------:R-:W-:-:S04]  /*c7d0*/  ISETP.GE.U32.AND P1, PT, R246, 0x7fffff65, PT ;  /* 0x7fffff65f600780c */ /* 0x000fc80003f26070 */
[----:B------:R3:W-:Y:S04]  /*c7e0*/  STL.64 [R1+0x170], R64 ;  /* 0x0001704001007387 */ /* 0x0007e80000100a00 */
[----:B------:R3:W-:Y:S01]  /*c7f0*/  LDGSTS.E [R248+0x59e00], [R64.64], !P2 ;  /* 0x59e0000040f87fae */ /* 0x0007e2000d121844 */
[----:B------:R-:W-:-:S04]  /*c800*/  IADD3 R246, R247, -0x60, RZ ;  /* 0xffffffa0f7f67810 */ /* 0x000fc80007ffe0ff */
[----:B------:R-:W-:Y:S01]  /*c810*/  ISETP.GE.U32.AND P2, PT, R246, 0x7fffff61, PT ;  /* 0x7fffff61f600780c */ /* 0x000fe20003f46070 */
[C---:B---3--:R-:W-:Y:S02]  /*c820*/  IMAD.WIDE R64, R252.reuse, 0x4, R16 ;  /* 0x00000004fc407825 */ /* 0x048fe400078e0210 */
[----:B------:R-:W3:Y:S04]  /*c830*/  LDL.LU.64 R16, [R1+0x58] ;  /* 0x0000580001107983 */ /* 0x000ee80000300a00 */
[----:B------:R1:W-:Y:S01]  /*c840*/  STL.64 [R1+0x168], R64 ;  /* 0x0001684001007387 */ /* 0x0003e20000100a00 */
[----:B------:R-:W-:-:S03]  /*c850*/  IMAD.WIDE R56, R252, 0x4, R56 ;  /* 0x00000004fc387825 */ /* 0x000fc600078e0238 */
[----:B------:R1:W-:Y:S04]  /*c860*/  LDGSTS.E [R248+0x5a600], [R64.64], !P5 ;  /* 0x5a60000040f87fae */ /* 0x0003e8000e921844 */
[----:B------:R1:W-:Y:S04]  /*c870*/  LDGSTS.E [R248+0x5ae00], [R56.64], !P4 ;  /* 0x5ae0000038f87fae */ /* 0x0003e8000e121844 */
[----:B-1----:R-:W3:Y:S04]  /*c880*/  LDL.LU.64 R64, [R1+0xa00] ;  /* 0x000a000001407983 */ /* 0x002ee80000300a00 */
[----:B------:R1:W-:Y:S04]  /*c890*/  STL.64 [R1+0x160], R56 ;  /* 0x0001603801007387 */ /* 0x0003e80000100a00 */
[----:B-1----:R-:W3:Y:S01]  /*c8a0*/  LDL.LU.64 R56, [R1+0x9f8] ;  /* 0x0009f80001387983 */ /* 0x002ee20000300a00 */
[----:B------:R-:W-:-:S05]  /*c8b0*/  IMAD.WIDE R8, R252, 0x4, R8 ;  /* 0x00000004fc087825 */ /* 0x000fca00078e0208 */
[----:B------:R1:W-:Y:S04]  /*c8c0*/  STL.64 [R1+0x158], R8 ;  /* 0x0001580801007387 */ /* 0x0003e80000100a00 */
[----:B------:R1:W-:Y:S01]  /*c8d0*/  LDGSTS.E [R248+0x5b600], [R8.64], !P1 ;  /* 0x5b60000008f87fae */ /* 0x0003e2000c921844 */
[----:B------:R-:W-:-:S05]  /*c8e0*/  IMAD.WIDE R48, R252, 0x4, R48 ;  /* 0x00000004fc307825 */ /* 0x000fca00078e0230 */
[----:B------:R1:W-:Y:S04]  /*c8f0*/  LDGSTS.E [R248+0x5be00], [R48.64], !P2 ;  /* 0x5be0000030f87fae */ /* 0x0003e8000d121844 */
[----:B-1----:R-:W3:Y:S04]  /*c900*/  LDL.LU.64 R8, [R1+0x38] ;  /* 0x0000380001087983 */ /* 0x002ee80000300a00 */
[----:B------:R1:W-:Y:S02]  /*c910*/  STL.64 [R1+0x150], R48 ;  /* 0x0001503001007387 */ /* 0x0003e40000100a00 */
[----:B-1----:R-:W-:-:S02]  /*c920*/  IMAD.WIDE R48, R252, 0x4, R250 ;  /* 0x00000004fc307825 */ /* 0x002fc400078e02fa */
[----:B------:R-:W3:Y:S01]  /*c930*/  LDL.LU.64 R250, [R1+0x18] ;  /* 0x0000180001fa7983 */ /* 0x000ee20000300a00 */
[----:B------:R-:W-:-:S04]  /*c940*/  IADD3 R246, R247, -0x64, RZ ;  /* 0xffffff9cf7f67810 */ /* 0x000fc80007ffe0ff */
[----:B------:R-:W-:Y:S02]  /*c950*/  ISETP.GE.U32.AND P5, PT, R246, 0x7fffff5d, PT ;  /* 0x7fffff5df600780c */ /* 0x000fe40003fa6070 */
[----:B------:R-:W-:-:S04]  /*c960*/  IADD3 R246, R247, -0x68, RZ ;  /* 0xffffff98f7f67810 */ /* 0x000fc80007ffe0ff */
[----:B------:R-:W-:Y:S02]  /*c970*/  ISETP.GE.U32.AND P4, PT, R246, 0x7fffff59, PT ;  /* 0x7fffff59f600780c */ /* 0x000fe40003f86070 */
[----:B------:R-:W-:-:S04]  /*c980*/  IADD3 R246, R247, -0x6c, RZ ;  /* 0xffffff94f7f67810 */ /* 0x000fc80007ffe0ff */
[----:B------:R-:W-:Y:S01]  /*c990*/  ISETP.GE.U32.AND P1, PT, R246, 0x7fffff55, PT ;  /* 0x7fffff55f600780c */ /* 0x000fe20003f26070 */
[----:B------:R1:W-:Y:S01]  /*c9a0*/  LDGSTS.E [R248+0x5c600], [R48.64], !P5 ;  /* 0x5c60000030f87fae */ /* 0x0003e2000e921844 */
[----:B------:R-:W-:-:S04]  /*c9b0*/  IADD3 R246, R247, -0x70, RZ ;  /* 0xffffff90f7f67810 */ /* 0x000fc80007ffe0ff */
[----:B------:R-:W-:Y:S02]  /*c9c0*/  ISETP.GE.U32.AND P2, PT, R246, 0x7fffff51, PT ;  /* 0x7fffff51f600780c */ /* 0x000fe40003f46070 */
[----:B------:R-:W-:-:S04]  /*c9d0*/  IADD3 R246, R247, -0x74, RZ ;  /* 0xffffff8cf7f67810 */ /* 0x000fc80007ffe0ff */
[----:B------:R-:W-:Y:S02]  /*c9e0*/  ISETP.GE.U32.AND P5, PT, R246, 0x7fffff4d, PT ;  /* 0x7fffff4df600780c */ /* 0x000fe40003fa6070 */
[----:B------:R-:W-:Y:S01]  /*c9f0*/  IADD3 R246, R247, -0xc0, RZ ;  /* 0xffffff40f7f67810 */ /* 0x000fe20007ffe0ff */
[----:B------:R1:W-:Y:S04]  /*ca00*/  STL.64 [R1+0x148], R48 ;  /* 0x0001483001007387 */ /* 0x0003e80000100a00 */
[----:B-1----:R-:W3:Y:S01]  /*ca10*/  LDL.LU.64 R48, [R1+0x9f0] ;  /* 0x0009f00001307983 */ /* 0x002ee20000300a00 */
[----:B----4-:R-:W-:-:S05]  /*ca20*/  IMAD.WIDE R40, R252, 0x4, R40 ;  /* 0x00000004fc287825 */ /* 0x010fca00078e0228 */
[----:B------:R1:W-:Y:S01]  /*ca30*/  LDGSTS.E [R248+0x5ce00], [R40.64], !P4 ;  /* 0x5ce0000028f87fae */ /* 0x0003e2000e121844 */
[----:B------:R-:W-:-:S05]  /*ca40*/  IMAD.WIDE R32, R252, 0x4, R32 ;  /* 0x00000004fc207825 */ /* 0x000fca00078e0220 */
[----:B------:R4:W-:Y:S01]  /*ca50*/  LDGSTS.E [R248+0x5d600], [R32.64], !P1 ;  /* 0x5d60000020f87fae */ /* 0x0009e2000c921844 */
[----:B--2---:R-:W-:-:S03]  /*ca60*/  IMAD.WIDE R24, R252, 0x4, R24 ;  /* 0x00000004fc187825 */ /* 0x004fc600078e0218 */
[----:B------:R-:W2:Y:S04]  /*ca70*/  S2R R252, SR_TID.X ;  /* 0x0000000000fc7919 */ /* 0x000ea80000002100 */
[----:B------:R1:W-:Y:S01]  /*ca80*/  LDGSTS.E [R248+0x5de00], [R24.64], !P2 ;  /* 0x5de0000018f87fae */ /* 0x0003e2000d121844 */
[----:B------:R-:W-:Y:S02]  /*ca90*/  ISETP.NE.U32.AND P2, PT, R0, RZ, PT ;  /* 0x000000ff0000720c */ /* 0x000fe40003f45070 */
[----:B------:R-:W-:Y:S02]  /*caa0*/  IADD3 R0, R247, -0x78, RZ ;  /* 0xffffff88f7007810 */ /* 0x000fe40007ffe0ff */
[----:B--2---:R-:W-:-:S04]  /*cab0*/  LOP3.LUT R252, R252, 0x3f, RZ, 0xc0, !PT ;  /* 0x0000003ffcfc7812 */ /* 0x004fc800078ec0ff */
[----:B------:R-:W-:Y:S01]  /*cac0*/  ISETP.GE.AND P1, PT, R252, R246, PT ;  /* 0x000000f6fc00720c */ /* 0x000fe20003f26270 */
[----:B------:R-:W-:-:S04]  /*cad0*/  IMAD.MOV.U32 R252, RZ, RZ, c[0x0][0x188] ;  /* 0x00006200fffc7624 */ /* 0x000fc800078e00ff */
[----:B------:R-:W-:-:S04]  /*cae0*/  IMAD.SHL.U32 R252, R252, 0x40, RZ ;  /* 0x00000040fcfc7824 */ /* 0x000fc800078e00ff */
[----:B---3--:R-:W-:Y:S01]  /*caf0*/  IMAD.WIDE R16, R252, 0x4, R16 ;  /* 0x00000004fc107825 */ /* 0x008fe200078e0210 */
[----:B------:R-:W-:-:S04]  /*cb00*/  IADD3 R247, R247, -0x7c, RZ ;  /* 0xffffff84f7f77810 */ /* 0x000fc80007ffe0ff */
[----:B------:R2:W-:Y:S01]  /*cb10*/  LDGSTS.E [R248+0x5e600], [R16.64], !P5 ;  /* 0x5e60000010f87fae */ /* 0x0005e2000e921844 */
[----:B------:R-:W-:Y:S02]  /*cb20*/  ISETP.GE.U32.AND P5, PT, R0, 0x7fffff49, PT ;  /* 0x7fffff490000780c */ /* 0x000fe40003fa6070 */
[----:B------:R-:W-:Y:S02]  /*cb30*/  SEL R0, RZ, 0x4, P6 ;  /* 0x00000004ff007807 */ /* 0x000fe40003000000 */
[----:B------:R-:W-:Y:S02]  /*cb40*/  ISETP.GT.AND P6, PT, R249, 0xbf, PT ;  /* 0x000000bff900780c */ /* 0x000fe40003fc4270 */
[----:B------:R-:W-:Y:S02]  /*cb50*/  ISETP.GE.U32.AND P4, PT, R246, 0x7fffff01, PT ;  /* 0x7fffff01f600780c */ /* 0x000fe40003f86070 */
[----:B------:R-:W-:Y:S02]  /*cb60*/  SEL R246, R0, RZ, P6 ;  /* 0x000000ff00f67207 */ /* 0x000fe40003000000 */
[----:B------:R-:W-:Y:S01]  /*cb70*/  ISETP.GE.U32.AND P6, PT, R247, 0x7fffff45, PT ;  /* 0x7fffff45f700780c */ /* 0x000fe20003fc6070 */
[----:B------:R1:W-:Y:S04]  /*cb80*/  STL.64 [R1+0x140], R40 ;  /* 0x0001402801007387 */ /* 0x0003e80000100a00 */
[----:B-1----:R-:W3:Y:S04]  /*cb90*/  LDL.LU.64 R40, [R1+0x9e8] ;  /* 0x0009e80001287983 */ /* 0x002ee80000300a00 */
[----:B------:R4:W-:Y:S04]  /*cba0*/  STL.64 [R1+0x138], R32 ;  /* 0x0001382001007387 */ /* 0x0009e80000100a00 */
[----:B----4-:R-:W4:Y:S01]  /*cbb0*/  LDL.LU.64 R32, [R1+0x9e0] ;  /* 0x0009e00001207983 */ /* 0x010f220000300a00 */
[----:B------:R-:W-:-:S03]  /*cbc0*/  IMAD.WIDE R8, R252, 0x4, R8 ;  /* 0x00000004fc087825 */ /* 0x000fc600078e0208 */
[----:B------:R1:W-:Y:S04]  /*cbd0*/  STL.64 [R1+0x130], R24 ;  /* 0x0001301801007387 */ /* 0x0003e80000100a00 */
[----:B------:R2:W-:Y:S04]  /*cbe0*/  LDGSTS.E [R248+0x5ee00], [R8.64], !P5 ;  /* 0x5ee0000008f87fae */ /* 0x0005e8000e921844 */
[----:B-1----:R-:W3:Y:S04]  /*cbf0*/  LDL.LU.64 R24, [R1+0x9d8] ;  /* 0x0009d80001187983 */ /* 0x002ee80000300a00 */
[----:B------:R2:W-:Y:S01]  /*cc00*/  STL.64 [R1+0x128], R16 ;  /* 0x0001281001007387 */ /* 0x0005e20000100a00 */
[----:B------:R-:W-:-:S05]  /*cc10*/  IMAD.WIDE R250, R252, 0x4, R250 ;  /* 0x00000004fcfa7825 */ /* 0x000fca00078e02fa */
[----:B------:R1:W-:Y:S04]  /*cc20*/  LDGSTS.E [R248+0x5f600], [R250.64], !P6 ;  /* 0x5f600000faf87fae */ /* 0x0003e8000f121844 */
[----:B--2---:R-:W2:Y:S04]  /*cc30*/  LDL.LU.64 R16, [R1+0x9d0] ;  /* 0x0009d00001107983 */ /* 0x004ea80000300a00 */
[----:B------:R1:W-:Y:S04]  /*cc40*/  STL.64 [R1+0x120], R8 ;  /* 0x0001200801007387 */ /* 0x0003e80000100a00 */
[----:B-1----:R-:W2:Y:S04]  /*cc50*/  LDL.LU.64 R8, [R1+0x9c8] ;  /* 0x0009c80001087983 */ /* 0x002ea80000300a00 */
[----:B------:R1:W-:Y:S04]  /*cc60*/  STL.64 [R1+0x118], R250 ;  /* 0x000118fa01007387 */ /* 0x0003e80000100a00 */
[----:B-1----:R-:W2:Y:S01]  /*cc70*/  LDL.LU.64 R250, [R1+0x9c0] ;  /* 0x0009c00001fa7983 */ /* 0x002ea20000300a00 */
[----:B------:R-:W-:-:S02]  /*cc80*/  SEL R0, RZ, 0x4, P1 ;  /* 0x00000004ff007807 */ /* 0x000fc40000800000 */
[----:B------:R-:W-:Y:S02]  /*cc90*/  ISETP.GT.AND P1, PT, R249, 0xff, PT ;  /* 0x000000fff900780c */ /* 0x000fe40003f24270 */
[----:B------:R-:W1:Y:S01]  /*cca0*/  S2R R249, SR_TID.X ;  /* 0x0000000000f97919 */ /* 0x000e620000002100 */
[----:B------:R-:W-:Y:S01]  /*ccb0*/  ISETP.NE.U32.AND P5, PT, R246, RZ, PT ;  /* 0x000000fff600720c */ /* 0x000fe20003fa5070 */
[----:B------:R-:W-:Y:S01]  /*ccc0*/  IMAD.MOV.U32 R246, RZ, RZ, c[0x0][0x180] ;  /* 0x00006000fff67624 */ /* 0x000fe200078e00ff */
[----:B------:R-:W-:-:S04]  /*ccd0*/  SEL R0, R0, RZ, P1 ;  /* 0x000000ff00007207 */ /* 0x000fc80000800000 */
[----:B------:R-:W-:Y:S02]  /*cce0*/  ISETP.NE.U32.AND P1, PT, R0, RZ, PT ;  /* 0x000000ff0000720c */ /* 0x000fe40003f25070 */
[----:B------:R-:W-:-:S04]  /*ccf0*/  IADD3 R0, R246, -0x81, RZ ;  /* 0xffffff7ff6007810 */ /* 0x000fc80007ffe0ff */
[----:B------:R-:W-:Y:S02]  /*cd00*/  ISETP.GE.U32.AND P6, PT, R0, 0x7fffff40, PT ;  /* 0x7fffff400000780c */ /* 0x000fe40003fc6070 */
[----:B-1----:R-:W-:-:S05]  /*cd10*/  LOP3.LUT R249, R249, 0x7f, RZ, 0xc0, !PT ;  /* 0x0000007ff9f97812 */ /* 0x002fca00078ec0ff */
[----:B------:R-:W-:Y:S02]  /*cd20*/  IMAD.SHL.U32 R0, R249, 0x4, RZ ;  /* 0x00000004f9007824 */ /* 0x000fe400078e00ff */
[----:B--2---:R-:W-:-:S03]  /*cd30*/  IMAD.WIDE R248, R252, 0x4, R250 ;  /* 0x00000004fcf87825 */ /* 0x004fc600078e02fa */
[----:B------:R-:W-:Y:S02]  /*cd40*/  LOP3.LUT R251, R0, 0x60, RZ, 0x3c, !PT ;  /* 0x0000006000fb7812 */ /* 0x000fe400078e3cff */
[----:B------:R1:W-:Y:S04]  /*cd50*/  STL.64 [R1+0x110], R248 ;  /* 0x000110f801007387 */ /* 0x0003e80000100a00 */
[----:B------:R1:W-:Y:S01]  /*cd60*/  LDGSTS.E [R251+0x5fe00], [R248.64], !P3 ;  /* 0x5fe00000f8fb7fae */ /* 0x0003e2000d921844 */
[----:B------:R-:W-:Y:S01]  /*cd70*/  IMAD.MOV.U32 R247, RZ, RZ, c[0x0][0x18c] ;  /* 0x00006300fff77624 */ /* 0x000fe200078e00ff */
[----:B------:R-:W-:Y:S02]  /*cd80*/  IADD3 R0, R246, -0x85, RZ ;  /* 0xffffff7bf6007810 */ /* 0x000fe40007ffe0ff */
[----:B------:R-:W0:Y:S04]  /*cd90*/  LDGDEPBAR ;  /* 0x00000000000079af */ /* 0x000e280000000000 */
[----:B-1----:R-:W2:Y:S01]  /*cda0*/  LDL.LU.64 R248, [R1+0x9b8] ;  /* 0x0009b80001f87983 */ /* 0x002ea20000300a00 */
[----:B------:R-:W-:-:S04]  /*cdb0*/  IMAD.SHL.U32 R247, R247, 0x40, RZ ;  /* 0x00000040f7f77824 */ /* 0x000fc800078e00ff */
[----:B------:R-:W-:-:S04]  /*cdc0*/  IMAD.WIDE R6, R247, 0x4, R6 ;  /* 0x00000004f7067825 */ /* 0x000fc800078e0206 */
[----:B------:R-:W-:-:S04]  /*cdd0*/  IMAD.WIDE R12, R247, 0x4, R12 ;  /* 0x00000004f70c7825 */ /* 0x000fc800078e020c */
[----:B------:R-:W-:-:S04]  /*cde0*/  IMAD.WIDE R14, R247, 0x4, R14 ;  /* 0x00000004f70e7825 */ /* 0x000fc800078e020e */
[----:B------:R-:W-:-:S04]  /*cdf0*/  IMAD.WIDE R18, R247, 0x4, R18 ;  /* 0x00000004f7127825 */ /* 0x000fc800078e0212 */
[----:B------:R-:W-:-:S04]  /*ce00*/  IMAD.WIDE R20, R247, 0x4, R20 ;  /* 0x00000004f7147825 */ /* 0x000fc800078e0214 */
[----:B---3--:R-:W-:-:S04]  /*ce10*/  IMAD.WIDE R24, R247, 0x4, R24 ;  /* 0x00000004f7187825 */ /* 0x008fc800078e0218 */
[----:B------:R-:W-:-:S04]  /*ce20*/  IMAD.WIDE R22, R247, 0x4, R22 ;  /* 0x00000004f7167825 */ /* 0x000fc800078e0216 */
[----:B------:R-:W-:-:S04]  /*ce30*/  IMAD.WIDE R26, R247, 0x4, R26 ;  /* 0x00000004f71a7825 */ /* 0x000fc800078e021a */
[----:B------:R-:W-:-:S04]  /*ce40*/  IMAD.WIDE R28, R247, 0x4, R28 ;  /* 0x00000004f71c7825 */ /* 0x000fc800078e021c */
[----:B------:R-:W-:-:S04]  /*ce50*/  IMAD.WIDE R30, R247, 0x4, R30 ;  /* 0x00000004f71e7825 */ /* 0x000fc800078e021e */
[----:B------:R-:W-:-:S04]  /*ce60*/  IMAD.WIDE R34, R247, 0x4, R34 ;  /* 0x00000004f7227825 */ /* 0x000fc800078e0222 */
[----:B------:R-:W-:-:S04]  /*ce70*/  IMAD.WIDE R36, R247, 0x4, R36 ;  /* 0x00000004f7247825 */ /* 0x000fc800078e0224 */
[----:B------:R-:W-:-:S04]  /*ce80*/  IMAD.WIDE R38, R247, 0x4, R38 ;  /* 0x00000004f7267825 */ /* 0x000fc800078e0226 */
[----:B------:R-:W-:-:S04]  /*ce90*/  IMAD.WIDE R52, R247, 0x4, R52 ;  /* 0x00000004f7347825 */ /* 0x000fc800078e0234 */
[----:B--2---:R-:W-:-:S04]  /*cea0*/  IMAD.WIDE R250, R247, 0x4, R248 ;  /* 0x00000004f7fa7825 */ /* 0x004fc800078e02f8 */
[C---:B------:R-:W-:Y:S01]  /*ceb0*/  IMAD.WIDE R248, R247.reuse, 0x4, R2 ;  /* 0x00000004f7f87825 */ /* 0x040fe200078e0202 */
[----:B------:R-:W-:Y:S03]  /*cec0*/  STL.64 [R1+0x108], R250 ;  /* 0x000108fa01007387 */ /* 0x000fe60000100a00 */
[C---:B------:R-:W-:Y:S01]  /*ced0*/  IMAD.WIDE R2, R247.reuse, 0x4, R4 ;  /* 0x00000004f7027825 */ /* 0x040fe200078e0204 */
[----:B------:R-:W-:Y:S03]  /*cee0*/  STL.64 [R1+0x100], R248 ;  /* 0x000100f801007387 */ /* 0x000fe60000100a00 */
[C---:B------:R-:W-:Y:S01]  /*cef0*/  IMAD.WIDE R4, R247.reuse, 0x4, R8 ;  /* 0x00000004f7047825 */ /* 0x040fe200078e0208 */
[----:B------:R1:W-:Y:S04]  /*cf00*/  STL.64 [R1+0xf8], R2 ;  /* 0x0000f80201007387 */ /* 0x0003e80000100a00 */
[----:B------:R-:W-:Y:S04]  /*cf10*/  STL.64 [R1+0xe8], R4 ;  /* 0x0000e80401007387 */ /* 0x000fe80000100a00 */
[----:B------:R-:W-:Y:S01]  /*cf20*/  STL.64 [R1+0xf0], R6 ;  /* 0x0000f00601007387 */ /* 0x000fe20000100a00 */
[----:B-1----:R-:W-:-:S05]  /*cf30*/  IMAD.WIDE R2, R247, 0x4, R10 ;  /* 0x00000004f7027825 */ /* 0x002fca00078e020a */
[----:B------:R1:W-:Y:S04]  /*cf40*/  STL.64 [R1+0xd8], R2 ;  /* 0x0000d80201007387 */ /* 0x0003e80000100a00 */
[----:B------:R-:W-:Y:S04]  /*cf50*/  STL.64 [R1+0x9a8], R6 ;  /* 0x0009a80601007387 */ /* 0x000fe80000100a00 */
[----:B------:R-:W-:Y:S01]  /*cf60*/  STL.64 [R1+0xd0], R12 ;  /* 0x0000d00c01007387 */ /* 0x000fe20000100a00 */
[----:B-1----:R-:W-:-:S03]  /*cf70*/  IMAD.WIDE R2, R247, 0x4, R16 ;  /* 0x00000004f7027825 */ /* 0x002fc600078e0210 */
[----:B------:R1:W-:Y:S04]  /*cf80*/  STL.64 [R1+0x9b0], R12 ;  /* 0x0009b00c01007387 */ /* 0x0003e80000100a00 */
[----:B------:R2:W-:Y:S01]  /*cf90*/  STL.64 [R1+0xc0], R2 ;  /* 0x0000c00201007387 */ /* 0x0005e20000100a00 */
[----:B----4-:R-:W-:-:S03]  /*cfa0*/  IMAD.WIDE R16, R247, 0x4, R32 ;  /* 0x00000004f7107825 */ /* 0x010fc600078e0220 */
[----:B-1----:R-:W3:Y:S04]  /*cfb0*/  LDL.64 R12, [R1+0x108] ;  /* 0x00010800010c7983 */ /* 0x002ee80000100a00 */
[----:B------:R-:W-:Y:S04]  /*cfc0*/  STL.64 [R1+0xc8], R14 ;  /* 0x0000c80e01007387 */ /* 0x000fe80000100a00 */
[----:B------:R-:W-:Y:S04]  /*cfd0*/  STL.64 [R1+0xb8], R18 ;  /* 0x0000b81201007387 */ /* 0x000fe80000100a00 */
[----:B------:R-:W-:Y:S04]  /*cfe0*/  STL.64 [R1+0xa8], R20 ;  /* 0x0000a81401007387 */ /* 0x000fe80000100a00 */
[----:B------:R1:W-:Y:S04]  /*cff0*/  STL.64 [R1+0x98], R24 ;  /* 0x0000981801007387 */ /* 0x0003e80000100a00 */
[----:B------:R-:W-:Y:S04]  /*d000*/  STL.64 [R1+0xa0], R22 ;  /* 0x0000a01601007387 */ /* 0x000fe80000100a00 */
[----:B------:R-:W-:Y:S01]  /*d010*/  STL.64 [R1+0x90], R26 ;  /* 0x0000901a01007387 */ /* 0x000fe20000100a00 */
[----:B------:R-:W-:-:S03]  /*d020*/  IMAD.WIDE R6, R247, 0x4, R40 ;  /* 0x00000004f7067825 */ /* 0x000fc600078e0228 */
[----:B------:R-:W-:Y:S04]  /*d030*/  STL.64 [R1+0x80], R28 ;  /* 0x0000801c01007387 */ /* 0x000fe80000100a00 */
[----:B------:R4:W-:Y:S01]  /*d040*/  STL.64 [R1+0x70], R16 ;  /* 0x0000701001007387 */ /* 0x0009e20000100a00 */
[----:B------:R-:W-:-:S03]  /*d050*/  IMAD.WIDE R8, R247, 0x4, R42 ;  /* 0x00000004f7087825 */ /* 0x000fc600078e022a */
[----:B------:R-:W-:Y:S01]  /*d060*/  STL.64 [R1+0x78], R30 ;  /* 0x0000781e01007387 */ /* 0x000fe20000100a00 */
[----:B------:R-:W-:-:S03]  /*d070*/  IMAD.WIDE R4, R247, 0x4, R44 ;  /* 0x00000004f7047825 */ /* 0x000fc600078e022c */
[----:B------:R-:W-:Y:S04]  /*d080*/  STL.64 [R1+0x68], R34 ;  /* 0x0000682201007387 */ /* 0x000fe80000100a00 */
[----:B------:R-:W4:Y:S04]  /*d090*/  LDL.LU.64 R40, [R1+0x1f0] ;  /* 0x0001f00001287983 */ /* 0x000f280000300a00 */
[----:B------:R-:W-:Y:S01]  /*d0a0*/  STL.64 [R1+0x58], R36 ;  /* 0x0000582401007387 */ /* 0x000fe20000100a00 */
[----:B------:R-:W-:-:S03]  /*d0b0*/  IMAD.WIDE R248, R247, 0x4, R46 ;  /* 0x00000004f7f87825 */ /* 0x000fc600078e022e */
[----:B------:R-:W4:Y:S01]  /*d0c0*/  LDL.LU.64 R42, [R1+0x1f8] ;  /* 0x0001f800012a7983 */ /* 0x000f220000300a00 */
[----:B------:R-:W-:-:S03]  /*d0d0*/  IMAD.WIDE R32, R247, 0x4, R48 ;  /* 0x00000004f7207825 */ /* 0x000fc600078e0230 */
[----:B------:R-:W4:Y:S04]  /*d0e0*/  LDL.LU.64 R44, [R1+0x208] ;  /* 0x00020800012c7983 */ /* 0x000f280000300a00 */
[----:B------:R1:W-:Y:S01]  /*d0f0*/  STL.64 [R1+0x48], R6 ;  /* 0x0000480601007387 */ /* 0x0003e20000100a00 */
[----:B--2---:R-:W-:-:S03]  /*d100*/  IMAD.WIDE R2, R247, 0x4, R50 ;  /* 0x00000004f7027825 */ /* 0x004fc600078e0232 */
[----:B------:R-:W-:Y:S04]  /*d110*/  STL.64 [R1+0x50], R38 ;  /* 0x0000502601007387 */ /* 0x000fe80000100a00 */
[----:B------:R-:W2:Y:S04]  /*d120*/  LDL.LU.64 R46, [R1+0x200] ;  /* 0x00020000012e7983 */ /* 0x000ea80000300a00 */
[----:B------:R1:W-:Y:S04]  /*d130*/  STL.64 [R1+0x40], R8 ;  /* 0x0000400801007387 */ /* 0x0003e80000100a00 */
[----:B------:R-:W2:Y:S04]  /*d140*/  LDL.LU.64 R48, [R1+0x210] ;  /* 0x0002100001307983 */ /* 0x000ea80000300a00 */
[----:B------:R-:W-:Y:S01]  /*d150*/  STL.64 [R1+0x30], R4 ;  /* 0x0000300401007387 */ /* 0x000fe20000100a00 */
[----:B------:R-:W-:-:S03]  /*d160*/  IMAD.WIDE R250, R247, 0x4, R54 ;  /* 0x00000004f7fa7825 */ /* 0x000fc600078e0236 */
[----:B------:R-:W2:Y:S01]  /*d170*/  LDL.64 R50, [R1+0xc0] ;  /* 0x0000c00001327983 */ /* 0x000ea20000100a00 */
[----:B------:R-:W-:-:S03]  /*d180*/  IMAD.WIDE R54, R247, 0x4, R58 ;  /* 0x00000004f7367825 */ /* 0x000fc600078e023a */
[----:B------:R-:W-:Y:S04]  /*d190*/  STL.64 [R1+0x20], R32 ;  /* 0x0000202001007387 */ /* 0x000fe80000100a00 */
[----:B------:R-:W-:Y:S04]  /*d1a0*/  STL.64 [R1+0x28], R248 ;  /* 0x000028f801007387 */ /* 0x000fe80000100a00 */
[----:B------:R1:W-:Y:S04]  /*d1b0*/  STL.64 [R1+0x10], R2 ;  /* 0x0000100201007387 */ /* 0x0003e80000100a00 */
[----:B------:R-:W-:Y:S04]  /*d1c0*/  STL.64 [R1+0x8], R52 ;  /* 0x0000083401007387 */ /* 0x000fe80000100a00 */
[----:B------:R-:W2:Y:S01]  /*d1d0*/  LDL.64 R58, [R1+0xe8] ;  /* 0x0000e800013a7983 */ /* 0x000ea20000100a00 */
[----:B------:R-:W-:-:S03]  /*d1e0*/  ISETP.GE.U32.AND P3, PT, R0, 0x7fffff3c, PT ;  /* 0x7fffff3c0000780c */ /* 0x000fc60003f66070 */
[----:B------:R-:W1:Y:S04]  /*d1f0*/  S2R R0, SR_TID.X ;  /* 0x0000000000007919 */ /* 0x000e680000002100 */
[----:B------:R1:W-:Y:S02]  /*d200*/  STL.64 [R1], R250 ;  /* 0x000000fa01007387 */ /* 0x0003e40000100a00 */
[----:B-1----:R-:W-:Y:S02]  /*d210*/  LOP3.LUT R11, R0, 0x3f, RZ, 0xc0, !PT ;  /* 0x0000003f000b7812 */ /* 0x002fe400078ec0ff */
[----:B------:R-:W-:-:S03]  /*d220*/  SHF.R.S32.HI R0, RZ, 0x6, R0 ;  /* 0x00000006ff007819 */ /* 0x000fc60000011400 */
[----:B------:R-:W-:Y:S01]  /*d230*/  IMAD.SHL.U32 R11, R11, 0x4, RZ ;  /* 0x000000040b0b7824 */ /* 0x000fe200078e00ff */
[----:B------:R-:W-:-:S04]  /*d240*/  SGXT R10, R0, 0x1 ;  /* 0x00000001000a781a */ /* 0x000fc80000000200 */
[----:B------:R-:W-:-:S05]  /*d250*/  LOP3.LUT R0, R11, 0x110, R10, 0x78, !PT ;  /* 0x000001100b007812 */ /* 0x000fca00078e780a */
[----:B---3--:R1:W-:Y:S04]  /*d260*/  LDGSTS.E [R0+0x10000], [R12.64], P2 ;  /* 0x100000000c007fae */ /* 0x0083e80009121844 */
[----:B-1----:R-:W3:Y:S04]  /*d270*/  LDL.LU.64 R12, [R1+0x9b0] ;  /* 0x0009b000010c7983 */ /* 0x002ee80000300a00 */
[----:B--2---:R1:W-:Y:S04]  /*d280*/  LDGSTS.E [R0+0x10800], [R58.64], P2 ;  /* 0x108000003a007fae */ /* 0x0043e80009121844 */
[----:B------:R1:W-:Y:S04]  /*d290*/  LDGSTS.E [R0+0x11000], [R50.64], P2 ;  /* 0x1100000032007fae */ /* 0x0003e80009121844 */
[----:B------:R2:W-:Y:S04]  /*d2a0*/  LDGSTS.E [R0+0x11800], [R24.64], P2 ;  /* 0x1180000018007fae */ /* 0x0005e80009121844 */
[----:B------:R4:W-:Y:S01]  /*d2b0*/  LDGSTS.E [R0+0x12000], [R16.64], P2 ;  /* 0x1200000010007fae */ /* 0x0009e20009121844 */
[----:B------:R-:W-:-:S03]  /*d2c0*/  IMAD.WIDE R56, R247, 0x4, R56 ;  /* 0x00000004f7387825 */ /* 0x000fc600078e0238 */
[----:B------:R1:W-:Y:S04]  /*d2d0*/  LDGSTS.E [R0+0x12800], [R6.64], P2 ;  /* 0x1280000006007fae */ /* 0x0003e80009121844 */
[----:B--2---:R-:W2:Y:S04]  /*d2e0*/  LDL.64 R24, [R1+0x100] ;  /* 0x0001000001187983 */ /* 0x004ea80000100a00 */
[----:B----4-:R-:W4:Y:S01]  /*d2f0*/  LDL.64 R16, [R1+0xd8] ;  /* 0x0000d80001107983 */ /* 0x010f220000100a00 */
[----:B------:R-:W-:-:S03]  /*d300*/  IMAD.WIDE R64, R247, 0x4, R64 ;  /* 0x00000004f7407825 */ /* 0x000fc600078e0240 */
[----:B------:R1:W-:Y:S01]  /*d310*/  LDGSTS.E [R0+0x13000], [R32.64], P2 ;  /* 0x1300000020007fae */ /* 0x0003e20009121844 */
        /* <DEDUP_REMOVED lines=28> */
[----:B------:R-:W-:-:S04]  /*d4e0*/  IMAD.WIDE R184, R247, 0x4, R184 ;  /* 0x00000004f7b87825 */ /* 0x000fc800078e02b8 */
[C---:B------:R-:W-:Y:S01]  /*d4f0*/  IMAD.WIDE R192, R247.reuse, 0x4, R192 ;  /* 0x00000004f7c07825 */ /* 0x040fe200078e02c0 */
[----:B------:R1:W-:Y:S03]  /*d500*/  LDGSTS.E [R0+0x1a800], [R168.64], P2 ;  /* 0x1a800000a8007fae */ /* 0x0003e60009121844 */
[----:B------:R-:W-:Y:S01]  /*d510*/  IMAD.WIDE R200, R247, 0x4, R200 ;  /* 0x00000004f7c87825 */ /* 0x000fe200078e02c8 */
[----:B------:R1:W-:Y:S01]  /*d520*/  LDGSTS.E [R0+0x1b000], [R176.64], P2 ;  /* 0x1b000000b0007fae */ /* 0x0003e20009121844 */
[----:B------:R-:W-:Y:S02]  /*d530*/  LOP3.LUT R11, R11, 0x110, R10, 0x78, !PT ;  /* 0x000001100b0b7812 */ /* 0x000fe400078e780a */
[C---:B------:R-:W-:Y:S01]  /*d540*/  IMAD.WIDE R208, R247.reuse, 0x4, R208 ;  /* 0x00000004f7d07825 */ /* 0x040fe200078e02d0 */
[----:B------:R1:W-:Y:S03]  /*d550*/  LDGSTS.E [R0+0x1b800], [R184.64], P2 ;  /* 0x1b800000b8007fae */ /* 0x0003e60009121844 */
[C---:B------:R-:W-:Y:S01]  /*d560*/  IMAD.WIDE R216, R247.reuse, 0x4, R216 ;  /* 0x00000004f7d87825 */ /* 0x040fe200078e02d8 */
[----:B------:R1:W-:Y:S03]  /*d570*/  LDGSTS.E [R0+0x1c000], [R192.64], P2 ;  /* 0x1c000000c0007fae */ /* 0x0003e60009121844 */
[C---:B------:R-:W-:Y:S01]  /*d580*/  IMAD.WIDE R224, R247.reuse, 0x4, R224 ;  /* 0x00000004f7e07825 */ /* 0x040fe200078e02e0 */
[----:B------:R1:W-:Y:S03]  /*d590*/  LDGSTS.E [R0+0x1c800], [R200.64], P2 ;  /* 0x1c800000c8007fae */ /* 0x0003e60009121844 */
[----:B------:R-:W-:Y:S01]  /*d5a0*/  IMAD.WIDE R232, R247, 0x4, R232 ;  /* 0x00000004f7e87825 */ /* 0x000fe200078e02e8 */
[----:B------:R1:W-:Y:S01]  /*d5b0*/  LDGSTS.E [R0+0x1d000], [R208.64], P2 ;  /* 0x1d000000d0007fae */ /* 0x0003e20009121844 */
[----:B------:R-:W-:-:S02]  /*d5c0*/  LOP3.LUT R11, R11, 0x20, RZ, 0x3c, !PT ;  /* 0x000000200b0b7812 */ /* 0x000fc400078e3cff */
[C---:B------:R-:W-:Y:S01]  /*d5d0*/  IMAD.WIDE R240, R247.reuse, 0x4, R240 ;  /* 0x00000004f7f07825 */ /* 0x040fe200078e02f0 */
[----:B------:R1:W-:Y:S03]  /*d5e0*/  LDGSTS.E [R0+0x1d800], [R216.64], P2 ;  /* 0x1d800000d8007fae */ /* 0x0003e60009121844 */
[C---:B------:R-:W-:Y:S01]  /*d5f0*/  IMAD.WIDE R42, R247.reuse, 0x4, R42 ;  /* 0x00000004f72a7825 */ /* 0x040fe200078e022a */
[----:B------:R1:W-:Y:S04]  /*d600*/  LDGSTS.E [R0+0x1e000], [R224.64], P2 ;  /* 0x1e000000e0007fae */ /* 0x0003e80009121844 */
[----:B------:R1:W-:Y:S04]  /*d610*/  LDGSTS.E [R0+0x1e800], [R232.64], P2 ;  /* 0x1e800000e8007fae */ /* 0x0003e80009121844 */
[----:B------:R2:W-:Y:S04]  /*d620*/  LDGSTS.E [R0+0x1f000], [R240.64], P2 ;  /* 0x1f000000f0007fae */ /* 0x0005e80009121844 */
[----:B------:R2:W-:Y:S04]  /*d630*/  LDGSTS.E [R0+0x1f800], [R42.64], P2 ;  /* 0x1f8000002a007fae */ /* 0x0005e80009121844 */
[----:B-1----:R-:W3:Y:S04]  /*d640*/  LDL.LU.64 R6, [R1+0x9a8] ;  /* 0x0009a80001067983 */ /* 0x002ee80000300a00 */
[----:B--2---:R1:W-:Y:S04]  /*d650*/  LDGSTS.E [R11+0x10200], [R24.64], P2 ;  /* 0x10200000180b7fae */ /* 0x0043e80009121844 */
[----:B----4-:R1:W-:Y:S04]  /*d660*/  LDGSTS.E [R11+0x10a00], [R16.64], P2 ;  /* 0x10a00000100b7fae */ /* 0x0103e80009121844 */
[----:B------:R1:W-:Y:S04]  /*d670*/  LDGSTS.E [R11+0x11200], [R18.64], P2 ;  /* 0x11200000120b7fae */ /* 0x0003e80009121844 */
[----:B------:R1:W-:Y:S04]  /*d680*/  LDGSTS.E [R11+0x11a00], [R26.64], P2 ;  /* 0x11a000001a0b7fae */ /* 0x0003e80009121844 */
[----:B------:R1:W-:Y:S04]  /*d690*/  LDGSTS.E [R11+0x12200], [R34.64], P2 ;  /* 0x12200000220b7fae */ /* 0x0003e80009121844 */
[----:B------:R2:W-:Y:S04]  /*d6a0*/  LDGSTS.E [R11+0x12a00], [R8.64], P2 ;  /* 0x12a00000080b7fae */ /* 0x0005e80009121844 */
[----:B------:R-:W4:Y:S01]  /*d6b0*/  S2R R0, SR_TID.X ;  /* 0x0000000000007919 */ /* 0x000f220000002100 */
[----:B------:R-:W-:-:S03]  /*d6c0*/  IMAD.WIDE R66, R247, 0x4, R66 ;  /* 0x00000004f7427825 */ /* 0x000fc600078e0242 */
[----:B------:R4:W-:Y:S04]  /*d6d0*/  LDGSTS.E [R11+0x13200], [R2.64], P2 ;  /* 0x13200000020b7fae */ /* 0x0009e80009121844 */
[----:B--2---:R-:W2:Y:S01]  /*d6e0*/  LDL.64 R8, [R1+0xf8] ;  /* 0x0000f80001087983 */ /* 0x004ea20000100a00 */
        /* <DEDUP_REMOVED lines=11> */
[C---:B------:R-:W-:Y:S01]  /*d7a0*/  IMAD.WIDE R122, R247.reuse, 0x4, R122 ;  /* 0x00000004f77a7825 */ /* 0x040fe200078e027a */
[----:B------:R1:W-:Y:S01]  /*d7b0*/  LDGSTS.E [R11+0x16200], [R98.64], P2 ;  /* 0x16200000620b7fae */ /* 0x0003e20009121844 */
[----:B----4-:R-:W-:Y:S02]  /*d7c0*/  LOP3.LUT R3, R0, 0x3f, RZ, 0xc0, !PT ;  /* 0x0000003f00037812 */ /* 0x010fe400078ec0ff */
[C---:B------:R-:W-:Y:S01]  /*d7d0*/  IMAD.WIDE R130, R247.reuse, 0x4, R130 ;  /* 0x00000004f7827825 */ /* 0x040fe200078e0282 */
[----:B------:R1:W-:Y:S03]  /*d7e0*/  LDGSTS.E [R11+0x16a00], [R106.64], P2 ;  /* 0x16a000006a0b7fae */ /* 0x0003e60009121844 */
[----:B------:R-:W-:Y:S01]  /*d7f0*/  IMAD.WIDE R138, R247, 0x4, R138 ;  /* 0x00000004f78a7825 */ /* 0x000fe200078e028a */
[----:B------:R1:W-:Y:S01]  /*d800*/  LDGSTS.E [R11+0x17200], [R114.64], P2 ;  /* 0x17200000720b7fae */ /* 0x0003e20009121844 */
[----:B------:R-:W-:-:S02]  /*d810*/  SHF.R.S32.HI R0, RZ, 0x6, R0 ;  /* 0x00000006ff007819 */ /* 0x000fc40000011400 */
        /* <DEDUP_REMOVED lines=8> */
[----:B------:R-:W-:-:S02]  /*d8a0*/  SGXT R2, R0, 0x1 ;  /* 0x000000010002781a */ /* 0x000fc40000000200 */
[C---:B------:R-:W-:Y:S01]  /*d8b0*/  IMAD.WIDE R178, R247.reuse, 0x4, R178 ;  /* 0x00000004f7b27825 */ /* 0x040fe200078e02b2 */
[----:B------:R1:W-:Y:S03]  /*d8c0*/  LDGSTS.E [R11+0x19a00], [R154.64], P2 ;  /* 0x19a000009a0b7fae */ /* 0x0003e60009121844 */
[----:B------:R-:W-:Y:S01]  /*d8d0*/  IMAD.WIDE R186, R247, 0x4, R186 ;  /* 0x00000004f7ba7825 */ /* 0x000fe200078e02ba */
[----:B------:R1:W-:Y:S03]  /*d8e0*/  LDGSTS.E [R11+0x1a200], [R162.64], P2 ;  /* 0x1a200000a20b7fae */ /* 0x0003e60009121844 */
[----:B------:R-:W-:Y:S01]  /*d8f0*/  IMAD.SHL.U32 R3, R3, 0x4, RZ ;  /* 0x0000000403037824 */ /* 0x000fe200078e00ff */
[----:B------:R1:W-:Y:S01]  /*d900*/  LDGSTS.E [R11+0x1aa00], [R170.64], P2 ;  /* 0x1aa00000aa0b7fae */ /* 0x0003e20009121844 */
[----:B------:R-:W-:-:S03]  /*d910*/  IMAD.WIDE R194, R247, 0x4, R194 ;  /* 0x00000004f7c27825 */ /* 0x000fc600078e02c2 */
[----:B------:R1:W-:Y:S01]  /*d920*/  LDGSTS.E [R11+0x1b200], [R178.64], P2 ;  /* 0x1b200000b20b7fae */ /* 0x0003e20009121844 */
[----:B------:R-:W-:Y:S01]  /*d930*/  IMAD.WIDE R202, R247, 0x4, R202 ;  /* 0x00000004f7ca7825 */ /* 0x000fe200078e02ca */
[----:B------:R-:W-:Y:S02]  /*d940*/  LOP3.LUT R0, R3, 0x110, R2, 0x78, !PT ;  /* 0x0000011003007812 */ /* 0x000fe400078e7802 */
        /* <DEDUP_REMOVED lines=8> */
[----:B------:R-:W-:Y:S02]  /*d9d0*/  LOP3.LUT R0, R0, 0x40, RZ, 0x3c, !PT ;  /* 0x0000004000007812 */ /* 0x000fe400078e3cff */
[C---:B------:R-:W-:Y:S01]  /*d9e0*/  IMAD.WIDE R242, R247.reuse, 0x4, R242 ;  /* 0x00000004f7f27825 */ /* 0x040fe200078e02f2 */
[----:B------:R1:W-:Y:S03]  /*d9f0*/  LDGSTS.E [R11+0x1da00], [R218.64], P2 ;  /* 0x1da00000da0b7fae */ /* 0x0003e60009121844 */
[C---:B------:R-:W-:Y:S01]  /*da00*/  IMAD.WIDE R44, R247.reuse, 0x4, R44 ;  /* 0x00000004f72c7825 */ /* 0x040fe200078e022c */
[----:B------:R1:W-:Y:S04]  /*da10*/  LDGSTS.E [R11+0x1e200], [R226.64], P2 ;  /* 0x1e200000e20b7fae */ /* 0x0003e80009121844 */
[----:B------:R1:W-:Y:S04]  /*da20*/  LDGSTS.E [R11+0x1ea00], [R234.64], P2 ;  /* 0x1ea00000ea0b7fae */ /* 0x0003e80009121844 */
[----:B------:R1:W-:Y:S01]  /*da30*/  LDGSTS.E [R11+0x1f200], [R242.64], P2 ;  /* 0x1f200000f20b7fae */ /* 0x0003e20009121844 */
[----:B------:R-:W-:-:S03]  /*da40*/  IMAD.WIDE R60, R247, 0x4, R60 ;  /* 0x00000004f73c7825 */ /* 0x000fc600078e023c */
[----:B------:R1:W-:Y:S01]  /*da50*/  LDGSTS.E [R11+0x1fa00], [R44.64], P2 ;  /* 0x1fa000002c0b7fae */ /* 0x0003e20009121844 */
        /* <DEDUP_REMOVED lines=23> */
[----:B------:R-:W-:Y:S01]  /*dbd0*/  IMAD.WIDE R46, R247, 0x4, R46 ;  /* 0x00000004f72e7825 */ /* 0x000fe200078e022e */
[----:B--2---:R2:W-:Y:S04]  /*dbe0*/  LDGSTS.E [R0+0x10400], [R8.64], P2 ;  /* 0x1040000008007fae */ /* 0x0045e80009121844 */
        /* <DEDUP_REMOVED lines=18> */
[----:B------:R3:W-:Y:S01]  /*dd10*/  LDGSTS.E [R0+0x19c00], [R156.64], P2 ;  /* 0x19c000009c007fae */ /* 0x0007e20009121844 */
[----:B-1----:R-:W-:-:S03]  /*dd20*/  LOP3.LUT R5, R3, 0x110, R2, 0x78, !PT ;  /* 0x0000011003057812 */ /* 0x002fc600078e7802 */
[----:B------:R3:W-:Y:S04]  /*dd30*/  LDGSTS.E [R0+0x1a400], [R164.64], P2 ;  /* 0x1a400000a4007fae */ /* 0x0007e80009121844 */
[----:B------:R3:W-:Y:S04]  /*dd40*/  LDGSTS.E [R0+0x1ac00], [R172.64], P2 ;  /* 0x1ac00000ac007fae */ /* 0x0007e80009121844 */
[----:B------:R3:W-:Y:S04]  /*dd50*/  LDGSTS.E [R0+0x1b400], [R180.64], P2 ;  /* 0x1b400000b4007fae */ /* 0x0007e80009121844 */
[----:B------:R3:W-:Y:S01]  /*dd60*/  LDGSTS.E [R0+0x1bc00], [R188.64], P2 ;  /* 0x1bc00000bc007fae */ /* 0x0007e20009121844 */
[----:B------:R-:W-:-:S03]  /*dd70*/  LOP3.LUT R5, R5, 0x60, RZ, 0x3c, !PT ;  /* 0x0000006005057812 */ /* 0x000fc600078e3cff */
        /* <DEDUP_REMOVED lines=15> */
[----:B-1----:R-:W3:Y:S04]  /*de70*/  LDL.LU.64 R248, [R1+0x348] ;  /* 0x0003480001f87983 */ /* 0x002ee80000300a00 */
[----:B--2---:R-:W2:Y:S01]  /*de80*/  LDL.LU.64 R250, [R1+0x330] ;  /* 0x0003300001fa7983 */ /* 0x004ea20000300a00 */
[----:B------:R-:W-:-:S03]  /*de90*/  IMAD.WIDE R62, R247, 0x4, R62 ;  /* 0x00000004f73e7825 */ /* 0x000fc600078e023e */
[----:B------:R-:W4:Y:S01]  /*dea0*/  LDL.LU.64 R2, [R1+0x318] ;  /* 0x0003180001027983 */ /* 0x000f220000300a00 */
        /* <DEDUP_REMOVED lines=47> */
[----:B------:R1:W-:Y:S04]  /*e1a0*/  LDGSTS.E [R5+0x1ee00], [R238.64], P2 ;  /* 0x1ee00000ee057fae */ /* 0x0003e80009121844 */
[----:B------:R1:W-:Y:S04]  /*e1b0*/  LDGSTS.E [R5+0x1f600], [R40.64], P2 ;  /* 0x1f60000028057fae */ /* 0x0003e80009121844 */
[----:B------:R1:W-:Y:S04]  /*e1c0*/  LDGSTS.E [R5+0x1fe00], [R48.64], P2 ;  /* 0x1fe0000030057fae */ /* 0x0003e80009121844 */
[----:B------:R-:W2:Y:S04]  /*e1d0*/  S2R R7, SR_TID.X ;  /* 0x0000000000077919 */ /* 0x000ea80000002100 */
[----:B------:R-:W0:Y:S04]  /*e1e0*/  LDGDEPBAR ;  /* 0x00000000000079af */ /* 0x000e280000000000 */
[----:B-1----:R-:W4:Y:S01]  /*e1f0*/  LDL.LU.64 R4, [R1+0x2e8] ;  /* 0x0002e80001047983 */ /* 0x002f220000300a00 */
[----:B---3--:R-:W-:-:S03]  /*e200*/  IMAD.WIDE R50, R252, 0x4, R248 ;  /* 0x00000004fc327825 */ /* 0x008fc600078e02f8 */
[----:B------:R-:W3:Y:S01]  /*e210*/  LDL.LU.64 R248, [R1+0x2d0] ;  /* 0x0002d00001f87983 */ /* 0x000ee20000300a00 */
[----:B--2---:R-:W-:-:S03]  /*e220*/  IMAD.WIDE R38, R252, 0x4, R250 ;  /* 0x00000004fc267825 */ /* 0x004fc600078e02fa */
[----:B------:R-:W-:Y:S04]  /*e230*/  STL.64 [R1+0x8c0], R50 ;  /* 0x0008c03201007387 */ /* 0x000fe80000100a00 */
[----:B------:R-:W2:Y:S01]  /*e240*/  LDL.LU.64 R250, [R1+0x2c0] ;  /* 0x0002c00001fa7983 */ /* 0x000ea20000300a00 */
[----:B----4-:R-:W-:-:S03]  /*e250*/  IMAD.WIDE R36, R252, 0x4, R2 ;  /* 0x00000004fc247825 */ /* 0x010fc600078e0202 */
[----:B------:R1:W-:Y:S04]  /*e260*/  STL.64 [R1+0x8c8], R38 ;  /* 0x0008c82601007387 */ /* 0x0003e80000100a00 */
[----:B------:R-:W4:Y:S04]  /*e270*/  LDL.LU.64 R2, [R1+0x2b0] ;  /* 0x0002b00001027983 */ /* 0x000f280000300a00 */
[----:B------:R-:W-:Y:S04]  /*e280*/  STL.64 [R1+0x8d0], R36 ;  /* 0x0008d02401007387 */ /* 0x000fe80000100a00 */
[----:B------:R-:W4:Y:S01]  /*e290*/  LDL.LU.64 R10, [R1+0x2a0] ;  /* 0x0002a000010a7983 */ /* 0x000f220000300a00 */
[----:B------:R-:W-:-:S05]  /*e2a0*/  IMAD.WIDE R34, R252, 0x4, R8 ;  /* 0x00000004fc227825 */ /* 0x000fca00078e0208 */
[----:B------:R1:W-:Y:S04]  /*e2b0*/  STL.64 [R1+0x8d8], R34 ;  /* 0x0008d82201007387 */ /* 0x0003e80000100a00 */
[----:B------:R-:W4:Y:S01]  /*e2c0*/  LDL.LU.64 R8, [R1+0x290] ;  /* 0x0002900001087983 */ /* 0x000f220000300a00 */
[----:B------:R-:W-:-:S03]  /*e2d0*/  IMAD.WIDE R32, R252, 0x4, R4 ;  /* 0x00000004fc207825 */ /* 0x000fc600078e0204 */
[----:B------:R-:W4:Y:S04]  /*e2e0*/  LDL.LU.64 R4, [R1+0x280] ;  /* 0x0002800001047983 */ /* 0x000f280000300a00 */
[----:B------:R1:W-:Y:S01]  /*e2f0*/  STL.64 [R1+0x8e0], R32 ;  /* 0x0008e02001007387 */ /* 0x0003e20000100a00 */
[----:B---3--:R-:W-:-:S03]  /*e300*/  IMAD.WIDE R30, R252, 0x4, R248 ;  /* 0x00000004fc1e7825 */ /* 0x008fc600078e02f8 */
[----:B------:R-:W3:Y:S04]  /*e310*/  LDL.LU.64 R248, [R1+0x270] ;  /* 0x0002700001f87983 */ /* 0x000ee80000300a00 */
[----:B------:R-:W-:Y:S01]  /*e320*/  STL.64 [R1+0x8e8], R30 ;  /* 0x0008e81e01007387 */ /* 0x000fe20000100a00 */
[----:B--2---:R-:W-:-:S03]  /*e330*/  IMAD.WIDE R28, R252, 0x4, R250 ;  /* 0x00000004fc1c7825 */ /* 0x004fc600078e02fa */
[----:B------:R-:W2:Y:S01]  /*e340*/  LDL.LU.64 R250, [R1+0x268] ;  /* 0x0002680001fa7983 */ /* 0x000ea20000300a00 */
[----:B----4-:R-:W-:-:S03]  /*e350*/  IMAD.WIDE R26, R252, 0x4, R2 ;  /* 0x00000004fc1a7825 */ /* 0x010fc600078e0202 */
[----:B------:R-:W-:Y:S04]  /*e360*/  STL.64 [R1+0x8f0], R28 ;  /* 0x0008f01c01007387 */ /* 0x000fe80000100a00 */
[----:B------:R-:W4:Y:S01]  /*e370*/  LDL.LU.64 R2, [R1+0x248] ;  /* 0x0002480001027983 */ /* 0x000f220000300a00 */
[----:B------:R-:W-:-:S03]  /*e380*/  IMAD.WIDE R24, R252, 0x4, R10 ;  /* 0x00000004fc187825 */ /* 0x000fc600078e020a */
[----:B------:R-:W-:Y:S04]  /*e390*/  STL.64 [R1+0x8f8], R26 ;  /* 0x0008f81a01007387 */ /* 0x000fe80000100a00 */
[----:B------:R-:W4:Y:S04]  /*e3a0*/  LDL.LU.64 R10, [R1+0x238] ;  /* 0x00023800010a7983 */ /* 0x000f280000300a00 */
[----:B------:R1:W-:Y:S01]  /*e3b0*/  STL.64 [R1+0x900], R24 ;  /* 0x0009001801007387 */ /* 0x0003e20000100a00 */
[----:B------:R-:W-:-:S03]  /*e3c0*/  IMAD.WIDE R22, R252, 0x4, R8 ;  /* 0x00000004fc167825 */ /* 0x000fc600078e0208 */
[----:B------:R-:W4:Y:S04]  /*e3d0*/  LDL.LU.64 R8, [R1+0xb0] ;  /* 0x0000b00001087983 */ /* 0x000f280000300a00 */
[----:B------:R-:W-:Y:S01]  /*e3e0*/  STL.64 [R1+0x908], R22 ;  /* 0x0009081601007387 */ /* 0x000fe20000100a00 */
[----:B------:R-:W-:-:S05]  /*e3f0*/  IMAD.WIDE R20, R252, 0x4, R4 ;  /* 0x00000004fc147825 */ /* 0x000fca00078e0204 */
[----:B------:R-:W-:Y:S01]  /*e400*/  STL.64 [R1+0x910], R20 ;  /* 0x0009101401007387 */ /* 0x000fe20000100a00 */
[----:B---3--:R-:W-:-:S03]  /*e410*/  IMAD.WIDE R18, R252, 0x4, R248 ;  /* 0x00000004fc127825 */ /* 0x008fc600078e02f8 */
[----:B------:R-:W3:Y:S04]  /*e420*/  LDL.LU.64 R248, [R1+0x340] ;  /* 0x0003400001f87983 */ /* 0x000ee80000300a00 */
[----:B------:R-:W-:Y:S01]  /*e430*/  STL.64 [R1+0x918], R18 ;  /* 0x0009181201007387 */ /* 0x000fe20000100a00 */
[----:B--2---:R-:W-:-:S03]  /*e440*/  IMAD.WIDE R16, R252, 0x4, R250 ;  /* 0x00000004fc107825 */ /* 0x004fc600078e02fa */
[----:B------:R-:W2:Y:S04]  /*e450*/  LDL.LU.64 R4, [R1+0x328] ;  /* 0x0003280001047983 */ /* 0x000ea80000300a00 */
[----:B------:R-:W2:Y:S01]  /*e460*/  LDL.LU.64 R250, [R1+0x310] ;  /* 0x0003100001fa7983 */ /* 0x000ea20000300a00 */
[----:B------:R-:W-:Y:S02]  /*e470*/  LOP3.LUT R6, R7, 0x7f, RZ, 0xc0, !PT ;  /* 0x0000007f07067812 */ /* 0x000fe400078ec0ff */
[----:B------:R-:W-:Y:S01]  /*e480*/  IADD3 R0, R246, -0x89, RZ ;  /* 0xffffff77f6007810 */ /* 0x000fe20007ffe0ff */
[----:B------:R-:W-:Y:S01]  /*e490*/  STL.64 [R1+0x920], R16 ;  /* 0x0009201001007387 */ /* 0x000fe20000100a00 */
[----:B----4-:R-:W-:-:S03]  /*e4a0*/  IMAD.WIDE R14, R252, 0x4, R2 ;  /* 0x00000004fc0e7825 */ /* 0x010fc600078e0202 */
[----:B------:R-:W4:Y:S01]  /*e4b0*/  LDL.LU.64 R2, [R1+0x2f8] ;  /* 0x0002f80001027983 */ /* 0x000f220000300a00 */
[----:B------:R-:W-:-:S03]  /*e4c0*/  IMAD.SHL.U32 R7, R6, 0x4, RZ ;  /* 0x0000000406077824 */ /* 0x000fc600078e00ff */
[----:B------:R-:W-:Y:S01]  /*e4d0*/  BAR.SYNC.DEFER_BLOCKING 0x0 ;  /* 0x0000000000007b1d */ /* 0x000fe20000010000 */
[----:B------:R-:W-:Y:S01]  /*e4e0*/  IMAD.WIDE R12, R252, 0x4, R10 ;  /* 0x00000004fc0c7825 */ /* 0x000fe200078e020a */
[----:B------:R-:W-:Y:S02]  /*e4f0*/  ISETP.GE.U32.AND P2, PT, R0, 0x7fffff38, PT ;  /* 0x7fffff380000780c */ /* 0x000fe40003f46070 */
[----:B------:R-:W-:Y:S02]  /*e500*/  IADD3 R0, R246, -0x8d, RZ ;  /* 0xffffff73f6007810 */ /* 0x000fe40007ffe0ff */
[----:B------:R-:W-:Y:S04]  /*e510*/  STL.64 [R1+0x928], R14 ;  /* 0x0009280e01007387 */ /* 0x000fe80000100a00 */
[----:B------:R-:W-:Y:S04]  /*e520*/  STL.64 [R1+0x930], R12 ;  /* 0x0009300c01007387 */ /* 0x000fe80000100a00 */
[----:B------:R-:W4:Y:S04]  /*e530*/  LDL.LU.64 R52, [R1+0x2e0] ;  /* 0x0002e00001347983 */ /* 0x000f280000300a00 */
[----:B------:R-:W-:Y:S01]  /*e540*/  @!PT LDS RZ, [RZ] ;  /* 0x00000000fffff984 */ /* 0x000fe20000000800 */
[----:B------:R-:W-:Y:S01]  /*e550*/  @!PT LDS RZ, [RZ] ;  /* 0x00000000fffff984 */ /* 0x000fe20000000800 */
[----:B------:R-:W-:Y:S01]  /*e560*/  @!PT LDS RZ, [RZ] ;  /* 0x00000000fffff984 */ /* 0x000fe20000000800 */
[----:B------:R2:W-:Y:S01]  /*e570*/  LDGSTS.E [R7+0x60000], [R50.64], !P6 ;  /* 0x6000000032077fae */ /* 0x0005e2000f121844 */
[----:B------:R-:W-:-:S02]  /*e580*/  ISETP.GE.U32.AND P6, PT, R0, 0x7fffff34, PT ;  /* 0x7fffff340000780c */ /* 0x000fc40003fc6070 */
[----:B------:R-:W-:Y:S01]  /*e590*/  IADD3 R0, R246, -0x91, RZ ;  /* 0xffffff6ff6007810 */ /* 0x000fe20007ffe0ff */
[----:B------:R1:W-:Y:S03]  /*e5a0*/  LDGSTS.E [R7+0x60800], [R38.64], !P3 ;  /* 0x6080000026077fae */ /* 0x0003e6000d921844 */
[----:B------:R-:W-:Y:S01]  /*e5b0*/  ISETP.GE.U32.AND P3, PT, R0, 0x7fffff30, PT ;  /* 0x7fffff300000780c */ /* 0x000fe20003f66070 */
[----:B-1----:R-:W-:Y:S02]  /*e5c0*/  IMAD.SHL.U32 R39, R6, 0x4, RZ ;  /* 0x0000000406277824 */ /* 0x002fe400078e00ff */
[----:B------:R-:W-:-:S03]  /*e5d0*/  IMAD.WIDE R10, R252, 0x4, R8 ;  /* 0x00000004fc0a7825 */ /* 0x000fc600078e0208 */
[----:B------:R1:W-:Y:S04]  /*e5e0*/  LDGSTS.E [R39+0x61000], [R36.64], !P2 ;  /* 0x6100000024277fae */ /* 0x0003e8000d121844 */
[----:B------:R-:W-:Y:S04]  /*e5f0*/  STL.64 [R1+0x938], R10 ;  /* 0x0009380a01007387 */ /* 0x000fe80000100a00 */
[----:B------:R-:W4:Y:S01]  /*e600*/  LDL.LU.64 R58, [R1+0x2c8] ;  /* 0x0002c800013a7983 */ /* 0x000f220000300a00 */
[----:B------:R-:W-:-:S03]  /*e610*/  LOP3.LUT R38, R7, 0x20, RZ, 0x3c, !PT ;  /* 0x0000002007267812 */ /* 0x000fc600078e3cff */
[----:B------:R1:W-:Y:S02]  /*e620*/  LDGSTS.E [R39+0x61800], [R34.64], !P6 ;  /* 0x6180000022277fae */ /* 0x0003e4000f121844 */
[----:B-1----:R-:W-:-:S05]  /*e630*/  IMAD.SHL.U32 R35, R6, 0x4, RZ ;  /* 0x0000000406237824 */ /* 0x002fca00078e00ff */
[----:B------:R1:W-:Y:S01]  /*e640*/  LDGSTS.E [R35+0x62000], [R32.64], !P3 ;  /* 0x6200000020237fae */ /* 0x0003e2000d921844 */
[----:B---3--:R-:W-:-:S03]  /*e650*/  IMAD.WIDE R8, R252, 0x4, R248 ;  /* 0x00000004fc087825 */ /* 0x008fc600078e02f8 */
[----:B------:R-:W3:Y:S01]  /*e660*/  LDL.LU.64 R248, [R1+0x2b8] ;  /* 0x0002b80001f87983 */ /* 0x000ee20000300a00 */
[----:B--2---:R-:W-:-:S03]  /*e670*/  IMAD.WIDE R6, R252, 0x4, R4 ;  /* 0x00000004fc067825 */ /* 0x004fc600078e0204 */
[----:B------:R-:W-:Y:S01]  /*e680*/  STL.64 [R1+0x940], R8 ;  /* 0x0009400801007387 */ /* 0x000fe20000100a00 */
[----:B------:R-:W-:-:S03]  /*e690*/  IMAD.WIDE R4, R252, 0x4, R250 ;  /* 0x00000004fc047825 */ /* 0x000fc600078e02fa */
[----:B------:R-:W-:Y:S04]  /*e6a0*/  STL.64 [R1+0x948], R6 ;  /* 0x0009480601007387 */ /* 0x000fe80000100a00 */
[----:B------:R-:W2:Y:S04]  /*e6b0*/  LDL.LU.64 R250, [R1+0x2a8] ;  /* 0x0002a80001fa7983 */ /* 0x000ea80000300a00 */
[----:B------:R-:W-:Y:S04]  /*e6c0*/  STL.64 [R1+0x950], R4 ;  /* 0x0009500401007387 */ /* 0x000fe80000100a00 */
[----:B-1----:R-:W2:Y:S01]  /*e6d0*/  LDL.LU.64 R32, [R1+0x298] ;  /* 0x0002980001207983 */ /* 0x002ea20000300a00 */
        /* <DEDUP_REMOVED lines=22> */
[----:B------:R-:W-:Y:S01]  /*e840*/  IADD3 R0, R246, -0xb5, RZ ;  /* 0xffffff4bf6007810 */ /* 0x000fe20007ffe0ff */
[----:B----4-:R-:W-:Y:S02]  /*e850*/  IMAD.WIDE R2, R252, 0x4, R2 ;  /* 0x00000004fc027825 */ /* 0x010fe400078e0202 */
[----:B-1----:R-:W4:Y:S01]  /*e860*/  LDL.LU.64 R24, [R1+0x288] ;  /* 0x0002880001187983 */ /* 0x002f220000300a00 */
[----:B------:R-:W-:Y:S02]  /*e870*/  ISETP.GE.U32.AND P3, PT, R0, 0x7fffff0c, PT ;  /* 0x7fffff0c0000780c */ /* 0x000fe40003f66070 */
[----:B------:R-:W-:Y:S01]  /*e880*/  IADD3 R0, R246, -0xb9, RZ ;  /* 0xffffff47f6007810 */ /* 0x000fe20007ffe0ff */
[----:B------:R1:W-:Y:S03]  /*e890*/  LDGSTS.E [R35+0x65800], [R18.64], !P2 ;  /* 0x6580000012237fae */ /* 0x0003e6000d121844 */
        /* <DEDUP_REMOVED lines=9> */
[----:B------:R-:W-:Y:S02]  /*e930*/  IMAD.WIDE R52, R252, 0x4, R52 ;  /* 0x00000004fc347825 */ /* 0x000fe400078e0234 */
[----:B------:R1:W-:Y:S01]  /*e940*/  STL.64 [R1+0x958], R2 ;  /* 0x0009580201007387 */ /* 0x0003e20000100a00 */
[----:B------:R-:W-:Y:S02]  /*e950*/  ISETP.GE.U32.AND P2, PT, R0, 0x7fffff3b, PT ;  /* 0x7fffff3b0000780c */ /* 0x000fe40003f46070 */
[----:B------:R-:W-:Y:S01]  /*e960*/  IADD3 R0, R246, -0x8a, RZ ;  /* 0xffffff76f6007810 */ /* 0x000fe20007ffe0ff */
[----:B------:R-:W4:Y:S01]  /*e970*/  LDL.LU.64 R50, [R1+0x278] ;  /* 0x0002780001327983 */ /* 0x000f220000300a00 */
[----:B------:R-:W-:-:S03]  /*e980*/  IMAD.WIDE R58, R252, 0x4, R58 ;  /* 0x00000004fc3a7825 */ /* 0x000fc600078e023a */
[----:B------:R1:W-:Y:S01]  /*e990*/  LDGSTS.E [R35+0x67800], [R10.64], !P6 ;  /* 0x678000000a237fae */ /* 0x0003e2000f121844 */
[----:B------:R-:W-:Y:S02]  /*e9a0*/  ISETP.GE.U32.AND P6, PT, R0, 0x7fffff37, PT ;  /* 0x7fffff370000780c */ /* 0x000fe40003fc6070 */
[----:B------:R-:W-:Y:S01]  /*e9b0*/  IADD3 R0, R246, -0x8e, RZ ;  /* 0xffffff72f6007810 */ /* 0x000fe20007ffe0ff */
[----:B------:R-:W-:Y:S04]  /*e9c0*/  STL.64 [R1+0x960], R52 ;  /* 0x0009603401007387 */ /* 0x000fe80000100a00 */
[----:B------:R-:W4:Y:S04]  /*e9d0*/  LDL.LU.64 R26, [R1+0x88] ;  /* 0x00008800011a7983 */ /* 0x000f280000300a00 */
[----:B------:R1:W-:Y:S01]  /*e9e0*/  LDGSTS.E [R38+0x60200], [R8.64], !P3 ;  /* 0x6020000008267fae */ /* 0x0003e2000d921844 */
[----:B------:R-:W-:-:S03]  /*e9f0*/  ISETP.GE.U32.AND P3, PT, R0, 0x7fffff33, PT ;  /* 0x7fffff330000780c */ /* 0x000fc60003f66070 */
[----:B------:R-:W-:Y:S04]  /*ea00*/  STL.64 [R1+0x968], R58 ;  /* 0x0009683a01007387 */ /* 0x000fe80000100a00 */
[----:B------:R-:W4:Y:S04]  /*ea10*/  LDL.LU.64 R28, [R1+0x250] ;  /* 0x00025000011c7983 */ /* 0x000f280000300a00 */
[----:B------:R-:W4:Y:S04]  /*ea20*/  LDL.LU.64 R30, [R1+0x240] ;  /* 0x00024000011e7983 */ /* 0x000f280000300a00 */
[----:B------:R1:W-:Y:S04]  /*ea30*/  LDGSTS.E [R38+0x60a00], [R6.64], !P2 ;  /* 0x60a0000006267fae */ /* 0x0003e8000d121844 */
[----:B------:R1:W-:Y:S04]  /*ea40*/  LDGSTS.E [R38+0x61200], [R4.64], !P6 ;  /* 0x6120000004267fae */ /* 0x0003e8000f121844 */
[----:B------:R1:W-:Y:S01]  /*ea50*/  LDGSTS.E [R38+0x61a00], [R2.64], !P3 ;  /* 0x61a0000002267fae */ /* 0x0003e2000d921844 */
[----:B---3--:R-:W-:-:S05]  /*ea60*/  IMAD.WIDE R248, R252, 0x4, R248 ;  /* 0x00000004fcf87825 */ /* 0x008fca00078e02f8 */
[----:B------:R-:W-:Y:S04]  /*ea70*/  STL.64 [R1+0x970], R248 ;  /* 0x000970f801007387 */ /* 0x000fe80000100a00 */
[----:B------:R-:W3:Y:S01]  /*ea80*/  LDL.LU.64 R36, [R1+0x230] ;  /* 0x0002300001247983 */ /* 0x000ee20000300a00 */
[----:B--2---:R-:W-:-:S04]  /*ea90*/  IMAD.WIDE R250, R252, 0x4, R250 ;  /* 0x00000004fcfa7825 */ /* 0x004fc800078e02fa */
[----:B-1----:R-:W-:Y:S01]  /*eaa0*/  IMAD.WIDE R2, R252, 0x4, R32 ;  /* 0x00000004fc027825 */ /* 0x002fe200078e0220 */
[----:B------:R-:W-:Y:S04]  /*eab0*/  STL.64 [R1+0x978], R250 ;  /* 0x000978fa01007387 */ /* 0x000fe80000100a00 */
[----:B------:R4:W-:Y:S04]  /*eac0*/  STL.64 [R1+0x18], R2 ;  /* 0x0000180201007387 */ /* 0x0009e80000100a00 */
[----:B------:R-:W2:Y:S01]  /*ead0*/  LDL.LU.64 R32, [R1+0x228] ;  /* 0x0002280001207983 */ /* 0x000ea20000300a00 */
        /* <DEDUP_REMOVED lines=21> */
[----:B----4-:R-:W-:Y:S01]  /*ec30*/  IMAD.WIDE R2, R252, 0x4, R24 ;  /* 0x00000004fc027825 */ /* 0x010fe200078e0218 */
[----:B------:R-:W-:-:S04]  /*ec40*/  IADD3 R0, R246, -0xb2, RZ ;  /* 0xffffff4ef6007810 */ /* 0x000fc80007ffe0ff */
[----:B------:R4:W-:Y:S04]  /*ec50*/  STL.64 [R1+0x38], R2 ;  /* 0x0000380201007387 */ /* 0x0009e80000100a00 */
[----:B------:R4:W-:Y:S01]  /*ec60*/  LDGSTS.E [R38+0x64a00], [R2.64], !P3 ;  /* 0x64a0000002267fae */ /* 0x0009e2000d921844 */
[----:B------:R-:W-:Y:S02]  /*ec70*/  ISETP.GE.U32.AND P3, PT, R0, 0x7fffff0f, PT ;  /* 0x7fffff0f0000780c */ /* 0x000fe40003f66070 */
[----:B------:R-:W-:Y:S01]  /*ec80*/  IADD3 R0, R246, -0xb6, RZ ;  /* 0xffffff4af6007810 */ /* 0x000fe20007ffe0ff */
[----:B----4-:R-:W-:Y:S02]  /*ec90*/  IMAD.WIDE R2, R252, 0x4, R50 ;  /* 0x00000004fc027825 */ /* 0x010fe400078e0232 */
[----:B------:R-:W4:Y:S04]  /*eca0*/  LDL.LU.64 R50, [R1+0x338] ;  /* 0x0003380001327983 */ /* 0x000f280000300a00 */
[----:B------:R1:W-:Y:S04]  /*ecb0*/  STL.64 [R1+0x60], R2 ;  /* 0x0000600201007387 */ /* 0x0003e80000100a00 */
[----:B------:R1:W-:Y:S01]  /*ecc0*/  LDGSTS.E [R38+0x65200], [R2.64], !P2 ;  /* 0x6520000002267fae */ /* 0x0003e2000d121844 */
[----:B------:R-:W-:-:S02]  /*ecd0*/  ISETP.GE.U32.AND P2, PT, R0, 0x7fffff0b, PT ;  /* 0x7fffff0b0000780c */ /* 0x000fc40003f46070 */
[----:B------:R-:W-:Y:S01]  /*ece0*/  IADD3 R0, R246, -0xba, RZ ;  /* 0xffffff46f6007810 */ /* 0x000fe20007ffe0ff */
[----:B-1----:R-:W-:Y:S02]  /*ecf0*/  IMAD.WIDE R2, R252, 0x4, R26 ;  /* 0x00000004fc027825 */ /* 0x002fe400078e021a */
[----:B------:R-:W4:Y:S04]  /*ed00*/  LDL.LU.64 R26, [R1+0x320] ;  /* 0x00032000011a7983 */ /* 0x000f280000300a00 */
[----:B------:R1:W-:Y:S04]  /*ed10*/  STL.64 [R1+0x88], R2 ;  /* 0x0000880201007387 */ /* 0x0003e80000100a00 */
[----:B------:R1:W-:Y:S01]  /*ed20*/  LDGSTS.E [R38+0x65a00], [R2.64], !P6 ;  /* 0x65a0000002267fae */ /* 0x0003e2000f121844 */
[----:B------:R-:W-:Y:S01]  /*ed30*/  ISETP.GE.U32.AND P6, PT, R0, 0x7fffff07, PT ;  /* 0x7fffff070000780c */ /* 0x000fe20003fc6070 */
[----:B-1----:R-:W-:-:S02]  /*ed40*/  IMAD.WIDE R2, R252, 0x4, R28 ;  /* 0x00000004fc027825 */ /* 0x002fc400078e021c */
[----:B------:R-:W4:Y:S04]  /*ed50*/  LDL.LU.64 R28, [R1+0x308] ;  /* 0x00030800011c7983 */ /* 0x000f280000300a00 */
[----:B------:R1:W-:Y:S04]  /*ed60*/  STL.64 [R1+0xb0], R2 ;  /* 0x0000b00201007387 */ /* 0x0003e80000100a00 */
[----:B------:R1:W-:Y:S01]  /*ed70*/  LDGSTS.E [R38+0x66200], [R2.64], !P3 ;  /* 0x6620000002267fae */ /* 0x0003e2000d921844 */
[----:B------:R-:W-:Y:S01]  /*ed80*/  IADD3 R0, R246, -0xbe, RZ ;  /* 0xffffff42f6007810 */ /* 0x000fe20007ffe0ff */
[----:B-1----:R-:W-:-:S02]  /*ed90*/  IMAD.WIDE R2, R252, 0x4, R30 ;  /* 0x00000004fc027825 */ /* 0x002fc400078e021e */
[----:B------:R-:W4:Y:S04]  /*eda0*/  LDL.LU.64 R30, [R1+0x2f0] ;  /* 0x0002f000011e7983 */ /* 0x000f280000300a00 */
[----:B------:R3:W-:Y:S04]  /*edb0*/  STL.64 [R1+0xe0], R2 ;  /* 0x0000e00201007387 */ /* 0x0007e80000100a00 */
[----:B------:R3:W-:Y:S01]  /*edc0*/  LDGSTS.E [R38+0x66a00], [R2.64], !P2 ;  /* 0x66a0000002267fae */ /* 0x0007e2000d121844 */
[----:B------:R-:W-:Y:S02]  /*edd0*/  ISETP.GE.U32.AND P3, PT, R0, 0x7fffff03, PT ;  /* 0x7fffff030000780c */ /* 0x000fe40003f66070 */
[----:B------:R-:W-:Y:S01]  /*ede0*/  LOP3.LUT R34, R39, 0x40, RZ, 0x3c, !PT ;  /* 0x0000004027227812 */ /* 0x000fe200078e3cff */
[----:B---3--:R-:W-:-:S02]  /*edf0*/  IMAD.WIDE R2, R252, 0x4, R36 ;  /* 0x00000004fc027825 */ /* 0x008fc400078e0224 */
[----:B------:R-:W3:Y:S04]  /*ee00*/  LDL.LU.64 R36, [R1+0x2d8] ;  /* 0x0002d80001247983 */ /* 0x000ee80000300a00 */
[----:B------:R2:W-:Y:S04]  /*ee10*/  STL.64 [R1+0x1f0], R2 ;  /* 0x0001f00201007387 */ /* 0x0005e80000100a00 */
[----:B------:R2:W-:Y:S02]  /*ee20*/  LDGSTS.E [R38+0x67200], [R2.64], !P6 ;  /* 0x6720000002267fae */ /* 0x0005e4000f121844 */
[----:B--2---:R-:W-:-:S02]  /*ee30*/  IMAD.WIDE R2, R252, 0x4, R32 ;  /* 0x00000004fc027825 */ /* 0x004fc400078e0220 */
[----:B------:R-:W2:Y:S04]  /*ee40*/  LDL.LU.64 R32, [R1+0x220] ;  /* 0x0002200001207983 */ /* 0x000ea80000300a00 */
[----:B------:R4:W-:Y:S04]  /*ee50*/  STL.64 [R1+0x1f8], R2 ;  /* 0x0001f80201007387 */ /* 0x0009e80000100a00 */
[----:B------:R1:W-:Y:S04]  /*ee60*/  LDGSTS.E [R38+0x67a00], [R2.64], !P3 ;  /* 0x67a0000002267fae */ /* 0x0003e8000d921844 */
[----:B-1----:R-:W2:Y:S01]  /*ee70*/  LDL.LU.64 R38, [R1+0x218] ;  /* 0x0002180001267983 */ /* 0x002ea20000300a00 */
[----:B------:R-:W-:-:S04]  /*ee80*/  IADD3 R0, R246, -0x83, RZ ;  /* 0xffffff7df6007810 */ /* 0x000fc80007ffe0ff */
[----:B------:R-:W-:Y:S02]  /*ee90*/  ISETP.GE.U32.AND P2, PT, R0, 0x7fffff3e, PT ;  /* 0x7fffff3e0000780c */ /* 0x000fe40003f46070 */
[----:B------:R-:W-:-:S04]  /*eea0*/  IADD3 R0, R246, -0x87, RZ ;  /* 0xffffff79f6007810 */ /* 0x000fc80007ffe0ff */
[----:B------:R-:W-:Y:S02]  /*eeb0*/  ISETP.GE.U32.AND P6, PT, R0, 0x7fffff3a, PT ;  /* 0x7fffff3a0000780c */ /* 0x000fe40003fc6070 */
[----:B------:R-:W-:-:S04]  /*eec0*/  IADD3 R0, R246, -0x8b, RZ ;  /* 0xffffff75f6007810 */ /* 0x000fc80007ffe0ff */
[----:B------:R-:W-:Y:S02]  /*eed0*/  ISETP.GE.U32.AND P3, PT, R0, 0x7fffff36, PT ;  /* 0x7fffff360000780c */ /* 0x000fe40003f66070 */
[----:B------:R-:W-:Y:S01]  /*eee0*/  IADD3 R0, R246, -0x8f, RZ ;  /* 0xffffff71f6007810 */ /* 0x000fe20007ffe0ff */
[----:B----4-:R-:W-:-:S05]  /*eef0*/  IMAD.WIDE R2, R252, 0x4, R50 ;  /* 0x00000004fc027825 */ /* 0x010fca00078e0232 */
[----:B------:R1:W-:Y:S04]  /*ef00*/  STL.64 [R1+0x208], R2 ;  /* 0x0002080201007387 */ /* 0x0003e80000100a00 */
[----:B------:R1:W-:Y:S04]  /*ef10*/  LDGSTS.E [R34+0x60400], [R2.64], !P2 ;  /* 0x6040000002227fae */ /* 0x0003e8000d121844 */
[----:B------:R-:W4:Y:S01]  /*ef20*/  LDL.LU.64 R50, [R1+0x1e8] ;  /* 0x0001e80001327983 */ /* 0x000f220000300a00 */
[----:B------:R-:W-:Y:S02]  /*ef30*/  ISETP.GE.U32.AND P2, PT, R0, 0x7fffff32, PT ;  /* 0x7fffff320000780c */ /* 0x000fe40003f46070 */
[----:B------:R-:W-:Y:S01]  /*ef40*/  IADD3 R0, R246, -0x93, RZ ;  /* 0xffffff6df6007810 */ /* 0x000fe20007ffe0ff */
[----:B-1----:R-:W-:-:S05]  /*ef50*/  IMAD.WIDE R2, R252, 0x4, R26 ;  /* 0x00000004fc027825 */ /* 0x002fca00078e021a */
[----:B------:R1:W-:Y:S04]  /*ef60*/  STL.64 [R1+0x228], R2 ;  /* 0x0002280201007387 */ /* 0x0003e80000100a00 */
[----:B------:R1:W-:Y:S04]  /*ef70*/  LDGSTS.E [R34+0x60c00], [R2.64], !P6 ;  /* 0x60c0000002227fae */ /* 0x0003e8000f121844 */
[----:B------:R-:W4:Y:S01]  /*ef80*/  LDL.LU.64 R26, [R1+0x1e0] ;  /* 0x0001e000011a7983 */ /* 0x000f220000300a00 */
[----:B------:R-:W-:Y:S01]  /*ef90*/  ISETP.GE.U32.AND P6, PT, R0, 0x7fffff2e, PT ;  /* 0x7fffff2e0000780c */ /* 0x000fe20003fc6070 */
[----:B-1----:R-:W-:-:S05]  /*efa0*/  IMAD.WIDE R2, R252, 0x4, R28 ;  /* 0x00000004fc027825 */ /* 0x002fca00078e021c */
[----:B------:R1:W-:Y:S04]  /*efb0*/  STL.64 [R1+0x230], R2 ;  /* 0x0002300201007387 */ /* 0x0003e80000100a00 */
[----:B------:R1:W-:Y:S04]  /*efc0*/  LDGSTS.E [R34+0x61400], [R2.64], !P3 ;  /* 0x6140000002227fae */ /* 0x0003e8000d921844 */
[----:B------:R-:W4:Y:S01]  /*efd0*/  LDL.LU.64 R28, [R1+0x1d0] ;  /* 0x0001d000011c7983 */ /* 0x000f220000300a00 */
[----:B-1----:R-:W-:-:S05]  /*efe0*/  IMAD.WIDE R2, R252, 0x4, R30 ;  /* 0x00000004fc027825 */ /* 0x002fca00078e021e */
[----:B------:R3:W-:Y:S04]  /*eff0*/  STL.64 [R1+0x238], R2 ;  /* 0x0002380201007387 */ /* 0x0007e80000100a00 */
[----:B------:R3:W-:Y:S04]  /*f000*/  LDGSTS.E [R34+0x61c00], [R2.64], !P2 ;  /* 0x61c0000002227fae */ /* 0x0007e8000d121844 */
[----:B------:R-:W4:Y:S01]  /*f010*/  LDL.LU.64 R30, [R1+0x1c8] ;  /* 0x0001c800011e7983 */ /* 0x000f220000300a00 */
[----:B------:R-:W-:-:S04]  /*f020*/  IADD3 R0, R246, -0x97, RZ ;  /* 0xffffff69f6007810 */ /* 0x000fc80007ffe0ff */
[----:B------:R-:W-:Y:S01]  /*f030*/  ISETP.GE.U32.AND P3, PT, R0, 0x7fffff2a, PT ;  /* 0x7fffff2a0000780c */ /* 0x000fe20003f66070 */
[----:B---3--:R-:W-:-:S05]  /*f040*/  IMAD.WIDE R2, R252, 0x4, R36 ;  /* 0x00000004fc027825 */ /* 0x008fca00078e0224 */
[----:B------:R2:W-:Y:S04]  /*f050*/  STL.64 [R1+0x298], R2 ;  /* 0x0002980201007387 */ /* 0x0005e80000100a00 */
[----:B------:R2:W-:Y:S04]  /*f060*/  LDGSTS.E [R34+0x62400], [R2.64], !P6 ;  /* 0x6240000002227fae */ /* 0x0005e8000f121844 */
[----:B------:R-:W3:Y:S01]  /*f070*/  LDL.LU.64 R36, [R1+0x1c0] ;  /* 0x0001c00001247983 */ /* 0x000ee20000300a00 */
[----:B--2---:R-:W-:-:S05]  /*f080*/  IMAD.WIDE R2, R252, 0x4, R32 ;  /* 0x00000004fc027825 */ /* 0x004fca00078e0220 */
[----:B------:R1:W-:Y:S04]  /*f090*/  STL.64 [R1+0x290], R2 ;  /* 0x0002900201007387 */ /* 0x0003e80000100a00 */
[----:B------:R-:W2:Y:S04]  /*f0a0*/  LDL.LU.64 R32, [R1+0x1b0] ;  /* 0x0001b00001207983 */ /* 0x000ea80000300a00 */
[----:B------:R1:W-:Y:S02]  /*f0b0*/  LDGSTS.E [R34+0x62c00], [R2.64], !P3 ;  /* 0x62c0000002227fae */ /* 0x0003e4000d921844 */
[----:B-1----:R-:W-:-:S05]  /*f0c0*/  IMAD.WIDE R2, R252, 0x4, R38 ;  /* 0x00000004fc027825 */ /* 0x002fca00078e0226 */
        /* <DEDUP_REMOVED lines=11> */
[----:B------:R-:W-:Y:S01]  /*f180*/  IADD3 R0, R246, -0xab, RZ ;  /* 0xffffff55f6007810 */ /* 0x000fe20007ffe0ff */
[----:B----4-:R-:W-:-:S05]  /*f190*/  IMAD.WIDE R2, R252, 0x4, R50 ;  /* 0x00000004fc027825 */ /* 0x010fca00078e0232 */
[----:B------:R1:W-:Y:S04]  /*f1a0*/  STL.64 [R1+0x280], R2 ;  /* 0x0002800201007387 */ /* 0x0003e80000100a00 */
[----:B------:R1:W-:Y:S01]  /*f1b0*/  LDGSTS.E [R34+0x63c00], [R2.64], !P6 ;  /* 0x63c0000002227fae */ /* 0x0003e2000f121844 */
[----:B------:R-:W-:-:S03]  /*f1c0*/  ISETP.GE.U32.AND P6, PT, R0, 0x7fffff16, PT ;  /* 0x7fffff160000780c */ /* 0x000fc60003fc6070 */
[----:B------:R-:W4:Y:S01]  /*f1d0*/  LDL.LU.64 R50, [R1+0x1a0] ;  /* 0x0001a00001327983 */ /* 0x000f220000300a00 */
[----:B------:R-:W-:Y:S01]  /*f1e0*/  IADD3 R0, R246, -0xaf, RZ ;  /* 0xffffff51f6007810 */ /* 0x000fe20007ffe0ff */
[----:B-1----:R-:W-:-:S05]  /*f1f0*/  IMAD.WIDE R2, R252, 0x4, R26 ;  /* 0x00000004fc027825 */ /* 0x002fca00078e021a */
[----:B------:R1:W-:Y:S04]  /*f200*/  STL.64 [R1+0x278], R2 ;  /* 0x0002780201007387 */ /* 0x0003e80000100a00 */
[----:B------:R1:W-:Y:S01]  /*f210*/  LDGSTS.E [R34+0x64400], [R2.64], !P3 ;  /* 0x6440000002227fae */ /* 0x0003e2000d921844 */
[----:B------:R-:W-:-:S03]  /*f220*/  ISETP.GE.U32.AND P3, PT, R0, 0x7fffff12, PT ;  /* 0x7fffff120000780c */ /* 0x000fc60003f66070 */
[----:B------:R-:W4:Y:S01]  /*f230*/  LDL.LU.64 R26, [R1+0x190] ;  /* 0x00019000011a7983 */ /* 0x000f220000300a00 */
[----:B-1----:R-:W-:-:S05]  /*f240*/  IMAD.WIDE R2, R252, 0x4, R28 ;  /* 0x00000004fc027825 */ /* 0x002fca00078e021c */
[----:B------:R1:W-:Y:S04]  /*f250*/  STL.64 [R1+0x270], R2 ;  /* 0x0002700201007387 */ /* 0x0003e80000100a00 */
[----:B------:R1:W-:Y:S01]  /*f260*/  LDGSTS.E [R34+0x64c00], [R2.64], !P2 ;  /* 0x64c0000002227fae */ /* 0x0003e2000d121844 */
[----:B------:R-:W-:Y:S01]  /*f270*/  IADD3 R0, R246, -0xb3, RZ ;  /* 0xffffff4df6007810 */ /* 0x000fe20007ffe0ff */
[----:B-1----:R-:W-:Y:S02]  /*f280*/  IMAD.WIDE R2, R252, 0x4, R30 ;  /* 0x00000004fc027825 */ /* 0x002fe400078e021e */
[----:B------:R-:W4:Y:S04]  /*f290*/  LDL.LU.64 R30, [R1+0x1d8] ;  /* 0x0001d800011e7983 */ /* 0x000f280000300a00 */
[----:B------:R3:W-:Y:S04]  /*f2a0*/  STL.64 [R1+0x268], R2 ;  /* 0x0002680201007387 */ /* 0x0007e80000100a00 */
[----:B------:R3:W-:Y:S01]  /*f2b0*/  LDGSTS.E [R34+0x65400], [R2.64], !P6 ;  /* 0x6540000002227fae */ /* 0x0007e2000f121844 */
[----:B------:R-:W-:Y:S01]  /*f2c0*/  ISETP.GE.U32.AND P2, PT, R0, 0x7fffff0e, PT ;  /* 0x7fffff0e0000780c */ /* 0x000fe20003f46070 */
[----:B---3--:R-:W-:-:S02]  /*f2d0*/  IMAD.WIDE R2, R252, 0x4, R36 ;  /* 0x00000004fc027825 */ /* 0x008fc400078e0224 */
[----:B------:R-:W3:Y:S04]  /*f2e0*/  LDL.LU.64 R36, [R1+0x188] ;  /* 0x0001880001247983 */ /* 0x000ee80000300a00 */
[----:B------:R2:W-:Y:S04]  /*f2f0*/  STL.64 [R1+0x250], R2 ;  /* 0x0002500201007387 */ /* 0x0005e80000100a00 */
[----:B------:R2:W-:Y:S02]  /*f300*/  LDGSTS.E [R34+0x65c00], [R2.64], !P3 ;  /* 0x65c0000002227fae */ /* 0x0005e4000d921844 */
[----:B--2---:R-:W-:-:S02]  /*f310*/  IMAD.WIDE R2, R252, 0x4, R32 ;  /* 0x00000004fc027825 */ /* 0x004fc400078e0220 */
[----:B------:R-:W2:Y:S04]  /*f320*/  LDL.LU.64 R32, [R1+0x180] ;  /* 0x0001800001207983 */ /* 0x000ea80000300a00 */
[----:B------:R1:W-:Y:S04]  /*f330*/  STL.64 [R1+0x248], R2 ;  /* 0x0002480201007387 */ /* 0x0003e80000100a00 */
[----:B------:R1:W-:Y:S02]  /*f340*/  LDGSTS.E [R34+0x66400], [R2.64], !P2 ;  /* 0x6640000002227fae */ /* 0x0003e4000d121844 */
[----:B-1----:R-:W-:-:S02]  /*f350*/  IMAD.WIDE R2, R252, 0x4, R38 ;  /* 0x00000004fc027825 */ /* 0x002fc400078e0226 */
[----:B------:R-:W2:Y:S01]  /*f360*/  LDL.LU.64 R38, [R1+0x170] ;  /* 0x0001700001267983 */ /* 0x000ea20000300a00 */
[----:B------:R-:W-:-:S04]  /*f370*/  IADD3 R0, R246, -0xb7, RZ ;  /* 0xffffff49f6007810 */ /* 0x000fc80007ffe0ff */
[----:B------:R-:W-:Y:S02]  /*f380*/  ISETP.GE.U32.AND P6, PT, R0, 0x7fffff0a, PT ;  /* 0x7fffff0a0000780c */ /* 0x000fe40003fc6070 */
[----:B------:R-:W-:-:S04]  /*f390*/  IADD3 R0, R246, -0xbb, RZ ;  /* 0xffffff45f6007810 */ /* 0x000fc80007ffe0ff */
[----:B------:R-:W-:Y:S02]  /*f3a0*/  ISETP.GE.U32.AND P3, PT, R0, 0x7fffff06, PT ;  /* 0x7fffff060000780c */ /* 0x000fe40003f66070 */
[----:B------:R-:W-:Y:S01]  /*f3b0*/  IADD3 R0, R246, -0xbf, RZ ;  /* 0xffffff41f6007810 */ /* 0x000fe20007ffe0ff */
[----:B------:R4:W-:Y:S03]  /*f3c0*/  STL.64 [R1+0x240], R2 ;  /* 0x0002400201007387 */ /* 0x0009e60000100a00 */
[----:B------:R-:W-:Y:S01]  /*f3d0*/  ISETP.GE.U32.AND P2, PT, R0, 0x7fffff02, PT ;  /* 0x7fffff020000780c */ /* 0x000fe20003f46070 */
[----:B------:R4:W-:Y:S01]  /*f3e0*/  LDGSTS.E [R34+0x66c00], [R2.64], !P6 ;  /* 0x66c0000002227fae */ /* 0x0009e2000f121844 */
[----:B------:R-:W-:-:S03]  /*f3f0*/  IADD3 R0, R246, -0x84, RZ ;  /* 0xffffff7cf6007810 */ /* 0x000fc60007ffe0ff */
[----:B------:R-:W2:Y:S01]  /*f400*/  LDL.LU.64 R28, [R1+0x168] ;  /* 0x00016800011c7983 */ /* 0x000ea20000300a00 */
[----:B------:R-:W-:Y:S02]  /*f410*/  ISETP.GE.U32.AND P6, PT, R0, 0x7fffff3d, PT ;  /* 0x7fffff3d0000780c */ /* 0x000fe40003fc6070 */
[----:B------:R-:W-:Y:S02]  /*f420*/  IADD3 R0, R246, -0x88, RZ ;  /* 0xffffff78f6007810 */ /* 0x000fe40007ffe0ff */
[----:B------:R-:W-:Y:S01]  /*f430*/  LOP3.LUT R23, R35, 0x60, RZ, 0x3c, !PT ;  /* 0x0000006023177812 */ /* 0x000fe200078e3cff */
[----:B----4-:R-:W-:-:S05]  /*f440*/  IMAD.WIDE R2, R252, 0x4, R50 ;  /* 0x00000004fc027825 */ /* 0x010fca00078e0232 */
[----:B------:R1:W-:Y:S04]  /*f450*/  STL.64 [R1+0x220], R2 ;  /* 0x0002200201007387 */ /* 0x0003e80000100a00 */
[----:B------:R1:W-:Y:S04]  /*f460*/  LDGSTS.E [R34+0x67400], [R2.64], !P3 ;  /* 0x6740000002227fae */ /* 0x0003e8000d921844 */
[----:B------:R-:W4:Y:S01]  /*f470*/  LDL.LU.64 R50, [R1+0x160] ;  /* 0x0001600001327983 */ /* 0x000f220000300a00 */
[----:B------:R-:W-:Y:S01]  /*f480*/  ISETP.GE.U32.AND P3, PT, R0, 0x7fffff39, PT ;  /* 0x7fffff390000780c */ /* 0x000fe20003f66070 */
[----:B-1----:R-:W-:-:S05]  /*f490*/  IMAD.WIDE R2, R252, 0x4, R26 ;  /* 0x00000004fc027825 */ /* 0x002fca00078e021a */
[----:B------:R1:W-:Y:S04]  /*f4a0*/  STL.64 [R1+0x218], R2 ;  /* 0x0002180201007387 */ /* 0x0003e80000100a00 */
[----:B------:R1:W-:Y:S01]  /*f4b0*/  LDGSTS.E [R34+0x67c00], [R2.64], !P2 ;  /* 0x67c0000002227fae */ /* 0x0003e2000d121844 */
[----:B------:R-:W-:-:S03]  /*f4c0*/  IADD3 R0, R246, -0x8c, RZ ;  /* 0xffffff74f6007810 */ /* 0x000fc60007ffe0ff */
[----:B-1----:R-:W4:Y:S01]  /*f4d0*/  LDL.LU.64 R34, [R1+0x158] ;  /* 0x0001580001227983 */ /* 0x002f220000300a00 */
[----:B------:R-:W-:-:S05]  /*f4e0*/  IMAD.WIDE R2, R252, 0x4, R30 ;  /* 0x00000004fc027825 */ /* 0x000fca00078e021e */
[----:B------:R3:W-:Y:S04]  /*f4f0*/  STL.64 [R1+0x2f8], R2 ;  /* 0x0002f80201007387 */ /* 0x0007e80000100a00 */
[----:B------:R3:W-:Y:S04]  /*f500*/  LDGSTS.E [R23+0x60600], [R2.64], !P6 ;  /* 0x6060000002177fae */ /* 0x0007e8000f121844 */
[----:B------:R-:W4:Y:S01]  /*f510*/  LDL.LU.64 R30, [R1+0x150] ;  /* 0x00015000011e7983 */ /* 0x000f220000300a00 */
        /* <DEDUP_REMOVED lines=21> */
[----:B-1----:R-:W-:Y:S01]  /*f670*/  IMAD.WIDE R2, R252, 0x4, R28 ;  /* 0x00000004fc027825 */ /* 0x002fe200078e021c */
[----:B------:R-:W-:-:S04]  /*f680*/  IADD3 R0, R246, -0xa0, RZ ;  /* 0xffffff60f6007810 */ /* 0x000fc80007ffe0ff */
[----:B------:R4:W-:Y:S04]  /*f690*/  STL.64 [R1+0x2d8], R2 ;  /* 0x0002d80201007387 */ /* 0x0009e80000100a00 */
[----:B------:R4:W-:Y:S01]  /*f6a0*/  LDGSTS.E [R23+0x62600], [R2.64], !P3 ;  /* 0x6260000002177fae */ /* 0x0009e2000d921844 */
[----:B------:R-:W-:Y:S02]  /*f6b0*/  ISETP.GE.U32.AND P3, PT, R0, 0x7fffff21, PT ;  /* 0x7fffff210000780c */ /* 0x000fe40003f66070 */
[----:B------:R-:W-:Y:S01]  /*f6c0*/  IADD3 R0, R246, -0xa4, RZ ;  /* 0xffffff5cf6007810 */ /* 0x000fe20007ffe0ff */
[----:B----4-:R-:W-:-:S05]  /*f6d0*/  IMAD.WIDE R2, R252, 0x4, R50 ;  /* 0x00000004fc027825 */ /* 0x010fca00078e0232 */
        /* <DEDUP_REMOVED lines=8> */
[----:B------:R-:W-:Y:S01]  /*f760*/  IADD3 R0, R246, -0xa8, RZ ;  /* 0xffffff58f6007810 */ /* 0x000fe20007ffe0ff */
[----:B-1----:R-:W-:-:S05]  /*f770*/  IMAD.WIDE R2, R252, 0x4, R30 ;  /* 0x00000004fc027825 */ /* 0x002fca00078e021e */
[----:B------:R3:W-:Y:S04]  /*f780*/  STL.64 [R1+0x2c0], R2 ;  /* 0x0002c00201007387 */ /* 0x0007e80000100a00 */
[----:B------:R3:W-:Y:S04]  /*f790*/  LDGSTS.E [R23+0x63e00], [R2.64], !P3 ;  /* 0x63e0000002177fae */ /* 0x0007e8000d921844 */
[----:B------:R-:W4:Y:S01]  /*f7a0*/  LDL.LU.64 R30, [R1+0x120] ;  /* 0x00012000011e7983 */ /* 0x000f220000300a00 */
[----:B------:R-:W-:Y:S01]  /*f7b0*/  ISETP.GE.U32.AND P6, PT, R0, 0x7fffff19, PT ;  /* 0x7fffff190000780c */ /* 0x000fe20003fc6070 */
[----:B---3--:R-:W-:-:S02]  /*f7c0*/  IMAD.WIDE R2, R252, 0x4, R36 ;  /* 0x00000004fc027825 */ /* 0x008fc400078e0224 */
[----:B------:R-:W3:Y:S04]  /*f7d0*/  LDL.LU.64 R36, [R1+0x118] ;  /* 0x0001180001247983 */ /* 0x000ee80000300a00 */
[----:B------:R2:W-:Y:S04]  /*f7e0*/  STL.64 [R1+0x2b8], R2 ;  /* 0x0002b80201007387 */ /* 0x0005e80000100a00 */
[----:B------:R2:W-:Y:S02]  /*f7f0*/  LDGSTS.E [R23+0x64600], [R2.64], !P2 ;  /* 0x6460000002177fae */ /* 0x0005e4000d121844 */
[----:B--2---:R-:W-:-:S05]  /*f800*/  IMAD.WIDE R2, R252, 0x4, R32 ;  /* 0x00000004fc027825 */ /* 0x004fca00078e0220 */
[----:B------:R1:W-:Y:S04]  /*f810*/  STL.64 [R1+0x2b0], R2 ;  /* 0x0002b00201007387 */ /* 0x0003e80000100a00 */
[----:B------:R-:W2:Y:S04]  /*f820*/  LDL.LU.64 R20, [R1+0x110] ;  /* 0x0001100001147983 */ /* 0x000ea80000300a00 */
[----:B------:R-:W2:Y:S04]  /*f830*/  LDL.LU.64 R32, [R1+0x108] ;  /* 0x0001080001207983 */ /* 0x000ea80000300a00 */
        /* <DEDUP_REMOVED lines=13> */
[----:B------:R-:W-:-:S03]  /*f910*/  ISETP.GE.U32.AND P3, PT, R0, 0x7fffff09, PT ;  /* 0x7fffff090000780c */ /* 0x000fc60003f66070 */
[----:B------:R-:W2:Y:S01]  /*f920*/  LDL.LU.64 R28, [R1+0xf0] ;  /* 0x0000f000011c7983 */ /* 0x000ea20000300a00 */
[----:B------:R-:W-:-:S03]  /*f930*/  IADD3 R0, R246, -0xbc, RZ ;  /* 0xffffff44f6007810 */ /* 0x000fc60007ffe0ff */
[----:B------:R-:W2:Y:S01]  /*f940*/  LDL.LU.64 R26, [R1+0xe8] ;  /* 0x0000e800011a7983 */ /* 0x000ea20000300a00 */
[----:B----4-:R-:W-:-:S03]  /*f950*/  IMAD.WIDE R2, R252, 0x4, R50 ;  /* 0x00000004fc027825 */ /* 0x010fc600078e0232 */
[----:B------:R-:W4:Y:S04]  /*f960*/  LDL.LU.64 R50, [R1+0xd8] ;  /* 0x0000d80001327983 */ /* 0x000f280000300a00 */
[----:B------:R1:W-:Y:S04]  /*f970*/  STL.64 [R1+0x2a0], R2 ;  /* 0x0002a00201007387 */ /* 0x0003e80000100a00 */
[----:B------:R1:W-:Y:S01]  /*f980*/  LDGSTS.E [R23+0x65e00], [R2.64], !P2 ;  /* 0x65e0000002177fae */ /* 0x0003e2000d121844 */
[----:B------:R-:W-:Y:S01]  /*f990*/  ISETP.GE.U32.AND P2, PT, R0, 0x7fffff05, PT ;  /* 0x7fffff050000780c */ /* 0x000fe20003f46070 */
[----:B-1----:R-:W-:-:S02]  /*f9a0*/  IMAD.WIDE R2, R252, 0x4, R34 ;  /* 0x00000004fc027825 */ /* 0x002fc400078e0222 */
[----:B------:R-:W4:Y:S04]  /*f9b0*/  LDL.LU.64 R34, [R1+0xd0] ;  /* 0x0000d00001227983 */ /* 0x000f280000300a00 */
[----:B------:R1:W-:Y:S04]  /*f9c0*/  STL.64 [R1+0x318], R2 ;  /* 0x0003180201007387 */ /* 0x0003e80000100a00 */
[----:B------:R1:W-:Y:S02]  /*f9d0*/  LDGSTS.E [R23+0x66600], [R2.64], !P6 ;  /* 0x6660000002177fae */ /* 0x0003e4000f121844 */
[----:B-1----:R-:W-:-:S05]  /*f9e0*/  IMAD.WIDE R2, R252, 0x4, R30 ;  /* 0x00000004fc027825 */ /* 0x002fca00078e021e */
[----:B------:R3:W-:Y:S04]  /*f9f0*/  STL.64 [R1+0x310], R2 ;  /* 0x0003100201007387 */ /* 0x0007e80000100a00 */
[----:B------:R3:W-:Y:S02]  /*fa00*/  LDGSTS.E [R23+0x66e00], [R2.64], !P3 ;  /* 0x66e0000002177fae */ /* 0x0007e4000d921844 */
[----:B---3--:R-:W-:-:S05]  /*fa10*/  IMAD.WIDE R2, R252, 0x4, R36 ;  /* 0x00000004fc027825 */ /* 0x008fca00078e0224 */
[----:B------:R2:W-:Y:S04]  /*fa20*/  STL.64 [R1+0x308], R2 ;  /* 0x0003080201007387 */ /* 0x0005e80000100a00 */
[----:B------:R2:W-:Y:S04]  /*fa30*/  LDGSTS.E [R23+0x67600], [R2.64], !P2 ;  /* 0x6760000002177fae */ /* 0x0005e8000d121844 */
[----:B------:R-:W3:Y:S04]  /*fa40*/  LDL.LU.64 R30, [R1+0xc8] ;  /* 0x0000c800011e7983 */ /* 0x000ee80000300a00 */
[----:B------:R-:W3:Y:S01]  /*fa50*/  LDL.LU.64 R36, [R1+0xc0] ;  /* 0x0000c00001247983 */ /* 0x000ee20000300a00 */
[----:B--2---:R-:W-:-:S05]  /*fa60*/  IMAD.WIDE R2, R252, 0x4, R20 ;  /* 0x00000004fc027825 */ /* 0x004fca00078e0214 */
[----:B------:R1:W-:Y:S04]  /*fa70*/  STL.64 [R1+0x300], R2 ;  /* 0x0003000201007387 */ /* 0x0003e80000100a00 */
[----:B------:R1:W-:Y:S01]  /*fa80*/  LDGSTS.E [R23+0x67e00], [R2.64], !P4 ;  /* 0x67e0000002177fae */ /* 0x0003e2000e121844 */
[----:B------:R-:W-:-:S04]  /*fa90*/  IMAD.WIDE R52, R247, 0x4, R38 ;  /* 0x00000004f7347825 */ /* 0x000fc800078e0226 */
[----:B------:R-:W-:-:S04]  /*faa0*/  IMAD.WIDE R14, R247, 0x4, R24 ;  /* 0x00000004f70e7825 */ /* 0x000fc800078e0218 */
[C---:B------:R-:W-:Y:S01]  /*fab0*/  IMAD.WIDE R28, R247.reuse, 0x4, R28 ;  /* 0x00000004f71c7825 */ /* 0x040fe200078e021c */
[----:B------:R-:W-:Y:S01]  /*fac0*/  IADD3 R0, R246, -0xc1, RZ ;  /* 0xffffff3ff6007810 */ /* 0x000fe20007ffe0ff */
[----:B------:R-:W0:Y:S02]  /*fad0*/  LDGDEPBAR ;  /* 0x00000000000079af */ /* 0x000e240000000000 */
[C---:B-1----:R-:W-:Y:S02]  /*fae0*/  IMAD.WIDE R2, R247.reuse, 0x4, R32 ;  /* 0x00000004f7027825 */ /* 0x042fe400078e0220 */
[----:B------:R-:W2:Y:S04]  /*faf0*/  LDL.LU.64 R32, [R1+0xb8] ;  /* 0x0000b80001207983 */ /* 0x000ea80000300a00 */
[----:B------:R1:W-:Y:S04]  /*fb00*/  STL.64 [R1+0x210], R2 ;  /* 0x0002100201007387 */ /* 0x0003e80000100a00 */
[----:B------:R-:W2:Y:S04]  /*fb10*/  LDL.LU.64 R38, [R1+0xa8] ;  /* 0x0000a80001267983 */ /* 0x000ea80000300a00 */
[----:B------:R-:W-:Y:S01]  /*fb20*/  STL.64 [R1+0x200], R52 ;  /* 0x0002003401007387 */ /* 0x000fe20000100a00 */
[----:B-1----:R-:W-:-:S03]  /*fb30*/  IMAD.WIDE R2, R247, 0x4, R26 ;  /* 0x00000004f7027825 */ /* 0x002fc600078e021a */
[----:B------:R-:W-:Y:S04]  /*fb40*/  STL.64 [R1+0x980], R52 ;  /* 0x0009803401007387 */ /* 0x000fe80000100a00 */
[----:B------:R4:W-:Y:S02]  /*fb50*/  STL.64 [R1+0x1d8], R2 ;  /* 0x0001d80201007387 */ /* 0x0009e40000100a00 */
[C---:B----4-:R-:W-:Y:S02]  /*fb60*/  IMAD.WIDE R2, R247.reuse, 0x4, R50 ;  /* 0x00000004f7027825 */ /* 0x050fe400078e0232 */
[----:B------:R-:W4:Y:S04]  /*fb70*/  LDL.LU.64 R50, [R1+0xa0] ;  /* 0x0000a00001327983 */ /* 0x000f280000300a00 */
[----:B------:R-:W4:Y:S04]  /*fb80*/  LDL.LU.64 R52, [R1+0x98] ;  /* 0x0000980001347983 */ /* 0x000f280000300a00 */
[----:B------:R-:W-:Y:S04]  /*fb90*/  STL.64 [R1+0x1e8], R14 ;  /* 0x0001e80e01007387 */ /* 0x000fe80000100a00 */
[----:B------:R-:W-:Y:S04]  /*fba0*/  STL.64 [R1+0x988], R14 ;  /* 0x0009880e01007387 */ /* 0x000fe80000100a00 */
[----:B------:R-:W4:Y:S04]  /*fbb0*/  LDL.LU.64 R6, [R1+0x90] ;  /* 0x0000900001067983 */ /* 0x000f280000300a00 */
[----:B------:R-:W4:Y:S01]  /*fbc0*/  LDL.LU.64 R20, [R1+0x80] ;  /* 0x0000800001147983 */ /* 0x000f220000300a00 */
[----:B------:R-:W-:-:S03]  /*fbd0*/  IMAD.WIDE R16, R247, 0x4, R34 ;  /* 0x00000004f7107825 */ /* 0x000fc600078e0222 */
[----:B------:R-:W4:Y:S04]  /*fbe0*/  LDL.LU.64 R34, [R1+0x78] ;  /* 0x0000780001227983 */ /* 0x000f280000300a00 */
[----:B------:R-:W4:Y:S04]  /*fbf0*/  LDL.LU.64 R250, [R1+0x70] ;  /* 0x0000700001fa7983 */ /* 0x000f280000300a00 */
[----:B------:R-:W4:Y:S04]  /*fc00*/  LDL.LU.64 R8, [R1+0x68] ;  /* 0x0000680001087983 */ /* 0x000f280000300a00 */
[----:B------:R-:W4:Y:S04]  /*fc10*/  LDL.LU.64 R22, [R1+0x58] ;  /* 0x0000580001167983 */ /* 0x000f280000300a00 */
[----:B------:R-:W-:Y:S04]  /*fc20*/  STL.64 [R1+0x1e0], R28 ;  /* 0x0001e01c01007387 */ /* 0x000fe80000100a00 */
[----:B------:R3:W-:Y:S04]  /*fc30*/  STL.64 [R1+0x990], R28 ;  /* 0x0009901c01007387 */ /* 0x0007e80000100a00 */
[----:B------:R-:W-:Y:S04]  /*fc40*/  STL.64 [R1+0x1d0], R2 ;  /* 0x0001d00201007387 */ /* 0x000fe80000100a00 */
[----:B------:R-:W-:Y:S01]  /*fc50*/  STL.64 [R1+0x998], R2 ;  /* 0x0009980201007387 */ /* 0x000fe20000100a00 */
[----:B---3--:R-:W-:-:S03]  /*fc60*/  IMAD.WIDE R28, R247, 0x4, R36 ;  /* 0x00000004f71c7825 */ /* 0x008fc600078e0224 */
[----:B------:R-:W3:Y:S04]  /*fc70*/  LDL.LU.64 R36, [R1+0x50] ;  /* 0x0000500001247983 */ /* 0x000ee80000300a00 */
[----:B------:R-:W3:Y:S04]  /*fc80*/  LDL.LU.64 R248, [R1+0x48] ;  /* 0x0000480001f87983 */ /* 0x000ee80000300a00 */
[----:B------:R-:W3:Y:S04]  /*fc90*/  LDL.LU.64 R10, [R1+0x40] ;  /* 0x00004000010a7983 */ /* 0x000ee80000300a00 */
[----:B------:R-:W3:Y:S04]  /*fca0*/  LDL.LU.64 R24, [R1+0x30] ;  /* 0x0000300001187983 */ /* 0x000ee80000300a00 */
[----:B------:R-:W-:Y:S04]  /*fcb0*/  STL.64 [R1+0x1c8], R16 ;  /* 0x0001c81001007387 */ /* 0x000fe80000100a00 */
[----:B------:R1:W-:Y:S01]  /*fcc0*/  STL.64 [R1+0x9a0], R16 ;  /* 0x0009a01001007387 */ /* 0x0003e20000100a00 */
[----:B--2---:R-:W-:-:S03]  /*fcd0*/  IMAD.WIDE R18, R247, 0x4, R38 ;  /* 0x00000004f7127825 */ /* 0x004fc600078e0226 */
[----:B------:R-:W2:Y:S04]  /*fce0*/  LDL.LU.64 R38, [R1+0x28] ;  /* 0x0000280001267983 */ /* 0x000ea80000300a00 */
[----:B------:R-:W2:Y:S01]  /*fcf0*/  LDL.LU.64 R58, [R1+0x20] ;  /* 0x00002000013a7983 */ /* 0x000ea20000300a00 */
[----:B------:R-:W-:-:S03]  /*fd00*/  IMAD.WIDE R30, R247, 0x4, R30 ;  /* 0x00000004f71e7825 */ /* 0x000fc600078e021e */
[----:B------:R-:W2:Y:S01]  /*fd10*/  LDL.LU.64 R12, [R1+0x10] ;  /* 0x00001000010c7983 */ /* 0x000ea20000300a00 */
[----:B------:R-:W-:-:S03]  /*fd20*/  IMAD.WIDE R4, R247, 0x4, R32 ;  /* 0x00000004f7047825 */ /* 0x000fc600078e0220 */
[----:B------:R-:W2:Y:S04]  /*fd30*/  LDL.LU.64 R26, [R1+0x8] ;  /* 0x00000800011a7983 */ /* 0x000ea80000300a00 */
[----:B------:R1:W-:Y:S04]  /*fd40*/  STL.64 [R1+0x1b8], R28 ;  /* 0x0001b81c01007387 */ /* 0x0003e80000100a00 */
[----:B------:R-:W-:Y:S01]  /*fd50*/  STL.64 [R1+0x1c0], R30 ;  /* 0x0001c01e01007387 */ /* 0x000fe20000100a00 */
[----:B----4-:R-:W-:-:S03]  /*fd60*/  IMAD.WIDE R32, R247, 0x4, R50 ;  /* 0x00000004f7207825 */ /* 0x010fc600078e0232 */
[----:B------:R-:W4:Y:S01]  /*fd70*/  LDL.LU.64 R50, [R1] ;  /* 0x0000000001327983 */ /* 0x000f220000300a00 */
[----:B------:R-:W-:-:S03]  /*fd80*/  IMAD.WIDE R14, R247, 0x4, R52 ;  /* 0x00000004f70e7825 */ /* 0x000fc600078e0234 */
[----:B------:R-:W-:Y:S04]  /*fd90*/  STL.64 [R1+0x1b0], R4 ;  /* 0x0001b00401007387 */ /* 0x000fe80000100a00 */
[----:B------:R-:W-:Y:S01]  /*fda0*/  STL.64 [R1+0x1a8], R18 ;  /* 0x0001a81201007387 */ /* 0x000fe20000100a00 */
[----:B------:R-:W-:-:S03]  /*fdb0*/  IMAD.WIDE R6, R247, 0x4, R6 ;  /* 0x00000004f7067825 */ /* 0x000fc600078e0206 */
[----:B------:R1:W-:Y:S01]  /*fdc0*/  STL.64 [R1+0x198], R14 ;  /* 0x0001980e01007387 */ /* 0x0003e20000100a00 */
[----:B------:R-:W-:-:S03]  /*fdd0*/  IMAD.WIDE R20, R247, 0x4, R20 ;  /* 0x00000004f7147825 */ /* 0x000fc600078e0214 */
[----:B------:R-:W-:Y:S04]  /*fde0*/  STL.64 [R1+0x1a0], R32 ;  /* 0x0001a02001007387 */ /* 0x000fe80000100a00 */
[----:B------:R-:W-:Y:S01]  /*fdf0*/  STL.64 [R1+0x190], R6 ;  /* 0x0001900601007387 */ /* 0x000fe20000100a00 */
[----:B------:R-:W-:-:S04]  /*fe00*/  IMAD.WIDE R34, R247, 0x4, R34 ;  /* 0x00000004f7227825 */ /* 0x000fc800078e0222 */
[C---:B------:R-:W-:Y:S01]  /*fe10*/  IMAD.WIDE R52, R247.reuse, 0x4, R250 ;  /* 0x00000004f7347825 */ /* 0x040fe200078e02fa */
[----:B------:R-:W-:Y:S03]  /*fe20*/  STL.64 [R1+0x188], R20 ;  /* 0x0001881401007387 */ /* 0x000fe60000100a00 */
[C---:B------:R-:W-:Y:S01]  /*fe30*/  IMAD.WIDE R8, R247.reuse, 0x4, R8 ;  /* 0x00000004f7087825 */ /* 0x040fe200078e0208 */
[----:B------:R1:W-:Y:S03]  /*fe40*/  STL.64 [R1+0x178], R52 ;  /* 0x0001783401007387 */ /* 0x0003e60000100a00 */
[C---:B------:R-:W-:Y:S01]  /*fe50*/  IMAD.WIDE R22, R247.reuse, 0x4, R22 ;  /* 0x00000004f7167825 */ /* 0x040fe200078e0216 */
[----:B------:R-:W-:Y:S04]  /*fe60*/  STL.64 [R1+0x180], R34 ;  /* 0x0001802201007387 */ /* 0x000fe80000100a00 */
[----:B------:R-:W-:Y:S04]  /*fe70*/  STL.64 [R1+0x170], R8 ;  /* 0x0001700801007387 */ /* 0x000fe80000100a00 */
[----:B------:R-:W-:Y:S01]  /*fe80*/  STL.64 [R1+0x168], R22 ;  /* 0x0001681601007387 */ /* 0x000fe20000100a00 */
[----:B---3--:R-:W-:-:S04]  /*fe90*/  IMAD.WIDE R36, R247, 0x4, R36 ;  /* 0x00000004f7247825 */ /* 0x008fc800078e0224 */
[----:B------:R-:W-:-:S04]  /*fea0*/  IMAD.WIDE R250, R247, 0x4, R248 ;  /* 0x00000004f7fa7825 */ /* 0x000fc800078e02f8 */
[C---:B------:R-:W-:Y:S01]  /*feb0*/  IMAD.WIDE R10, R247.reuse, 0x4, R10 ;  /* 0x00000004f70a7825 */ /* 0x040fe200078e020a */
[----:B------:R3:W-:Y:S03]  /*fec0*/  STL.64 [R1+0x158], R250 ;  /* 0x000158fa01007387 */ /* 0x0007e60000100a00 */
[C---:B------:R-:W-:Y:S01]  /*fed0*/  IMAD.WIDE R24, R247.reuse, 0x4, R24 ;  /* 0x00000004f7187825 */ /* 0x040fe200078e0218 */
[----:B------:R-:W-:Y:S04]  /*fee0*/  STL.64 [R1+0x160], R36 ;  /* 0x0001602401007387 */ /* 0x000fe80000100a00 */
[----:B------:R-:W-:Y:S04]  /*fef0*/  STL.64 [R1+0x150], R10 ;  /* 0x0001500a01007387 */ /* 0x000fe80000100a00 */
[----:B------:R-:W-:Y:S01]  /*ff00*/  STL.64 [R1+0x148], R24 ;  /* 0x0001481801007387 */ /* 0x000fe20000100a00 */
[----:B--2---:R-:W-:-:S04]  /*ff10*/  IMAD.WIDE R38, R247, 0x4, R38 ;  /* 0x00000004f7267825 */ /* 0x004fc800078e0226 */
[----:B------:R-:W-:-:S05]  /*ff20*/  IMAD.WIDE R248, R247, 0x4, R58 ;  /* 0x00000004f7f87825 */ /* 0x000fca00078e023a */
[----:B------:R2:W-:Y:S04]  /*ff30*/  STL.64 [R1+0x138], R248 ;  /* 0x000138f801007387 */ /* 0x0005e80000100a00 */
[----:B------:R-:W-:Y:S04]  /*ff40*/  STL.64 [R1+0x140], R38 ;  /* 0x0001402601007387 */ /* 0x000fe80000100a00 */
[----:B-1----:R-:W2:Y:S04]  /*ff50*/  LDL.64 R16, [R1+0x210] ;  /* 0x0002100001107983 */ /* 0x002ea80000100a00 */
[----:B------:R-:W3:Y:S01]  /*ff60*/  LDL.64 R2, [R1+0x1d8] ;  /* 0x0001d80001027983 */ /* 0x000ee20000100a00 */
[----:B------:R-:W-:-:S02]  /*ff70*/  ISETP.GE.U32.AND P6, PT, R0, 0x7fffff00, PT ;  /* 0x7fffff000000780c */ /* 0x000fc40003fc6070 */
[----:B------:R-:W-:-:S04]  /*ff80*/  IADD3 R0, R246, -0xc5, RZ ;  /* 0xffffff3bf6007810 */ /* 0x000fc80007ffe0ff */
[----:B------:R-:W-:Y:S02]  /*ff90*/  ISETP.GE.U32.AND P3, PT, R0, 0x7ffffefc, PT ;  /* 0x7ffffefc0000780c */ /* 0x000fe40003f66070 */
[----:B------:R-:W-:-:S04]  /*ffa0*/  IADD3 R0, R246, -0xc9, RZ ;  /* 0xffffff37f6007810 */ /* 0x000fc80007ffe0ff */
[----:B------:R-:W-:Y:S02]  /*ffb0*/  ISETP.GE.U32.AND P2, PT, R0, 0x7ffffef8, PT ;  /* 0x7ffffef80000780c */ /* 0x000fe40003f46070 */
[----:B------:R-:W-:-:S04]  /*ffc0*/  IADD3 R0, R246, -0xcd, RZ ;  /* 0xffffff33f6007810 */ /* 0x000fc80007ffe0ff */
[----:B------:R-:W-:Y:S02]  /*ffd0*/  ISETP.GE.U32.AND P4, PT, R0, 0x7ffffef4, PT ;  /* 0x7ffffef40000780c */ /* 0x000fe40003f86070 */
[----:B------:R-:W1:Y:S01]  /*ffe0*/  S2R R0, SR_TID.X ;  /* 0x0000000000007919 */ /* 0x000e620000002100 */
[----:B------:R-:W-:-:S04]  /*fff0*/  IMAD.WIDE R12, R247, 0x4, R12 ;  /* 0x00000004f70c7825 */ /* 0x000fc800078e020c */
[C---:B------:R-:W-:Y:S01]  /*10000*/  IMAD.WIDE R26, R247.reuse, 0x4, R26 ;  /* 0x00000004f71a7825 */ /* 0x040fe200078e021a */
[----:B------:R-:W-:Y:S03]  /*10010*/  STL.64 [R1+0x130], R12 ;  /* 0x0001300c01007387 */ /* 0x000fe60000100a00 */
[C---:B------:R-:W-:Y:S01]  /*10020*/  IMAD.WIDE R58, R247.reuse, 0x4, R56 ;  /* 0x00000004f73a7825 */ /* 0x040fe200078e0238 */
[----:B------:R-:W-:Y:S03]  /*10030*/  STL.64 [R1+0x128], R26 ;  /* 0x0001281a01007387 */ /* 0x000fe60000100a00 */
[C---:B----4-:R-:W-:Y:S01]  /*10040*/  IMAD.WIDE R50, R247.reuse, 0x4, R50 ;  /* 0x00000004f7327825 */ /* 0x050fe200078e0232 */
[----:B------:R4:W-:Y:S03]  /*10050*/  STL.64 [R1+0x118], R58 ;  /* 0x0001183a01007387 */ /* 0x0009e60000100a00 */
[C---:B------:R-:W-:Y:S01]  /*10060*/  IMAD.WIDE R56, R247.reuse, 0x4, R54 ;  /* 0x00000004f7387825 */ /* 0x040fe200078e0236 */
[----:B------:R-:W-:Y:S03]  /*10070*/  STL.64 [R1+0x120], R50 ;  /* 0x0001203201007387 */ /* 0x000fe60000100a00 */
[C---:B------:R-:W-:Y:S01]  /*10080*/  IMAD.WIDE R60, R247.reuse, 0x4, R60 ;  /* 0x00000004f73c7825 */ /* 0x040fe200078e023c */
[----:B------:R1:W-:Y:S03]  /*10090*/  STL.64 [R1+0x110], R56 ;  /* 0x0001103801007387 */ /* 0x0003e60000100a00 */
        /* <DEDUP_REMOVED lines=18> */
[----:B------:R-:W-:Y:S01]  /*101c0*/  IMAD.WIDE R78, R247, 0x4, R78 ;  /* 0x00000004f74e7825 */ /* 0x000fe200078e024e */
[----:B-1----:R-:W-:-:S03]  /*101d0*/  LOP3.LUT R55, R0, 0x3f, RZ, 0xc0, !PT ;  /* 0x0000003f00377812 */ /* 0x002fc600078ec0ff */
[C---:B------:R-:W-:Y:S01]  /*101e0*/  IMAD.WIDE R82, R247.reuse, 0x4, R82 ;  /* 0x00000004f7527825 */ /* 0x040fe200078e0252 */
[----:B------:R1:W-:Y:S03]  /*101f0*/  STL.64 [R1+0x98], R80 ;  /* 0x0000985001007387 */ /* 0x0003e60000100a00 */
[C---:B------:R-:W-:Y:S01]  /*10200*/  IMAD.WIDE R84, R247.reuse, 0x4, R84 ;  /* 0x00000004f7547825 */ /* 0x040fe200078e0254 */
[----:B------:R1:W-:Y:S01]  /*10210*/  STL.64 [R1+0xa8], R78 ;  /* 0x0000a84e01007387 */ /* 0x0003e20000100a00 */
[----:B------:R-:W-:Y:S02]  /*10220*/  SHF.R.S32.HI R0, RZ, 0x6, R0 ;  /* 0x00000006ff007819 */ /* 0x000fe40000011400 */
[C---:B------:R-:W-:Y:S01]  /*10230*/  IMAD.WIDE R88, R247.reuse, 0x4, R88 ;  /* 0x00000004f7587825 */ /* 0x040fe200078e0258 */
[----:B------:R1:W-:Y:S03]  /*10240*/  STL.64 [R1+0x90], R82 ;  /* 0x0000905201007387 */ /* 0x0003e60000100a00 */
[C---:B------:R-:W-:Y:S01]  /*10250*/  IMAD.WIDE R86, R247.reuse, 0x4, R86 ;  /* 0x00000004f7567825 */ /* 0x040fe200078e0256 */
[----:B------:R1:W-:Y:S03]  /*10260*/  STL.64 [R1+0x80], R84 ;  /* 0x0000805401007387 */ /* 0x0003e60000100a00 */
[C---:B------:R-:W-:Y:S01]  /*10270*/  IMAD.WIDE R90, R247.reuse, 0x4, R90 ;  /* 0x00000004f75a7825 */ /* 0x040fe200078e025a */
[----:B------:R1:W-:Y:S03]  /*10280*/  STL.64 [R1+0x68], R88 ;  /* 0x0000685801007387 */ /* 0x0003e60000100a00 */
[----:B------:R-:W-:Y:S01]  /*10290*/  IMAD.WIDE R92, R247, 0x4, R92 ;  /* 0x00000004f75c7825 */ /* 0x000fe200078e025c */
[----:B------:R1:W-:Y:S01]  /*102a0*/  STL.64 [R1+0x70], R86 ;  /* 0x0000705601007387 */ /* 0x0003e20000100a00 */
[----:B------:R-:W-:-:S02]  /*102b0*/  SGXT R54, R0, 0x1 ;  /* 0x000000010036781a */ /* 0x000fc40000000200 */
[C---:B------:R-:W-:Y:S01]  /*102c0*/  IMAD.WIDE R96, R247.reuse, 0x4, R96 ;  /* 0x00000004f7607825 */ /* 0x040fe200078e0260 */
[----:B------:R1:W-:Y:S03]  /*102d0*/  STL.64 [R1+0x58], R90 ;  /* 0x0000585a01007387 */ /* 0x0003e60000100a00 */
[----:B------:R-:W-:Y:S01]  /*102e0*/  IMAD.WIDE R94, R247, 0x4, R94 ;  /* 0x00000004f75e7825 */ /* 0x000fe200078e025e */
[----:B------:R1:W-:Y:S03]  /*102f0*/  STL.64 [R1+0x48], R92 ;  /* 0x0000485c01007387 */ /* 0x0003e60000100a00 */
[----:B------:R-:W-:Y:S02]  /*10300*/  IMAD.SHL.U32 R55, R55, 0x4, RZ ;  /* 0x0000000437377824 */ /* 0x000fe400078e00ff */
[C---:B------:R-:W-:Y:S01]  /*10310*/  IMAD.WIDE R98, R247.reuse, 0x4, R98 ;  /* 0x00000004f7627825 */ /* 0x040fe200078e0262 */
[----:B------:R1:W-:Y:S03]  /*10320*/  STL.64 [R1+0x30], R96 ;  /* 0x0000306001007387 */ /* 0x0003e60000100a00 */
[----:B------:R-:W-:Y:S01]  /*10330*/  IMAD.WIDE R100, R247, 0x4, R100 ;  /* 0x00000004f7647825 */ /* 0x000fe200078e0264 */
[----:B------:R1:W-:Y:S01]  /*10340*/  STL.64 [R1+0x40], R94 ;  /* 0x0000405e01007387 */ /* 0x0003e20000100a00 */
[----:B------:R-:W-:-:S02]  /*10350*/  LOP3.LUT R0, R55, 0x110, R54, 0x78, !PT ;  /* 0x0000011037007812 */ /* 0x000fc400078e7836 */
[C---:B------:R-:W-:Y:S01]  /*10360*/  IMAD.WIDE R104, R247.reuse, 0x4, R104 ;  /* 0x00000004f7687825 */ /* 0x040fe200078e0268 */
[----:B------:R1:W-:Y:S03]  /*10370*/  STL.64 [R1+0x28], R98 ;  /* 0x0000286201007387 */ /* 0x0003e60000100a00 */
[C---:B------:R-:W-:Y:S01]  /*10380*/  IMAD.WIDE R102, R247.reuse, 0x4, R102 ;  /* 0x00000004f7667825 */ /* 0x040fe200078e0266 */
[----:B------:R1:W-:Y:S03]  /*10390*/  STL.64 [R1+0x20], R100 ;  /* 0x0000206401007387 */ /* 0x0003e60000100a00 */
[C---:B------:R-:W-:Y:S01]  /*103a0*/  IMAD.WIDE R106, R247.reuse, 0x4, R106 ;  /* 0x00000004f76a7825 */ /* 0x040fe200078e026a */
[----:B------:R1:W-:Y:S04]  /*103b0*/  STL.64 [R1+0x8], R104 ;  /* 0x0000086801007387 */ /* 0x0003e80000100a00 */
[----:B------:R1:W-:Y:S04]  /*103c0*/  STL.64 [R1+0x10], R102 ;  /* 0x0000106601007387 */ /* 0x0003e80000100a00 */
[----:B------:R1:W-:Y:S04]  /*103d0*/  STL.64 [R1], R106 ;  /* 0x0000006a01007387 */ /* 0x0003e80000100a00 */
[----:B--2---:R2:W-:Y:S04]  /*103e0*/  LDGSTS.E [R0+0x20000], [R16.64], P5 ;  /* 0x2000000010007fae */ /* 0x0045e8000a921844 */
[----:B---3--:R3:W-:Y:S04]  /*103f0*/  LDGSTS.E [R0+0x20800], [R2.64], P5 ;  /* 0x2080000002007fae */ /* 0x0087e8000a921844 */
[----:B------:R1:W-:Y:S04]  /*10400*/  LDGSTS.E [R0+0x21000], [R28.64], P5 ;  /* 0x210000001c007fae */ /* 0x0003e8000a921844 */
[----:B--2---:R-:W2:Y:S04]  /*10410*/  LDL.LU.64 R16, [R1+0x9a0] ;  /* 0x0009a00001107983 */ /* 0x004ea80000300a00 */
[----:B---3--:R-:W3:Y:S04]  /*10420*/  LDL.LU.64 R2, [R1+0x998] ;  /* 0x0009980001027983 */ /* 0x008ee80000300a00 */
[----:B-1----:R-:W2:Y:S04]  /*10430*/  LDL.LU.64 R28, [R1+0x990] ;  /* 0x00099000011c7983 */ /* 0x002ea80000300a00 */
[----:B------:R1:W-:Y:S04]  /*10440*/  LDGSTS.E [R0+0x21800], [R14.64], P5 ;  /* 0x218000000e007fae */ /* 0x0003e8000a921844 */
[----:B------:R4:W-:Y:S04]  /*10450*/  LDGSTS.E [R0+0x22000], [R52.64], P5 ;  /* 0x2200000034007fae */ /* 0x0009e8000a921844 */
[----:B------:R4:W-:Y:S04]  /*10460*/  LDGSTS.E [R0+0x22800], [R250.64], P5 ;  /* 0x22800000fa007fae */ /* 0x0009e8000a921844 */
[----:B-1----:R-:W2:Y:S04]  /*10470*/  LDL.LU.64 R14, [R1+0x988] ;  /* 0x00098800010e7983 */ /* 0x002ea80000300a00 */
[----:B----4-:R-:W4:Y:S01]  /*10480*/  LDL.LU.64 R52, [R1+0x980] ;  /* 0x0009800001347983 */ /* 0x010f220000300a00 */
        /* <DEDUP_REMOVED lines=43> */
[----:B------:R-:W-:-:S03]  /*10740*/  LOP3.LUT R55, R55, 0x110, R54, 0x78, !PT ;  /* 0x0000011037377812 */ /* 0x000fc600078e7836 */
[----:B------:R1:W-:Y:S01]  /*10750*/  LDGSTS.E [R0+0x2f800], [R42.64], P5 ;  /* 0x2f8000002a007fae */ /* 0x0003e2000a921844 */
[----:B------:R-:W-:Y:S01]  /*10760*/  LOP3.LUT R55, R55, 0x20, RZ, 0x3c, !PT ;  /* 0x0000002037377812 */ /* 0x000fe200078e3cff */
[C---:B------:R-:W-:Y:S02]  /*10770*/  IMAD.WIDE R114, R247.reuse, 0x4, R114 ;  /* 0x00000004f7727825 */ /* 0x040fe400078e0272 */
[----:B------:R1:W5:Y:S02]  /*10780*/  LDL.LU.64 R250, [R1+0x978] ;  /* 0x0009780001fa7983 */ /* 0x0003640000300a00 */
[C---:B------:R-:W-:Y:S02]  /*10790*/  IMAD.WIDE R122, R247.reuse, 0x4, R122 ;  /* 0x00000004f77a7825 */ /* 0x040fe400078e027a */
[----:B-1----:R1:W5:Y:S04]  /*107a0*/  LDL.LU.64 R248, [R1+0x970] ;  /* 0x0009700001f87983 */ /* 0x0023680000300a00 */
[----:B------:R-:W1:Y:S01]  /*107b0*/  S2R R0, SR_TID.X ;  /* 0x0000000000007919 */ /* 0x000e620000002100 */
[----:B------:R-:W-:-:S03]  /*107c0*/  IMAD.WIDE R130, R247, 0x4, R130 ;  /* 0x00000004f7827825 */ /* 0x000fc600078e0282 */
[----:B------:R1:W5:Y:S01]  /*107d0*/  LDL.LU.64 R58, [R1+0x968] ;  /* 0x00096800013a7983 */ /* 0x0003620000300a00 */
        /* <DEDUP_REMOVED lines=31> */
[----:B----4-:R4:W-:Y:S04]  /*109d0*/  LDGSTS.E [R55+0x20200], [R52.64], P5 ;  /* 0x2020000034377fae */ /* 0x0109e8000a921844 */
        /* <DEDUP_REMOVED lines=10> */
[----:B-1----:R-:W-:-:S03]  /*10a80*/  LOP3.LUT R57, R0, 0x3f, RZ, 0xc0, !PT ;  /* 0x0000003f00397812 */ /* 0x002fc600078ec0ff */
[----:B------:R1:W-:Y:S01]  /*10a90*/  LDGSTS.E [R55+0x25a00], [R90.64], P5 ;  /* 0x25a000005a377fae */ /* 0x0003e2000a921844 */
[----:B------:R-:W-:-:S03]  /*10aa0*/  SHF.R.S32.HI R0, RZ, 0x6, R0 ;  /* 0x00000006ff007819 */ /* 0x000fc60000011400 */
[----:B------:R1:W-:Y:S04]  /*10ab0*/  LDGSTS.E [R55+0x26200], [R98.64], P5 ;  /* 0x2620000062377fae */ /* 0x0003e8000a921844 */
[----:B------:R1:W-:Y:S04]  /*10ac0*/  LDGSTS.E [R55+0x26a00], [R106.64], P5 ;  /* 0x26a000006a377fae */ /* 0x0003e8000a921844 */
[----:B------:R1:W-:Y:S01]  /*10ad0*/  LDGSTS.E [R55+0x27200], [R114.64], P5 ;  /* 0x2720000072377fae */ /* 0x0003e2000a921844 */
[----:B------:R-:W-:-:S03]  /*10ae0*/  IMAD.SHL.U32 R57, R57, 0x4, RZ ;  /* 0x0000000439397824 */ /* 0x000fc600078e00ff */
[----:B------:R1:W-:Y:S01]  /*10af0*/  LDGSTS.E [R55+0x27a00], [R122.64], P5 ;  /* 0x27a000007a377fae */ /* 0x0003e2000a921844 */
[----:B------:R-:W-:-:S03]  /*10b00*/  SGXT R56, R0, 0x1 ;  /* 0x000000010038781a */ /* 0x000fc60000000200 */
[----:B------:R1:W-:Y:S04]  /*10b10*/  LDGSTS.E [R55+0x28200], [R130.64], P5 ;  /* 0x2820000082377fae */ /* 0x0003e8000a921844 */
[----:B------:R1:W-:Y:S04]  /*10b20*/  LDGSTS.E [R55+0x28a00], [R138.64], P5 ;  /* 0x28a000008a377fae */ /* 0x0003e8000a921844 */
[----:B------:R1:W-:Y:S04]  /*10b30*/  LDGSTS.E [R55+0x29200], [R146.64], P5 ;  /* 0x2920000092377fae */ /* 0x0003e8000a921844 */
[----:B------:R1:W-:Y:S01]  /*10b40*/  LDGSTS.E [R55+0x29a00], [R154.64], P5 ;  /* 0x29a000009a377fae */ /* 0x0003e2000a921844 */
[----:B------:R-:W-:-:S03]  /*10b50*/  LOP3.LUT R0, R57, 0x110, R56, 0x78, !PT ;  /* 0x0000011039007812 */ /* 0x000fc600078e7838 */
        /* <DEDUP_REMOVED lines=32> */
[----:B----4-:R4:W5:Y:S04]  /*10d60*/  LDL.LU.64 R52, [R1+0x960] ;  /* 0x0009600001347983 */ /* 0x0109680000300a00 */
[----:B------:R1:W-:Y:S01]  /*10d70*/  LDGSTS.E [R0+0x29c00], [R156.64], P5 ;  /* 0x29c000009c007fae */ /* 0x0003e2000a921844 */
[----:B------:R-:W-:-:S03]  /*10d80*/  LOP3.LUT R57, R57, 0x110, R56, 0x78, !PT ;  /* 0x0000011039397812 */ /* 0x000fc600078e7838 */
[----:B---3--:R4:W5:Y:S04]  /*10d90*/  LDL.LU.64 R2, [R1+0x958] ;  /* 0x0009580001027983 */ /* 0x0089680000300a00 */
[----:B------:R3:W-:Y:S01]  /*10da0*/  LDGSTS.E [R0+0x2a400], [R164.64], P5 ;  /* 0x2a400000a4007fae */ /* 0x0007e2000a921844 */
[----:B------:R-:W-:-:S03]  /*10db0*/  IMAD.WIDE R236, R247, 0x4, R236 ;  /* 0x00000004f7ec7825 */ /* 0x000fc600078e02ec */
[----:B------:R4:W5:Y:S04]  /*10dc0*/  LDL.LU.64 R4, [R1+0x950] ;  /* 0x0009500001047983 */ /* 0x0009680000300a00 */
[----:B------:R3:W-:Y:S01]  /*10dd0*/  LDGSTS.E [R0+0x2ac00], [R172.64], P5 ;  /* 0x2ac00000ac007fae */ /* 0x0007e2000a921844 */
[----:B------:R-:W-:-:S03]  /*10de0*/  IMAD.WIDE R244, R247, 0x4, R244 ;  /* 0x00000004f7f47825 */ /* 0x000fc600078e02f4 */
[----:B------:R4:W5:Y:S04]  /*10df0*/  LDL.LU.64 R6, [R1+0x948] ;  /* 0x0009480001067983 */ /* 0x0009680000300a00 */
[----:B------:R3:W-:Y:S01]  /*10e00*/  LDGSTS.E [R0+0x2b400], [R180.64], P5 ;  /* 0x2b400000b4007fae */ /* 0x0007e2000a921844 */
[----:B------:R-:W-:-:S03]  /*10e10*/  IMAD.WIDE R46, R247, 0x4, R46 ;  /* 0x00000004f72e7825 */ /* 0x000fc600078e022e */
[----:B------:R4:W5:Y:S04]  /*10e20*/  LDL.LU.64 R8, [R1+0x940] ;  /* 0x0009400001087983 */ /* 0x0009680000300a00 */
[----:B------:R3:W-:Y:S01]  /*10e30*/  LDGSTS.E [R0+0x2bc00], [R188.64], P5 ;  /* 0x2bc00000bc007fae */ /* 0x0007e2000a921844 */
[----:B------:R-:W-:-:S03]  /*10e40*/  LOP3.LUT R57, R57, 0x60, RZ, 0x3c, !PT ;  /* 0x0000006039397812 */ /* 0x000fc600078e3cff */
[----:B------:R4:W5:Y:S04]  /*10e50*/  LDL.LU.64 R10, [R1+0x938] ;  /* 0x00093800010a7983 */ /* 0x0009680000300a00 */
[----:B------:R3:W-:Y:S04]  /*10e60*/  LDGSTS.E [R0+0x2c400], [R196.64], P5 ;  /* 0x2c400000c4007fae */ /* 0x0007e8000a921844 */
[----:B------:R4:W5:Y:S04]  /*10e70*/  LDL.LU.64 R12, [R1+0x930] ;  /* 0x00093000010c7983 */ /* 0x0009680000300a00 */
[----:B------:R3:W-:Y:S04]  /*10e80*/  LDGSTS.E [R0+0x2cc00], [R204.64], P5 ;  /* 0x2cc00000cc007fae */ /* 0x0007e8000a921844 */
[----:B--2---:R4:W5:Y:S04]  /*10e90*/  LDL.LU.64 R14, [R1+0x928] ;  /* 0x00092800010e7983 */ /* 0x0049680000300a00 */
[----:B------:R3:W-:Y:S04]  /*10ea0*/  LDGSTS.E [R0+0x2d400], [R212.64], P5 ;  /* 0x2d400000d4007fae */ /* 0x0007e8000a921844 */
[----:B-1----:R4:W5:Y:S04]  /*10eb0*/  LDL.LU.64 R16, [R1+0x920] ;  /* 0x0009200001107983 */ /* 0x0029680000300a00 */
[----:B------:R3:W-:Y:S04]  /*10ec0*/  LDGSTS.E [R0+0x2dc00], [R220.64], P5 ;  /* 0x2dc00000dc007fae */ /* 0x0007e8000a921844 */
[----:B------:R4:W5:Y:S04]  /*10ed0*/  LDL.LU.64 R18, [R1+0x918] ;  /* 0x0009180001127983 */ /* 0x0009680000300a00 */
        /* <DEDUP_REMOVED lines=9> */
[----:B------:R2:W-:Y:S04]  /*10f70*/  LDGSTS.E [R57+0x20e00], [R30.64], P5 ;  /* 0x20e000001e397fae */ /* 0x0005e8000a921844 */
[----:B------:R3:W-:Y:S04]  /*10f80*/  LDGSTS.E [R57+0x21600], [R32.64], P5 ;  /* 0x2160000020397fae */ /* 0x0007e8000a921844 */
[----:B-1----:R4:W5:Y:S04]  /*10f90*/  LDL.LU.64 R28, [R1+0x8f0] ;  /* 0x0008f000011c7983 */ /* 0x0029680000300a00 */
[----:B--2---:R4:W5:Y:S04]  /*10fa0*/  LDL.LU.64 R30, [R1+0x8e8] ;  /* 0x0008e800011e7983 */ /* 0x0049680000300a00 */
[----:B---3--:R4:W5:Y:S04]  /*10fb0*/  LDL.LU.64 R32, [R1+0x8e0] ;  /* 0x0008e00001207983 */ /* 0x0089680000300a00 */
[----:B------:R1:W-:Y:S04]  /*10fc0*/  LDGSTS.E [R57+0x21e00], [R34.64], P5 ;  /* 0x21e0000022397fae */ /* 0x0003e8000a921844 */
[----:B------:R2:W-:Y:S04]  /*10fd0*/  LDGSTS.E [R57+0x22600], [R36.64], P5 ;  /* 0x2260000024397fae */ /* 0x0005e8000a921844 */
[----:B------:R3:W-:Y:S04]  /*10fe0*/  LDGSTS.E [R57+0x22e00], [R38.64], P5 ;  /* 0x22e0000026397fae */ /* 0x0007e8000a921844 */
[----:B-1----:R4:W5:Y:S04]  /*10ff0*/  LDL.LU.64 R34, [R1+0x8d8] ;  /* 0x0008d80001227983 */ /* 0x0029680000300a00 */
[----:B--2---:R4:W5:Y:S04]  /*11000*/  LDL.LU.64 R36, [R1+0x8d0] ;  /* 0x0008d00001247983 */ /* 0x0049680000300a00 */
[----:B---3--:R4:W5:Y:S04]  /*11010*/  LDL.LU.64 R38, [R1+0x8c8] ;  /* 0x0008c80001267983 */ /* 0x0089680000300a00 */
[----:B------:R1:W-:Y:S01]  /*11020*/  LDGSTS.E [R57+0x23600], [R50.64], P5 ;  /* 0x2360000032397fae */ /* 0x0003e2000a921844 */
[----:B------:R-:W-:-:S03]  /*11030*/  IMAD.WIDE R110, R247, 0x4, R110 ;  /* 0x00000004f76e7825 */ /* 0x000fc600078e026e */
[----:B------:R4:W-:Y:S01]  /*11040*/  LDGSTS.E [R57+0x23e00], [R62.64], P5 ;  /* 0x23e000003e397fae */ /* 0x0009e2000a921844 */
[----:B------:R-:W-:-:S03]  /*11050*/  IMAD.WIDE R118, R247, 0x4, R118 ;  /* 0x00000004f7767825 */ /* 0x000fc600078e0276 */
[----:B------:R4:W-:Y:S04]  /*11060*/  LDGSTS.E [R57+0x24600], [R70.64], P5 ;  /* 0x2460000046397fae */ /* 0x0009e8000a921844 */
[----:B-1----:R-:W2:Y:S01]  /*11070*/  LDL.LU.64 R50, [R1+0x8c0] ;  /* 0x0008c00001327983 */ /* 0x002ea20000300a00 */
        /* <DEDUP_REMOVED lines=34> */
[----:B------:R-:W-:-:S03]  /*112a0*/  IADD3 R0, R246, -0xd1, RZ ;  /* 0xffffff2ff6007810 */ /* 0x000fc60007ffe0ff */
[----:B------:R4:W-:Y:S04]  /*112b0*/  LDGSTS.E [R57+0x2d600], [R214.64], P5 ;  /* 0x2d600000d6397fae */ /* 0x0009e8000a921844 */
[----:B------:R4:W-:Y:S04]  /*112c0*/  LDGSTS.E [R57+0x2de00], [R222.64], P5 ;  /* 0x2de00000de397fae */ /* 0x0009e8000a921844 */
[----:B------:R4:W-:Y:S04]  /*112d0*/  LDGSTS.E [R57+0x2e600], [R230.64], P5 ;  /* 0x2e600000e6397fae */ /* 0x0009e8000a921844 */
[----:B------:R4:W-:Y:S04]  /*112e0*/  LDGSTS.E [R57+0x2ee00], [R238.64], P5 ;  /* 0x2ee00000ee397fae */ /* 0x0009e8000a921844 */
[----:B------:R4:W-:Y:S04]  /*112f0*/  LDGSTS.E [R57+0x2f600], [R40.64], P5 ;  /* 0x2f60000028397fae */ /* 0x0009e8000a921844 */
[----:B------:R4:W-:Y:S01]  /*11300*/  LDGSTS.E [R57+0x2fe00], [R48.64], P5 ;  /* 0x2fe0000030397fae */ /* 0x0009e2000a921844 */
[----:B------:R-:W-:Y:S01]  /*11310*/  ISETP.GE.U32.AND P5, PT, R0, 0x7ffffef0, PT ;  /* 0x7ffffef00000780c */ /* 0x000fe20003fa6070 */
[----:B--2---:R-:W-:-:S04]  /*11320*/  IMAD.WIDE R50, R252, 0x4, R50 ;  /* 0x00000004fc327825 */ /* 0x004fc800078e0232 */
[----:B----4-:R-:W1:Y:S01]  /*11330*/  S2R R57, SR_TID.X ;  /* 0x0000000000397919 */ /* 0x010e620000002100 */
[----:B-----5:R-:W-:Y:S01]  /*11340*/  IMAD.WIDE R38, R252, 0x4, R38 ;  /* 0x00000004fc267825 */ /* 0x020fe200078e0226 */
[----:B------:R-:W-:-:S02]  /*11350*/  IADD3 R0, R246, -0xd5, RZ ;  /* 0xffffff2bf6007810 */ /* 0x000fc40007ffe0ff */
[----:B------:R-:W0:Y:S01]  /*11360*/  LDGDEPBAR ;  /* 0x00000000000079af */ /* 0x000e220000000000 */
[----:B------:R-:W-:-:S03]  /*11370*/  IMAD.WIDE R54, R252, 0x4, R36 ;  /* 0x00000004fc367825 */ /* 0x000fc600078e0224 */
[----:B------:R2:W-:Y:S01]  /*11380*/  STL [R1+0x9b0], R38 ;  /* 0x0009b02601007387 */ /* 0x0005e20000100800 */
[----:B------:R-:W-:-:S03]  /*11390*/  IMAD.WIDE R60, R252, 0x4, R32 ;  /* 0x00000004fc3c7825 */ /* 0x000fc600078e0220 */
[----:B------:R3:W-:Y:S01]  /*113a0*/  STL [R1+0x930], R39 ;  /* 0x0009302701007387 */ /* 0x0007e20000100800 */
[----:B------:R-:W-:-:S03]  /*113b0*/  IMAD.WIDE R62, R252, 0x4, R30 ;  /* 0x00000004fc3e7825 */ /* 0x000fc600078e021e */
[----:B------:R4:W-:Y:S01]  /*113c0*/  STL.64 [R1+0x928], R54 ;  /* 0x0009283601007387 */ /* 0x0009e20000100a00 */
[----:B------:R-:W-:-:S04]  /*113d0*/  IMAD.WIDE R66, R252, 0x4, R28 ;  /* 0x00000004fc427825 */ /* 0x000fc800078e021c */
[----:B------:R-:W-:Y:S01]  /*113e0*/  IMAD.WIDE R68, R252, 0x4, R26 ;  /* 0x00000004fc447825 */ /* 0x000fe200078e021a */
[----:B-1----:R-:W-:-:S03]  /*113f0*/  LOP3.LUT R57, R57, 0x7f, RZ, 0xc0, !PT ;  /* 0x0000007f39397812 */ /* 0x002fc600078ec0ff */
[----:B------:R-:W-:-:S04]  /*11400*/  IMAD.WIDE R72, R252, 0x4, R24 ;  /* 0x00000004fc487825 */ /* 0x000fc800078e0218 */
[----:B------:R-:W-:Y:S01]  /*11410*/  IMAD.SHL.U32 R65, R57, 0x4, RZ ;  /* 0x0000000439417824 */ /* 0x000fe200078e00ff */
[----:B------:R-:W-:Y:S01]  /*11420*/  BAR.SYNC.DEFER_BLOCKING 0x0 ;  /* 0x0000000000007b1d */ /* 0x000fe20000010000 */
[----:B------:R-:W-:-:S04]  /*11430*/  IMAD.WIDE R74, R252, 0x4, R22 ;  /* 0x00000004fc4a7825 */ /* 0x000fc800078e0216 */
[C---:B------:R-:W-:Y:S01]  /*11440*/  IMAD.WIDE R78, R252.reuse, 0x4, R20 ;  /* 0x00000004fc4e7825 */ /* 0x040fe200078e0214 */
[----:B------:R-:W2:Y:S03]  /*11450*/  S2R R57, SR_TID.X ;  /* 0x0000000000397919 */ /* 0x000ea60000002100 */
[----:B------:R-:W-:-:S04]  /*11460*/  IMAD.WIDE R80, R252, 0x4, R18 ;  /* 0x00000004fc507825 */ /* 0x000fc800078e0212 */
[----:B------:R-:W-:-:S04]  /*11470*/  IMAD.WIDE R84, R252, 0x4, R16 ;  /* 0x00000004fc547825 */ /* 0x000fc800078e0210 */
[----:B------:R-:W-:-:S04]  /*11480*/  IMAD.WIDE R86, R252, 0x4, R14 ;  /* 0x00000004fc567825 */ /* 0x000fc800078e020e */
[C---:B------:R-:W-:Y:S01]  /*11490*/  IMAD.WIDE R90, R252.reuse, 0x4, R12 ;  /* 0x00000004fc5a7825 */ /* 0x040fe200078e020c */
[----:B------:R-:W-:Y:S01]  /*114a0*/  @!PT LDS RZ, [RZ] ;  /* 0x00000000fffff984 */ /* 0x000fe20000000800 */
[----:B------:R-:W-:Y:S01]  /*114b0*/  @!PT LDS RZ, [RZ] ;  /* 0x00000000fffff984 */ /* 0x000fe20000000800 */
[----:B------:R-:W-:Y:S01]  /*114c0*/  @!PT LDS RZ, [RZ] ;  /* 0x00000000fffff984 */ /* 0x000fe20000000800 */
[----:B------:R1:W-:Y:S03]  /*114d0*/  LDGSTS.E [R65+0x68000], [R50.64], !P6 ;  /* 0x6800000032417fae */ /* 0x0003e6000f121844 */
[----:B------:R-:W-:Y:S01]  /*114e0*/  IMAD.WIDE R92, R252, 0x4, R10 ;  /* 0x00000004fc5c7825 */ /* 0x000fe200078e020a */
[----:B------:R-:W-:Y:S01]  /*114f0*/  ISETP.GE.U32.AND P6, PT, R0, 0x7ffffeec, PT ;  /* 0x7ffffeec0000780c */ /* 0x000fe20003fc6070 */
[----:B------:R2:W-:Y:S02]  /*11500*/  LDGSTS.E [R65+0x68800], [R38.64], !P3 ;  /* 0x6880000026417fae */ /* 0x0005e4000d921844 */
[----:B------:R-:W-:Y:S01]  /*11510*/  IMAD.WIDE R96, R252, 0x4, R8 ;  /* 0x00000004fc607825 */ /* 0x000fe200078e0208 */
[----:B------:R-:W-:-:S03]  /*11520*/  IADD3 R0, R246, -0xd9, RZ ;  /* 0xffffff27f6007810 */ /* 0x000fc60007ffe0ff */
[----:B------:R-:W-:Y:S01]  /*11530*/  IMAD.WIDE R98, R252, 0x4, R6 ;  /* 0x00000004fc627825 */ /* 0x000fe200078e0206 */
[----:B------:R-:W-:Y:S02]  /*11540*/  ISETP.GE.U32.AND P3, PT, R0, 0x7ffffee8, PT ;  /* 0x7ffffee80000780c */ /* 0x000fe40003f66070 */
[----:B------:R-:W-:Y:S02]  /*11550*/  IADD3 R0, R246, -0xdd, RZ ;  /* 0xffffff23f6007810 */ /* 0x000fe40007ffe0ff */
[----:B--2---:R-:W-:Y:S01]  /*11560*/  LOP3.LUT R38, R57, 0x7f, RZ, 0xc0, !PT ;  /* 0x0000007f39267812 */ /* 0x004fe200078ec0ff */
[----:B------:R-:W-:-:S04]  /*11570*/  IMAD.WIDE R56, R252, 0x4, R34 ;  /* 0x00000004fc387825 */ /* 0x000fc800078e0222 */
[----:B---3--:R-:W-:Y:S01]  /*11580*/  IMAD.SHL.U32 R39, R38, 0x4, RZ ;  /* 0x0000000426277824 */ /* 0x008fe200078e00ff */
[----:B------:R2:W-:Y:S04]  /*11590*/  STL.64 [R1+0x920], R56 ;  /* 0x0009203801007387 */ /* 0x0005e80000100a00 */
[----:B------:R-:W-:Y:S04]  /*115a0*/  STL.64 [R1+0x918], R60 ;  /* 0x0009183c01007387 */ /* 0x000fe80000100a00 */
[----:B------:R3:W-:Y:S04]  /*115b0*/  STL.64 [R1+0x910], R62 ;  /* 0x0009103e01007387 */ /* 0x0007e80000100a00 */
[----:B------:R1:W-:Y:S04]  /*115c0*/  STL.64 [R1+0x908], R66 ;  /* 0x0009084201007387 */ /* 0x0003e80000100a00 */
[----:B------:R-:W-:Y:S04]  /*115d0*/  STL.64 [R1+0x8f8], R68 ;  /* 0x0008f84401007387 */ /* 0x000fe80000100a00 */
[----:B------:R1:W-:Y:S04]  /*115e0*/  STL.64 [R1+0x900], R72 ;  /* 0x0009004801007387 */ /* 0x0003e80000100a00 */
[----:B------:R-:W-:Y:S04]  /*115f0*/  STL.64 [R1+0x8f0], R74 ;  /* 0x0008f04a01007387 */ /* 0x000fe80000100a00 */
[----:B------:R-:W-:Y:S04]  /*11600*/  STL.64 [R1+0x8e8], R78 ;  /* 0x0008e84e01007387 */ /* 0x000fe80000100a00 */
[----:B------:R-:W-:Y:S04]  /*11610*/  STL.64 [R1+0x8e0], R80 ;  /* 0x0008e05001007387 */ /* 0x000fe80000100a00 */
[----:B------:R-:W-:Y:S04]  /*11620*/  STL.64 [R1+0x8d8], R84 ;  /* 0x0008d85401007387 */ /* 0x000fe80000100a00 */
[----:B------:R-:W-:Y:S04]  /*11630*/  STL.64 [R1+0x8d0], R86 ;  /* 0x0008d05601007387 */ /* 0x000fe80000100a00 */
[----:B------:R-:W-:Y:S04]  /*11640*/  STL.64 [R1+0x8c8], R90 ;  /* 0x0008c85a01007387 */ /* 0x000fe80000100a00 */
[----:B------:R-:W-:Y:S04]  /*11650*/  STL.64 [R1+0x8c0], R92 ;  /* 0x0008c05c01007387 */ /* 0x000fe80000100a00 */
[----:B------:R-:W2:Y:S04]  /*11660*/  LDL.LU.64 R70, [R1+0x18] ;  /* 0x0000180001467983 */ /* 0x000ea80000300a00 */
[----:B------:R4:W-:Y:S01]  /*11670*/  LDGSTS.E [R39+0x69000], [R54.64], !P2 ;  /* 0x6900000036277fae */ /* 0x0009e2000d121844 */
[----:B------:R-:W-:Y:S01]  /*11680*/  IMAD.WIDE R102, R252, 0x4, R4 ;  /* 0x00000004fc667825 */ /* 0x000fe200078e0204 */
[----:B------:R-:W-:-:S02]  /*11690*/  ISETP.GE.U32.AND P2, PT, R0, 0x7ffffee4, PT ;  /* 0x7ffffee40000780c */ /* 0x000fc40003f46070 */
[----:B------:R2:W-:Y:S01]  /*116a0*/  LDGSTS.E [R39+0x69800], [R56.64], !P4 ;  /* 0x6980000038277fae */ /* 0x0005e2000e121844 */
[----:B------:R-:W-:Y:S01]  /*116b0*/  IMAD.WIDE R100, R252, 0x4, R2 ;  /* 0x00000004fc647825 */ /* 0x000fe200078e0202 */
[----:B------:R-:W-:Y:S02]  /*116c0*/  IADD3 R0, R246, -0xe1, RZ ;  /* 0xffffff1ff6007810 */ /* 0x000fe40007ffe0ff */
[----:B------:R2:W-:Y:S01]  /*116d0*/  LDGSTS.E [R39+0x6a000], [R60.64], !P5 ;  /* 0x6a0000003c277fae */ /* 0x0005e2000e921844 */
[----:B------:R-:W-:Y:S01]  /*116e0*/  IMAD.WIDE R94, R252, 0x4, R52 ;  /* 0x00000004fc5e7825 */ /* 0x000fe200078e0234 */
[----:B------:R-:W-:Y:S02]  /*116f0*/  ISETP.GE.U32.AND P4, PT, R0, 0x7ffffee0, PT ;  /* 0x7ffffee00000780c */ /* 0x000fe40003f86070 */
[----:B----4-:R-:W-:Y:S01]  /*11700*/  LOP3.LUT R54, R65, 0x20, RZ, 0x3c, !PT ;  /* 0x0000002041367812 */ /* 0x010fe200078e3cff */
[----:B------:R-:W-:Y:S01]  /*11710*/  IMAD.WIDE R88, R252, 0x4, R58 ;  /* 0x00000004fc587825 */ /* 0x000fe200078e023a */
[----:B-1----:R-:W4:Y:S01]  /*11720*/  LDL.LU.64 R64, [R1+0x38] ;  /* 0x0000380001407983 */ /* 0x002f220000300a00 */
[----:B------:R-:W-:-:S03]  /*11730*/  IADD3 R0, R246, -0xe5, RZ ;  /* 0xffffff1bf6007810 */ /* 0x000fc60007ffe0ff */
[----:B------:R-:W3:Y:S01]  /*11740*/  LDL.LU.64 R32, [R1+0x60] ;  /* 0x0000600001207983 */ /* 0x000ee20000300a00 */
[----:B------:R-:W-:Y:S01]  /*11750*/  IMAD.WIDE R82, R252, 0x4, R248 ;  /* 0x00000004fc527825 */ /* 0x000fe200078e02f8 */
[----:B------:R-:W-:Y:S02]  /*11760*/  ISETP.GE.U32.AND P5, PT, R0, 0x7ffffedc, PT ;  /* 0x7ffffedc0000780c */ /* 0x000fe40003fa6070 */
[----:B------:R-:W3:Y:S01]  /*11770*/  LDL.LU.64 R34, [R1+0x88] ;  /* 0x0000880001227983 */ /* 0x000ee20000300a00 */
[----:B------:R-:W-:Y:S01]  /*11780*/  IMAD.WIDE R76, R252, 0x4, R250 ;  /* 0x00000004fc4c7825 */ /* 0x000fe200078e02fa */
[----:B------:R-:W-:Y:S02]  /*11790*/  IADD3 R0, R246, -0xe9, RZ ;  /* 0xffffff17f6007810 */ /* 0x000fe40007ffe0ff */
[----:B------:R-:W3:Y:S04]  /*117a0*/  LDL.LU.64 R36, [R1+0xb0] ;  /* 0x0000b00001247983 */ /* 0x000ee80000300a00 */
[----:B------:R-:W3:Y:S04]  /*117b0*/  LDL.LU.64 R104, [R1+0xe0] ;  /* 0x0000e00001687983 */ /* 0x000ee80000300a00 */
[----:B------:R-:W-:Y:S04]  /*117c0*/  STL.64 [R1+0x938], R96 ;  /* 0x0009386001007387 */ /* 0x000fe80000100a00 */
[----:B------:R-:W-:Y:S04]  /*117d0*/  STL.64 [R1+0x940], R98 ;  /* 0x0009406201007387 */ /* 0x000fe80000100a00 */
[----:B------:R-:W-:Y:S04]  /*117e0*/  STL.64 [R1+0x948], R102 ;  /* 0x0009486601007387 */ /* 0x000fe80000100a00 */
[----:B------:R-:W-:Y:S04]  /*117f0*/  STL.64 [R1+0x950], R100 ;  /* 0x0009506401007387 */ /* 0x000fe80000100a00 */
[----:B------:R-:W-:Y:S04]  /*11800*/  STL.64 [R1+0x958], R94 ;  /* 0x0009585e01007387 */ /* 0x000fe80000100a00 */
[----:B------:R-:W-:Y:S04]  /*11810*/  STL.64 [R1+0x960], R88 ;  /* 0x0009605801007387 */ /* 0x000fe80000100a00 */
[----:B------:R-:W-:Y:S04]  /*11820*/  STL.64 [R1+0x968], R82 ;  /* 0x0009685201007387 */ /* 0x000fe80000100a00 */
[----:B------:R-:W-:Y:S04]  /*11830*/  STL.64 [R1+0x970], R76 ;  /* 0x0009704c01007387 */ /* 0x000fe80000100a00 */
[----:B------:R-:W3:Y:S04]  /*11840*/  LDL.LU.64 R106, [R1+0x1f0] ;  /* 0x0001f000016a7983 */ /* 0x000ee80000300a00 */
[----:B------:R1:W-:Y:S01]  /*11850*/  LDGSTS.E [R39+0x6a800], [R62.64], !P6 ;  /* 0x6a8000003e277fae */ /* 0x0003e2000f121844 */
[----:B------:R-:W-:-:S02]  /*11860*/  ISETP.GE.U32.AND P6, PT, R0, 0x7ffffed8, PT ;  /* 0x7ffffed80000780c */ /* 0x000fc40003fc6070 */
        /* <DEDUP_REMOVED lines=31> */
[----:B--2---:R-:W-:-:S04]  /*11a60*/  IMAD.WIDE R70, R252, 0x4, R70 ;  /* 0x00000004fc467825 */ /* 0x004fc800078e0246 */
[----:B------:R2:W-:Y:S04]  /*11a70*/  LDGSTS.E [R54+0x69200], [R102.64], !P4 ;  /* 0x6920000066367fae */ /* 0x0005e8000e121844 */
[----:B------:R-:W-:Y:S04]  /*11a80*/  STL.64 [R1+0x978], R70 ;  /* 0x0009784601007387 */ /* 0x000fe80000100a00 */
[----:B------:R-:W2:Y:S01]  /*11a90*/  LDL.LU.64 R56, [R1+0x1f8] ;  /* 0x0001f80001387983 */ /* 0x000ea20000300a00 */
[----:B----4-:R-:W-:-:S04]  /*11aa0*/  IMAD.WIDE R64, R252, 0x4, R64 ;  /* 0x00000004fc407825 */ /* 0x010fc800078e0240 */
[C---:B---3--:R-:W-:Y:S01]  /*11ab0*/  IMAD.WIDE R58, R252.reuse, 0x4, R32 ;  /* 0x00000004fc3a7825 */ /* 0x048fe200078e0220 */
[----:B------:R-:W-:Y:S04]  /*11ac0*/  STL.64 [R1+0x980], R64 ;  /* 0x0009804001007387 */ /* 0x000fe80000100a00 */
[----:B------:R-:W-:Y:S04]  /*11ad0*/  STL.64 [R1+0x988], R58 ;  /* 0x0009883a01007387 */ /* 0x000fe80000100a00 */
[----:B-1----:R-:W3:Y:S01]  /*11ae0*/  LDL.LU.64 R62, [R1+0x208] ;  /* 0x00020800013e7983 */ /* 0x002ee20000300a00 */
[----:B------:R-:W-:-:S04]  /*11af0*/  IMAD.WIDE R52, R252, 0x4, R34 ;  /* 0x00000004fc347825 */ /* 0x000fc800078e0222 */
[C---:B------:R-:W-:Y:S01]  /*11b00*/  IMAD.WIDE R36, R252.reuse, 0x4, R36 ;  /* 0x00000004fc247825 */ /* 0x040fe200078e0224 */
[----:B------:R-:W-:Y:S04]  /*11b10*/  STL.64 [R1+0x990], R52 ;  /* 0x0009903401007387 */ /* 0x000fe80000100a00 */
[----:B------:R-:W4:Y:S01]  /*11b20*/  LDL.LU.64 R60, [R1+0x228] ;  /* 0x00022800013c7983 */ /* 0x000f220000300a00 */
[----:B------:R-:W-:-:S03]  /*11b30*/  IMAD.WIDE R34, R252, 0x4, R104 ;  /* 0x00000004fc227825 */ /* 0x000fc600078e0268 */
[----:B------:R-:W-:Y:S04]  /*11b40*/  STL.64 [R1+0x998], R36 ;  /* 0x0009982401007387 */ /* 0x000fe80000100a00 */
[----:B------:R-:W4:Y:S04]  /*11b50*/  LDL.LU.64 R104, [R1+0x230] ;  /* 0x0002300001687983 */ /* 0x000f280000300a00 */
[----:B------:R-:W-:Y:S01]  /*11b60*/  STL.64 [R1+0x9a0], R34 ;  /* 0x0009a02201007387 */ /* 0x000fe20000100a00 */
[----:B------:R-:W-:-:S03]  /*11b70*/  ISETP.GE.U32.AND P6, PT, R0, 0x7ffffeef, PT ;  /* 0x7ffffeef0000780c */ /* 0x000fc60003fc6070 */
[----:B------:R1:W-:Y:S01]  /*11b80*/  LDGSTS.E [R54+0x69a00], [R100.64], !P5 ;  /* 0x69a0000064367fae */ /* 0x0003e2000e921844 */
[----:B------:R-:W-:-:S04]  /*11b90*/  IMAD.WIDE R32, R252, 0x4, R106 ;  /* 0x00000004fc207825 */ /* 0x000fc800078e026a */
[C---:B--2---:R-:W-:Y:S01]  /*11ba0*/  IMAD.WIDE R30, R252.reuse, 0x4, R56 ;  /* 0x00000004fc1e7825 */ /* 0x044fe200078e0238 */
[----:B------:R-:W2:Y:S04]  /*11bb0*/  LDL.LU.64 R106, [R1+0x238] ;  /* 0x00023800016a7983 */ /* 0x000ea80000300a00 */
[----:B------:R-:W-:Y:S04]  /*11bc0*/  STL.64 [R1+0x9a8], R32 ;  /* 0x0009a82001007387 */ /* 0x000fe80000100a00 */
[----:B------:R-:W2:Y:S04]  /*11bd0*/  LDL.LU.64 R66, [R1+0x298] ;  /* 0x0002980001427983 */ /* 0x000ea80000300a00 */
[----:B------:R-:W-:Y:S04]  /*11be0*/  STL.64 [R1+0x9b8], R30 ;  /* 0x0009b81e01007387 */ /* 0x000fe80000100a00 */
[----:B------:R-:W2:Y:S01]  /*11bf0*/  LDL.LU.64 R56, [R1+0x290] ;  /* 0x0002900001387983 */ /* 0x000ea20000300a00 */
[----:B---3--:R-:W-:-:S04]  /*11c00*/  IMAD.WIDE R28, R252, 0x4, R62 ;  /* 0x00000004fc1c7825 */ /* 0x008fc800078e023e */
[C---:B----4-:R-:W-:Y:S01]  /*11c10*/  IMAD.WIDE R26, R252.reuse, 0x4, R60 ;  /* 0x00000004fc1a7825 */ /* 0x050fe200078e023c */
[----:B------:R-:W3:Y:S04]  /*11c20*/  LDL.LU.64 R62, [R1+0x288] ;  /* 0x00028800013e7983 */ /* 0x000ee80000300a00 */
[----:B------:R-:W-:Y:S04]  /*11c30*/  STL.64 [R1+0x9c0], R28 ;  /* 0x0009c01c01007387 */ /* 0x000fe80000100a00 */
[----:B------:R-:W4:Y:S01]  /*11c40*/  LDL.LU.64 R60, [R1+0x280] ;  /* 0x00028000013c7983 */ /* 0x000f220000300a00 */
[----:B------:R-:W-:-:S03]  /*11c50*/  IMAD.WIDE R24, R252, 0x4, R104 ;  /* 0x00000004fc187825 */ /* 0x000fc600078e0268 */
[----:B------:R-:W-:Y:S04]  /*11c60*/  STL.64 [R1+0x9c8], R26 ;  /* 0x0009c81a01007387 */ /* 0x000fe80000100a00 */
[----:B------:R-:W4:Y:S04]  /*11c70*/  LDL.LU.64 R104, [R1+0x278] ;  /* 0x0002780001687983 */ /* 0x000f280000300a00 */
[----:B------:R-:W-:Y:S01]  /*11c80*/  STL.64 [R1+0x9d0], R24 ;  /* 0x0009d01801007387 */ /* 0x000fe20000100a00 */
[----:B------:R-:W-:-:S03]  /*11c90*/  IADD3 R0, R246, -0xd6, RZ ;  /* 0xffffff2af6007810 */ /* 0x000fc60007ffe0ff */
[----:B------:R1:W-:Y:S01]  /*11ca0*/  LDGSTS.E [R54+0x6a200], [R94.64], !P6 ;  /* 0x6a2000005e367fae */ /* 0x0003e2000f121844 */
[----:B--2---:R-:W-:-:S03]  /*11cb0*/  IMAD.WIDE R22, R252, 0x4, R106 ;  /* 0x00000004fc167825 */ /* 0x004fc600078e026a */
[----:B------:R-:W2:Y:S04]  /*11cc0*/  LDL.LU.64 R106, [R1+0x270] ;  /* 0x00027000016a7983 */ /* 0x000ea80000300a00 */
[----:B------:R-:W-:Y:S01]  /*11cd0*/  STL.64 [R1+0x9d8], R22 ;  /* 0x0009d81601007387 */ /* 0x000fe20000100a00 */
[----:B------:R-:W-:-:S03]  /*11ce0*/  IMAD.WIDE R20, R252, 0x4, R66 ;  /* 0x00000004fc147825 */ /* 0x000fc600078e0242 */
[----:B------:R-:W2:Y:S04]  /*11cf0*/  LDL.LU.64 R66, [R1+0x268] ;  /* 0x0002680001427983 */ /* 0x000ea80000300a00 */
[----:B------:R-:W-:Y:S01]  /*11d00*/  STL.64 [R1+0x9e0], R20 ;  /* 0x0009e01401007387 */ /* 0x000fe20000100a00 */
[----:B------:R-:W-:-:S03]  /*11d10*/  IMAD.WIDE R18, R252, 0x4, R56 ;  /* 0x00000004fc127825 */ /* 0x000fc600078e0238 */
[----:B------:R-:W2:Y:S04]  /*11d20*/  LDL.LU.64 R56, [R1+0x250] ;  /* 0x0002500001387983 */ /* 0x000ea80000300a00 */
[----:B------:R-:W-:Y:S01]  /*11d30*/  STL.64 [R1+0x9e8], R18 ;  /* 0x0009e81201007387 */ /* 0x000fe20000100a00 */
[----:B---3--:R-:W-:-:S03]  /*11d40*/  IMAD.WIDE R16, R252, 0x4, R62 ;  /* 0x00000004fc107825 */ /* 0x008fc600078e023e */
[----:B------:R-:W3:Y:S04]  /*11d50*/  LDL.LU.64 R62, [R1+0x248] ;  /* 0x00024800013e7983 */ /* 0x000ee80000300a00 */
[----:B------:R-:W-:Y:S01]  /*11d60*/  STL.64 [R1+0x9f0], R16 ;  /* 0x0009f01001007387 */ /* 0x000fe20000100a00 */
[----:B----4-:R-:W-:-:S03]  /*11d70*/  IMAD.WIDE R14, R252, 0x4, R60 ;  /* 0x00000004fc0e7825 */ /* 0x010fc600078e023c */
[----:B------:R-:W4:Y:S04]  /*11d80*/  LDL.LU.64 R60, [R1+0x240] ;  /* 0x00024000013c7983 */ /* 0x000f280000300a00 */
[----:B------:R-:W-:Y:S01]  /*11d90*/  STL.64 [R1+0x9f8], R14 ;  /* 0x0009f80e01007387 */ /* 0x000fe20000100a00 */
[----:B------:R-:W-:-:S03]  /*11da0*/  IMAD.WIDE R12, R252, 0x4, R104 ;  /* 0x00000004fc0c7825 */ /* 0x000fc600078e0268 */
[----:B------:R-:W3:Y:S04]  /*11db0*/  LDL.LU.64 R104, [R1+0x220] ;  /* 0x0002200001687983 */ /* 0x000ee80000300a00 */
[----:B------:R-:W-:Y:S01]  /*11dc0*/  STL.64 [R1+0xa00], R12 ;  /* 0x000a000c01007387 */ /* 0x000fe20000100a00 */
        /* <DEDUP_REMOVED lines=17> */
[----:B------:R-:W1:Y:S01]  /*11ee0*/  S2R R55, SR_TID.X ;  /* 0x0000000000377919 */ /* 0x000e620000002100 */
[----:B------:R-:W-:-:S03]  /*11ef0*/  IADD3 R0, R246, -0xf2, RZ ;  /* 0xffffff0ef6007810 */ /* 0x000fc60007ffe0ff */
[----:B------:R1:W-:Y:S01]  /*11f00*/  LDGSTS.E [R54+0x6ca00], [R64.64], !P6 ;  /* 0x6ca0000040367fae */ /* 0x0003e2000f121844 */
[----:B------:R-:W-:Y:S02]  /*11f10*/  ISETP.GE.U32.AND P4, PT, R0, 0x7ffffecf, PT ;  /* 0x7ffffecf0000780c */ /* 0x000fe40003f86070 */
[----:B------:R-:W-:Y:S01]  /*11f20*/  IADD3 R0, R246, -0xf6, RZ ;  /* 0xffffff0af6007810 */ /* 0x000fe20007ffe0ff */
[----:B------:R1:W-:Y:S01]  /*11f30*/  LDGSTS.E [R54+0x6d200], [R58.64], !P3 ;  /* 0x6d2000003a367fae */ /* 0x0003e2000d921844 */
[----:B--2---:R-:W-:-:S04]  /*11f40*/  IMAD.WIDE R10, R252, 0x4, R106 ;  /* 0x00000004fc0a7825 */ /* 0x004fc800078e026a */
[C---:B------:R-:W-:Y:S01]  /*11f50*/  IMAD.WIDE R8, R252.reuse, 0x4, R66 ;  /* 0x00000004fc087825 */ /* 0x040fe200078e0242 */
[----:B------:R-:W2:Y:S04]  /*11f60*/  LDL.LU.64 R106, [R1+0x218] ;  /* 0x00021800016a7983 */ /* 0x000ea80000300a00 */
[----:B------:R-:W-:Y:S01]  /*11f70*/  STL.64 [R1+0xa08], R10 ;  /* 0x000a080a01007387 */ /* 0x000fe20000100a00 */
[----:B------:R-:W-:-:S03]  /*11f80*/  IMAD.WIDE R6, R252, 0x4, R56 ;  /* 0x00000004fc067825 */ /* 0x000fc600078e0238 */
[----:B------:R-:W-:Y:S04]  /*11f90*/  STL.64 [R1+0xa10], R8 ;  /* 0x000a100801007387 */ /* 0x000fe80000100a00 */
[----:B------:R-:W2:Y:S01]  /*11fa0*/  LDL.LU.64 R56, [R1+0x2f8] ;  /* 0x0002f80001387983 */ /* 0x000ea20000300a00 */
        /* <DEDUP_REMOVED lines=14> */
[----:B------:R-:W-:Y:S02]  /*12090*/  IADD3 R0, R246, -0xcb, RZ ;  /* 0xffffff35f6007810 */ /* 0x000fe40007ffe0ff */
[----:B-1----:R-:W-:Y:S02]  /*120a0*/  LOP3.LUT R55, R55, 0x7f, RZ, 0xc0, !PT ;  /* 0x0000007f37377812 */ /* 0x002fe400078ec0ff */
        /* <DEDUP_REMOVED lines=27> */
[----:B---3--:R-:W-:Y:S01]  /*12260*/  IMAD.WIDE R4, R252, 0x4, R62 ;  /* 0x00000004fc047825 */ /* 0x008fe200078e023e */
[----:B------:R-:W-:Y:S01]  /*12270*/  IADD3 R0, R246, -0xef, RZ ;  /* 0xffffff11f6007810 */ /* 0x000fe20007ffe0ff */
[----:B------:R-:W-:Y:S03]  /*12280*/  STL.64 [R1+0xa18], R6 ;  /* 0x000a180601007387 */ /* 0x000fe60000100a00 */
[----:B------:R-:W-:Y:S01]  /*12290*/  ISETP.GE.U32.AND P4, PT, R0, 0x7ffffed2, PT ;  /* 0x7ffffed20000780c */ /* 0x000fe20003f86070 */
[----:B------:R-:W3:Y:S01]  /*122a0*/  LDL.LU.64 R72, [R1+0x2f0] ;  /* 0x0002f00001487983 */ /* 0x000ee20000300a00 */
[----:B------:R-:W-:-:S03]  /*122b0*/  IADD3 R0, R246, -0xf3, RZ ;  /* 0xffffff0df6007810 */ /* 0x000fc60007ffe0ff */
[----:B------:R1:W-:Y:S01]  /*122c0*/  LDGSTS.E [R55+0x6c400], [R12.64], !P6 ;  /* 0x6c4000000c377fae */ /* 0x0003e2000f121844 */
[----:B------:R-:W-:Y:S02]  /*122d0*/  ISETP.GE.U32.AND P5, PT, R0, 0x7ffffece, PT ;  /* 0x7ffffece0000780c */ /* 0x000fe40003fa6070 */
[----:B------:R-:W-:Y:S01]  /*122e0*/  IADD3 R0, R246, -0xf7, RZ ;  /* 0xffffff09f6007810 */ /* 0x000fe20007ffe0ff */
[----:B------:R-:W-:Y:S03]  /*122f0*/  STL.64 [R1+0xa20], R4 ;  /* 0x000a200401007387 */ /* 0x000fe60000100a00 */
[----:B------:R-:W-:Y:S01]  /*12300*/  ISETP.GE.U32.AND P6, PT, R0, 0x7ffffeca, PT ;  /* 0x7ffffeca0000780c */ /* 0x000fe20003fc6070 */
[----:B------:R-:W3:Y:S01]  /*12310*/  LDL.LU.64 R66, [R1+0x2e8] ;  /* 0x0002e80001427983 */ /* 0x000ee20000300a00 */
[----:B------:R-:W-:Y:S01]  /*12320*/  IADD3 R0, R246, -0xfb, RZ ;  /* 0xffffff05f6007810 */ /* 0x000fe20007ffe0ff */
[----:B----4-:R-:W-:-:S02]  /*12330*/  IMAD.WIDE R2, R252, 0x4, R60 ;  /* 0x00000004fc027825 */ /* 0x010fc400078e023c */
[----:B------:R1:W-:Y:S01]  /*12340*/  LDGSTS.E [R55+0x6cc00], [R10.64], !P3 ;  /* 0x6cc000000a377fae */ /* 0x0003e2000d921844 */
[----:B------:R-:W-:Y:S02]  /*12350*/  ISETP.GE.U32.AND P3, PT, R0, 0x7ffffec6, PT ;  /* 0x7ffffec60000780c */ /* 0x000fe40003f66070 */
[----:B------:R-:W-:Y:S01]  /*12360*/  IADD3 R0, R246, -0xff, RZ ;  /* 0xffffff01f6007810 */ /* 0x000fe20007ffe0ff */
[----:B------:R-:W4:Y:S01]  /*12370*/  LDL.LU.64 R62, [R1+0x2e0] ;  /* 0x0002e000013e7983 */ /* 0x000f220000300a00 */
[----:B------:R-:W-:-:S03]  /*12380*/  IMAD.WIDE R104, R252, 0x4, R104 ;  /* 0x00000004fc687825 */ /* 0x000fc600078e0268 */
[----:B------:R1:W-:Y:S01]  /*12390*/  LDGSTS.E [R55+0x6d400], [R8.64], !P2 ;  /* 0x6d40000008377fae */ /* 0x0003e2000d121844 */
[----:B------:R-:W-:-:S03]  /*123a0*/  ISETP.GE.U32.AND P2, PT, R0, 0x7ffffec2, PT ;  /* 0x7ffffec20000780c */ /* 0x000fc60003f46070 */
[----:B------:R1:W-:Y:S04]  /*123b0*/  STL.64 [R1+0xa28], R2 ;  /* 0x000a280201007387 */ /* 0x0003e80000100a00 */
[----:B------:R-:W4:Y:S04]  /*123c0*/  LDL.LU.64 R60, [R1+0x2d8] ;  /* 0x0002d800013c7983 */ /* 0x000f280000300a00 */
[----:B------:R-:W-:Y:S04]  /*123d0*/  STL.64 [R1+0xa30], R104 ;  /* 0x000a306801007387 */ /* 0x000fe80000100a00 */
[----:B------:R-:W4:Y:S04]  /*123e0*/  LDL.LU.64 R68, [R1+0x2d0] ;  /* 0x0002d00001447983 */ /* 0x000f280000300a00 */
[----:B------:R1:W-:Y:S04]  /*123f0*/  LDGSTS.E [R55+0x6dc00], [R6.64], !P4 ;  /* 0x6dc0000006377fae */ /* 0x0003e8000e121844 */
[----:B------:R1:W-:Y:S04]  /*12400*/  LDGSTS.E [R55+0x6e400], [R4.64], !P5 ;  /* 0x6e40000004377fae */ /* 0x0003e8000e921844 */
[----:B------:R1:W-:Y:S04]  /*12410*/  LDGSTS.E [R55+0x6ec00], [R2.64], !P6 ;  /* 0x6ec0000002377fae */ /* 0x0003e8000f121844 */
[----:B------:R1:W-:Y:S01]  /*12420*/  LDGSTS.E [R55+0x6f400], [R104.64], !P3 ;  /* 0x6f40000068377fae */ /* 0x0003e2000d921844 */
[----:B--2---:R-:W-:-:S05]  /*12430*/  IMAD.WIDE R106, R252, 0x4, R106 ;  /* 0x00000004fc6a7825 */ /* 0x004fca00078e026a */
[----:B------:R1:W-:Y:S04]  /*12440*/  LDGSTS.E [R55+0x6fc00], [R106.64], !P2 ;  /* 0x6fc000006a377fae */ /* 0x0003e8000d121844 */
[----:B------:R-:W-:Y:S01]  /*12450*/  STL.64 [R1+0xa38], R106 ;  /* 0x000a386a01007387 */ /* 0x000fe20000100a00 */
[----:B------:R-:W-:-:S03]  /*12460*/  IMAD.WIDE R248, R252, 0x4, R56 ;  /* 0x00000004fcf87825 */ /* 0x000fc600078e0238 */
[----:B-1----:R-:W2:Y:S04]  /*12470*/  LDL.LU.64 R54, [R1+0x2c8] ;  /* 0x0002c80001367983 */ /* 0x002ea80000300a00 */
[----:B------:R-:W2:Y:S01]  /*12480*/  LDL.LU.64 R56, [R1+0x2c0] ;  /* 0x0002c00001387983 */ /* 0x000ea20000300a00 */
        /* <DEDUP_REMOVED lines=11> */
[----:B------:R-:W-:Y:S03]  /*12540*/  STL.64 [R1+0xa40], R248 ;  /* 0x000a40f801007387 */ /* 0x000fe60000100a00 */
[----:B------:R-:W-:Y:S01]  /*12550*/  ISETP.GE.U32.AND P2, PT, R0, 0x7ffffeed, PT ;  /* 0x7ffffeed0000780c */ /* 0x000fe20003f46070 */
[----:B------:R1:W-:Y:S01]  /*12560*/  LDGSTS.E [R38+0x68600], [R248.64], !P4 ;  /* 0x68600000f8267fae */ /* 0x0003e2000e121844 */
[----:B------:R-:W-:-:S04]  /*12570*/  IADD3 R0, R246, -0xd8, RZ ;  /* 0xffffff28f6007810 */ /* 0x000fc80007ffe0ff */
[----:B------:R-:W-:Y:S02]  /*12580*/  ISETP.GE.U32.AND P4, PT, R0, 0x7ffffee9, PT ;  /* 0x7ffffee90000780c */ /* 0x000fe40003f86070 */
[----:B------:R-:W-:Y:S01]  /*12590*/  IADD3 R0, R246, -0xdc, RZ ;  /* 0xffffff24f6007810 */ /* 0x000fe20007ffe0ff */
[----:B---3--:R-:W-:-:S05]  /*125a0*/  IMAD.WIDE R250, R252, 0x4, R72 ;  /* 0x00000004fcfa7825 */ /* 0x008fca00078e0248 */
[----:B------:R-:W-:Y:S04]  /*125b0*/  STL.64 [R1+0xa48], R250 ;  /* 0x000a48fa01007387 */ /* 0x000fe80000100a00 */
[----:B------:R3:W-:Y:S01]  /*125c0*/  LDGSTS.E [R38+0x68e00], [R250.64], !P5 ;  /* 0x68e00000fa267fae */ /* 0x0007e2000e921844 */
[----:B------:R-:W-:-:S03]  /*125d0*/  IMAD.WIDE R2, R252, 0x4, R66 ;  /* 0x00000004fc027825 */ /* 0x000fc600078e0242 */
[----:B------:R-:W3:Y:S04]  /*125e0*/  LDL.LU.64 R66, [R1+0x2b8] ;  /* 0x0002b80001427983 */ /* 0x000ee80000300a00 */
[----:B------:R4:W-:Y:S04]  /*125f0*/  STL.64 [R1+0x18], R2 ;  /* 0x0000180201007387 */ /* 0x0009e80000100a00 */
[----:B------:R4:W-:Y:S01]  /*12600*/  LDGSTS.E [R38+0x69600], [R2.64], !P6 ;  /* 0x6960000002267fae */ /* 0x0009e2000f121844 */
[----:B------:R-:W-:Y:S01]  /*12610*/  ISETP.GE.U32.AND P5, PT, R0, 0x7ffffee5, PT ;  /* 0x7ffffee50000780c */ /* 0x000fe20003fa6070 */
[----:B----4-:R-:W-:-:S02]  /*12620*/  IMAD.WIDE R2, R252, 0x4, R62 ;  /* 0x00000004fc027825 */ /* 0x010fc400078e023e */
[----:B------:R-:W4:Y:S04]  /*12630*/  LDL.LU.64 R62, [R1+0x2b0] ;  /* 0x0002b000013e7983 */ /* 0x000f280000300a00 */
[----:B------:R1:W-:Y:S04]  /*12640*/  STL.64 [R1+0x38], R2 ;  /* 0x0000380201007387 */ /* 0x0003e80000100a00 */
[----:B------:R1:W-:Y:S02]  /*12650*/  LDGSTS.E [R38+0x69e00], [R2.64], !P3 ;  /* 0x69e0000002267fae */ /* 0x0003e4000d921844 */
[----:B-1----:R-:W-:-:S05]  /*12660*/  IMAD.WIDE R2, R252, 0x4, R60 ;  /* 0x00000004fc027825 */ /* 0x002fca00078e023c */
[----:B------:R1:W-:Y:S04]  /*12670*/  STL.64 [R1+0x50], R2 ;  /* 0x0000500201007387 */ /* 0x0003e80000100a00 */
[----:B------:R1:W-:Y:S04]  /*12680*/  LDGSTS.E [R38+0x6a600], [R2.64], !P2 ;  /* 0x6a60000002267fae */ /* 0x0003e8000d121844 */
[----:B------:R-:W4:Y:S01]  /*12690*/  LDL.LU.64 R60, [R1+0x2a8] ;  /* 0x0002a800013c7983 */ /* 0x000f220000300a00 */
[----:B-1----:R-:W-:-:S05]  /*126a0*/  IMAD.WIDE R2, R252, 0x4, R68 ;  /* 0x00000004fc027825 */ /* 0x002fca00078e0244 */
[----:B------:R2:W-:Y:S04]  /*126b0*/  STL.64 [R1+0x60], R2 ;  /* 0x0000600201007387 */ /* 0x0005e80000100a00 */
[----:B------:R2:W-:Y:S02]  /*126c0*/  LDGSTS.E [R38+0x6ae00], [R2.64], !P4 ;  /* 0x6ae0000002267fae */ /* 0x0005e4000e121844 */
[C---:B--2---:R-:W-:Y:S02]  /*126d0*/  IMAD.WIDE R2, R252.reuse, 0x4, R54 ;  /* 0x00000004fc027825 */ /* 0x044fe400078e0236 */
[----:B------:R-:W2:Y:S04]  /*126e0*/  LDL.LU.64 R54, [R1+0x2a0] ;  /* 0x0002a00001367983 */ /* 0x000ea80000300a00 */
[----:B------:R1:W-:Y:S04]  /*126f0*/  STL.64 [R1+0x78], R2 ;  /* 0x0000780201007387 */ /* 0x0003e80000100a00 */
[----:B------:R1:W-:Y:S04]  /*12700*/  LDGSTS.E [R38+0x6b600], [R2.64], !P5 ;  /* 0x6b60000002267fae */ /* 0x0003e8000e921844 */
[----:B------:R-:W2:Y:S04]  /*12710*/  LDL.LU.64 R86, [R1+0x210] ;  /* 0x0002100001567983 */ /* 0x000ea80000300a00 */
[----:B------:R-:W2:Y:S01]  /*12720*/  LDL.LU.64 R84, [R1+0x200] ;  /* 0x0002000001547983 */ /* 0x000ea20000300a00 */
[----:B-1----:R-:W-:-:S03]  /*12730*/  IMAD.WIDE R2, R252, 0x4, R56 ;  /* 0x00000004fc027825 */ /* 0x002fc600078e0238 */
[----:B------:R-:W2:Y:S04]  /*12740*/  LDL.LU.64 R80, [R1+0x1e8] ;  /* 0x0001e80001507983 */ /* 0x000ea80000300a00 */
[----:B------:R3:W-:Y:S04]  /*12750*/  STL.64 [R1+0x88], R2 ;  /* 0x0000880201007387 */ /* 0x0007e80000100a00 */
[----:B------:R-:W2:Y:S04]  /*12760*/  LDL.LU.64 R78, [R1+0x1e0] ;  /* 0x0001e000014e7983 */ /* 0x000ea80000300a00 */
        /* <DEDUP_REMOVED lines=10> */
[----:B---3--:R-:W-:-:S05]  /*12810*/  IMAD.WIDE R2, R252, 0x4, R66 ;  /* 0x00000004fc027825 */ /* 0x008fca00078e0242 */
[----:B------:R4:W-:Y:S04]  /*12820*/  STL.64 [R1+0xa0], R2 ;  /* 0x0000a00201007387 */ /* 0x0009e80000100a00 */
[----:B------:R4:W-:Y:S04]  /*12830*/  LDGSTS.E [R38+0x6c600], [R2.64], !P3 ;  /* 0x6c60000002267fae */ /* 0x0009e8000d921844 */
[----:B------:R-:W3:Y:S04]  /*12840*/  LDL.LU.64 R68, [R1+0x1d0] ;  /* 0x0001d00001447983 */ /* 0x000ee80000300a00 */
[----:B------:R-:W3:Y:S04]  /*12850*/  LDL.LU.64 R74, [R1+0x1c8] ;  /* 0x0001c800014a7983 */ /* 0x000ee80000300a00 */
[----:B------:R-:W3:Y:S01]  /*12860*/  LDL.LU.64 R72, [R1+0x1c0] ;  /* 0x0001c00001487983 */ /* 0x000ee20000300a00 */
[----:B----4-:R-:W-:-:S05]  /*12870*/  IMAD.WIDE R2, R252, 0x4, R62 ;  /* 0x00000004fc027825 */ /* 0x010fca00078e023e */
[----:B------:R1:W-:Y:S04]  /*12880*/  STL.64 [R1+0xb0], R2 ;  /* 0x0000b00201007387 */ /* 0x0003e80000100a00 */
[----:B------:R1:W-:Y:S02]  /*12890*/  LDGSTS.E [R38+0x6ce00], [R2.64], !P2 ;  /* 0x6ce0000002267fae */ /* 0x0003e4000d121844 */
[----:B-1----:R-:W-:-:S05]  /*128a0*/  IMAD.WIDE R2, R252, 0x4, R60 ;  /* 0x00000004fc027825 */ /* 0x002fca00078e023c */
[----:B------:R2:W-:Y:S04]  /*128b0*/  STL.64 [R1+0xc8], R2 ;  /* 0x0000c80201007387 */ /* 0x0005e80000100a00 */
[----:B------:R-:W4:Y:S04]  /*128c0*/  LDL.LU.64 R66, [R1+0x1b8] ;  /* 0x0001b80001427983 */ /* 0x000f280000300a00 */
[----:B------:R2:W-:Y:S04]  /*128d0*/  LDGSTS.E [R38+0x6d600], [R2.64], !P4 ;  /* 0x6d60000002267fae */ /* 0x0005e8000e121844 */
[----:B------:R-:W4:Y:S01]  /*128e0*/  LDL.LU.64 R62, [R1+0x1b0] ;  /* 0x0001b000013e7983 */ /* 0x000f220000300a00 */
[----:B--2---:R-:W-:-:S05]  /*128f0*/  IMAD.WIDE R2, R252, 0x4, R54 ;  /* 0x00000004fc027825 */ /* 0x004fca00078e0236 */
[----:B------:R-:W-:Y:S04]  /*12900*/  STL.64 [R1+0xe0], R2 ;  /* 0x0000e00201007387 */ /* 0x000fe80000100a00 */
[----:B------:R-:W2:Y:S01]  /*12910*/  LDL.LU.64 R60, [R1+0x1a8] ;  /* 0x0001a800013c7983 */ /* 0x000ea20000300a00 */
[----:B------:R-:W-:-:S03]  /*12920*/  IMAD.WIDE R4, R247, 0x4, R86 ;  /* 0x00000004f7047825 */ /* 0x000fc600078e0256 */
[----:B------:R-:W2:Y:S04]  /*12930*/  LDL.LU.64 R54, [R1+0x1a0] ;  /* 0x0001a00001367983 */ /* 0x000ea80000300a00 */
[----:B------:R1:W-:Y:S01]  /*12940*/  STL.64 [R1+0x1f0], R4 ;  /* 0x0001f00401007387 */ /* 0x0003e20000100a00 */
[----:B------:R-:W-:-:S04]  /*12950*/  IMAD.WIDE R90, R247, 0x4, R78 ;  /* 0x00000004f75a7825 */ /* 0x000fc800078e024e */
[----:B-1----:R-:W-:Y:S01]  /*12960*/  IMAD.WIDE R4, R247, 0x4, R56 ;  /* 0x00000004f7047825 */ /* 0x002fe200078e0238 */
[----:B------:R-:W-:Y:S04]  /*12970*/  STL.64 [R1+0xa50], R90 ;  /* 0x000a505a01007387 */ /* 0x000fe80000100a00 */
[----:B------:R-:W2:Y:S04]  /*12980*/  LDL.LU.64 R78, [R1+0x198] ;  /* 0x00019800014e7983 */ /* 0x000ea80000300a00 */
[----:B------:R-:W2:Y:S01]  /*12990*/  LDL.LU.64 R56, [R1+0x190] ;  /* 0x0001900001387983 */ /* 0x000ea20000300a00 */
[----:B------:R-:W-:-:S04]  /*129a0*/  IADD3 R0, R246, -0xf0, RZ ;  /* 0xffffff10f6007810 */ /* 0x000fc80007ffe0ff */
[----:B------:R-:W-:Y:S01]  /*129b0*/  ISETP.GE.U32.AND P5, PT, R0, 0x7ffffed1, PT ;  /* 0x7ffffed10000780c */ /* 0x000fe20003fa6070 */
[C---:B------:R-:W-:Y:S01]  /*129c0*/  IMAD.WIDE R32, R247.reuse, 0x4, R80 ;  /* 0x00000004f7207825 */ /* 0x040fe200078e0250 */
[----:B------:R3:W-:Y:S11]  /*129d0*/  STL.64 [R1+0x1d8], R4 ;  /* 0x0001d80401007387 */ /* 0x0007f60000100a00 */
[----:B------:R1:W-:Y:S02]  /*129e0*/  LDGSTS.E [R38+0x6de00], [R2.64], !P5 ;  /* 0x6de0000002267fae */ /* 0x0003e4000e921844 */
[----:B-1----:R-:W-:-:S05]  /*129f0*/  IMAD.WIDE R2, R247, 0x4, R84 ;  /* 0x00000004f7027825 */ /* 0x002fca00078e0254 */
[----:B------:R-:W-:Y:S04]  /*12a00*/  STL.64 [R1+0x1f8], R2 ;  /* 0x0001f80201007387 */ /* 0x000fe80000100a00 */
[----:B------:R4:W-:Y:S01]  /*12a10*/  STL.64 [R1+0xa58], R2 ;  /* 0x000a580201007387 */ /* 0x0009e20000100a00 */
[----:B---3--:R-:W-:-:S03]  /*12a20*/  IMAD.WIDE R4, R247, 0x4, R68 ;  /* 0x00000004f7047825 */ /* 0x008fc600078e0244 */
[----:B------:R-:W3:Y:S04]  /*12a30*/  LDL.LU.64 R68, [R1+0x188] ;  /* 0x0001880001447983 */ /* 0x000ee80000300a00 */
[----:B------:R-:W-:Y:S01]  /*12a40*/  STL.64 [R1+0x1e8], R32 ;  /* 0x0001e82001007387 */ /* 0x000fe20000100a00 */
[----:B------:R-:W-:-:S03]  /*12a50*/  IMAD.WIDE R92, R247, 0x4, R72 ;  /* 0x00000004f75c7825 */ /* 0x000fc600078e0248 */
[----:B------:R-:W-:Y:S04]  /*12a60*/  STL.64 [R1+0xa60], R32 ;  /* 0x000a602001007387 */ /* 0x000fe80000100a00 */
[----:B------:R-:W3:Y:S01]  /*12a70*/  LDL.LU.64 R86, [R1+0x180] ;  /* 0x0001800001567983 */ /* 0x000ee20000300a00 */
[----:B------:R-:W-:-:S03]  /*12a80*/  IMAD.WIDE R34, R247, 0x4, R74 ;  /* 0x00000004f7227825 */ /* 0x000fc600078e024a */
[----:B------:R-:W3:Y:S04]  /*12a90*/  LDL.LU.64 R72, [R1+0x178] ;  /* 0x0001780001487983 */ /* 0x000ee80000300a00 */
[----:B------:R-:W-:Y:S04]  /*12aa0*/  STL.64 [R1+0xa68], R92 ;  /* 0x000a685c01007387 */ /* 0x000fe80000100a00 */
[----:B------:R-:W-:Y:S04]  /*12ab0*/  STL.64 [R1+0x1d0], R4 ;  /* 0x0001d00401007387 */ /* 0x000fe80000100a00 */
[----:B------:R-:W-:Y:S04]  /*12ac0*/  STL.64 [R1+0xa70], R4 ;  /* 0x000a700401007387 */ /* 0x000fe80000100a00 */
[----:B------:R-:W3:Y:S01]  /*12ad0*/  LDL.LU.64 R102, [R1+0x170] ;  /* 0x0001700001667983 */ /* 0x000ee20000300a00 */
[----:B----4-:R-:W-:-:S05]  /*12ae0*/  IMAD.WIDE R2, R247, 0x4, R66 ;  /* 0x00000004f7027825 */ /* 0x010fca00078e0242 */
[----:B------:R-:W-:Y:S04]  /*12af0*/  STL.64 [R1+0x1b8], R2 ;  /* 0x0001b80201007387 */ /* 0x000fe80000100a00 */
[----:B------:R-:W4:Y:S04]  /*12b00*/  LDL.LU.64 R66, [R1+0x168] ;  /* 0x0001680001427983 */ /* 0x000f280000300a00 */
[----:B------:R-:W4:Y:S01]  /*12b10*/  LDL.LU.64 R84, [R1+0x160] ;  /* 0x0001600001547983 */ /* 0x000f220000300a00 */
[----:B------:R-:W-:-:S03]  /*12b20*/  IMAD.WIDE R6, R247, 0x4, R62 ;  /* 0x00000004f7067825 */ /* 0x000fc600078e023e */
[----:B------:R-:W-:Y:S04]  /*12b30*/  STL.64 [R1+0x1c8], R34 ;  /* 0x0001c82201007387 */ /* 0x000fe80000100a00 */
[----:B------:R-:W-:Y:S04]  /*12b40*/  STL.64 [R1+0xa78], R34 ;  /* 0x000a782201007387 */ /* 0x000fe80000100a00 */
[----:B------:R-:W4:Y:S04]  /*12b50*/  LDL.LU.64 R74, [R1+0x158] ;  /* 0x00015800014a7983 */ /* 0x000f280000300a00 */
[----:B------:R-:W4:Y:S04]  /*12b60*/  LDL.LU.64 R80, [R1+0x150] ;  /* 0x0001500001507983 */ /* 0x000f280000300a00 */
[----:B------:R-:W4:Y:S01]  /*12b70*/  LDL.LU.64 R62, [R1+0x148] ;  /* 0x00014800013e7983 */ /* 0x000f220000300a00 */
[----:B--2---:R-:W-:-:S03]  /*12b80*/  IMAD.WIDE R36, R247, 0x4, R60 ;  /* 0x00000004f7247825 */ /* 0x004fc600078e023c */
[----:B------:R-:W2:Y:S01]  /*12b90*/  LDL.LU.64 R60, [R1+0x140] ;  /* 0x00014000013c7983 */ /* 0x000ea20000300a00 */
[----:B------:R-:W-:-:S05]  /*12ba0*/  IMAD.WIDE R54, R247, 0x4, R54 ;  /* 0x00000004f7367825 */ /* 0x000fca00078e0236 */
[----:B------:R1:W-:Y:S04]  /*12bb0*/  STL.64 [R1+0xa80], R54 ;  /* 0x000a803601007387 */ /* 0x0003e80000100a00 */
[----:B------:R-:W-:Y:S04]  /*12bc0*/  STL.64 [R1+0x1b0], R6 ;  /* 0x0001b00601007387 */ /* 0x000fe80000100a00 */
[----:B------:R-:W-:Y:S04]  /*12bd0*/  STL.64 [R1+0xa88], R6 ;  /* 0x000a880601007387 */ /* 0x000fe80000100a00 */
[----:B------:R-:W2:Y:S01]  /*12be0*/  LDL.LU.64 R98, [R1+0x138] ;  /* 0x0001380001627983 */ /* 0x000ea20000300a00 */
[----:B------:R-:W-:-:S03]  /*12bf0*/  IMAD.WIDE R8, R247, 0x4, R56 ;  /* 0x00000004f7087825 */ /* 0x000fc600078e0238 */
[----:B------:R-:W2:Y:S01]  /*12c00*/  LDL.LU.64 R56, [R1+0x130] ;  /* 0x0001300001387983 */ /* 0x000ea20000300a00 */
[----:B-1----:R-:W-:-:S03]  /*12c10*/  IMAD.WIDE R54, R247, 0x4, R78 ;  /* 0x00000004f7367825 */ /* 0x002fc600078e024e */
[----:B------:R-:W2:Y:S04]  /*12c20*/  LDL.LU.64 R78, [R1+0x128] ;  /* 0x00012800014e7983 */ /* 0x000ea80000300a00 */
[----:B------:R-:W-:Y:S04]  /*12c30*/  STL.64 [R1+0x1a8], R36 ;  /* 0x0001a82401007387 */ /* 0x000fe80000100a00 */
[----:B------:R-:W-:Y:S01]  /*12c40*/  STL.64 [R1+0xa90], R36 ;  /* 0x000a902401007387 */ /* 0x000fe20000100a00 */
[----:B---3--:R-:W-:-:S03]  /*12c50*/  IMAD.WIDE R52, R247, 0x4, R68 ;  /* 0x00000004f7347825 */ /* 0x008fc600078e0244 */
[----:B------:R-:W3:Y:S04]  /*12c60*/  LDL.LU.64 R68, [R1+0x120] ;  /* 0x0001200001447983 */ /* 0x000ee80000300a00 */
[----:B------:R-:W-:Y:S04]  /*12c70*/  STL.64 [R1+0x198], R54 ;  /* 0x0001983601007387 */ /* 0x000fe80000100a00 */
[----:B------:R1:W-:Y:S04]  /*12c80*/  STL.64 [R1+0xa98], R54 ;  /* 0x000a983601007387 */ /* 0x0003e80000100a00 */
[----:B------:R-:W3:Y:S01]  /*12c90*/  LDL.LU.64 R96, [R1+0x118] ;  /* 0x0001180001607983 */ /* 0x000ee20000300a00 */
[----:B------:R-:W-:-:S03]  /*12ca0*/  IMAD.WIDE R34, R247, 0x4, R72 ;  /* 0x00000004f7227825 */ /* 0x000fc600078e0248 */
[----:B------:R-:W-:Y:S04]  /*12cb0*/  STL.64 [R1+0x190], R8 ;  /* 0x0001900801007387 */ /* 0x000fe80000100a00 */
[----:B------:R-:W3:Y:S04]  /*12cc0*/  LDL.LU.64 R72, [R1+0x110] ;  /* 0x0001100001487983 */ /* 0x000ee80000300a00 */
[----:B------:R-:W-:Y:S01]  /*12cd0*/  STL.64 [R1+0x188], R52 ;  /* 0x0001883401007387 */ /* 0x000fe20000100a00 */
[----:B------:R-:W-:-:S04]  /*12ce0*/  IMAD.WIDE R10, R247, 0x4, R102 ;  /* 0x00000004f70a7825 */ /* 0x000fc800078e0266 */
[C---:B----4-:R-:W-:Y:S02]  /*12cf0*/  IMAD.WIDE R58, R247.reuse, 0x4, R66 ;  /* 0x00000004f73a7825 */ /* 0x050fe400078e0242 */
[----:B------:R-:W4:Y:S04]  /*12d00*/  LDL.LU.64 R66, [R1+0x108] ;  /* 0x0001080001427983 */ /* 0x000f280000300a00 */
[----:B------:R1:W-:Y:S04]  /*12d10*/  STL.64 [R1+0x178], R34 ;  /* 0x0001782201007387 */ /* 0x0003e80000100a00 */
[----:B------:R-:W-:Y:S01]  /*12d20*/  STL.64 [R1+0x170], R10 ;  /* 0x0001700a01007387 */ /* 0x000fe20000100a00 */
[----:B------:R-:W-:-:S03]  /*12d30*/  IMAD.WIDE R4, R247, 0x4, R74 ;  /* 0x00000004f7047825 */ /* 0x000fc600078e024a */
[----:B------:R-:W4:Y:S01]  /*12d40*/  LDL.LU.64 R74, [R1+0x100] ;  /* 0x00010000014a7983 */ /* 0x000f220000300a00 */
[----:B------:R-:W-:-:S03]  /*12d50*/  IMAD.WIDE R12, R247, 0x4, R80 ;  /* 0x00000004f70c7825 */ /* 0x000fc600078e0250 */
[----:B------:R-:W-:Y:S01]  /*12d60*/  STL.64 [R1+0x168], R58 ;  /* 0x0001683a01007387 */ /* 0x000fe20000100a00 */
[----:B------:R-:W-:-:S03]  /*12d70*/  IMAD.WIDE R64, R247, 0x4, R62 ;  /* 0x00000004f7407825 */ /* 0x000fc600078e023e */
[----:B------:R-:W4:Y:S04]  /*12d80*/  LDL.LU.64 R62, [R1+0xf8] ;  /* 0x0000f800013e7983 */ /* 0x000f280000300a00 */
[----:B------:R1:W-:Y:S01]  /*12d90*/  STL.64 [R1+0x158], R4 ;  /* 0x0001580401007387 */ /* 0x0003e20000100a00 */
[----:B--2---:R-:W-:-:S03]  /*12da0*/  IMAD.WIDE R80, R247, 0x4, R60 ;  /* 0x00000004f7507825 */ /* 0x004fc600078e023c */
[----:B------:R-:W2:Y:S04]  /*12db0*/  LDL.LU.64 R60, [R1+0xf0] ;  /* 0x0000f000013c7983 */ /* 0x000ea80000300a00 */
[----:B------:R-:W-:Y:S01]  /*12dc0*/  STL.64 [R1+0x150], R12 ;  /* 0x0001500c01007387 */ /* 0x000fe20000100a00 */
[----:B------:R-:W-:-:S03]  /*12dd0*/  IMAD.WIDE R14, R247, 0x4, R56 ;  /* 0x00000004f70e7825 */ /* 0x000fc600078e0238 */
[----:B------:R-:W2:Y:S01]  /*12de0*/  LDL.LU.64 R56, [R1+0xe8] ;  /* 0x0000e80001387983 */ /* 0x000ea20000300a00 */
[----:B------:R-:W-:-:S03]  /*12df0*/  IMAD.WIDE R92, R247, 0x4, R98 ;  /* 0x00000004f75c7825 */ /* 0x000fc600078e0262 */
[----:B------:R-:W-:Y:S01]  /*12e00*/  STL.64 [R1+0x148], R64 ;  /* 0x0001484001007387 */ /* 0x000fe20000100a00 */
[----:B------:R-:W-:-:S03]  /*12e10*/  IMAD.WIDE R70, R247, 0x4, R78 ;  /* 0x00000004f7467825 */ /* 0x000fc600078e024e */
[----:B------:R1:W-:Y:S01]  /*12e20*/  STL.64 [R1+0x138], R92 ;  /* 0x0001385c01007387 */ /* 0x0003e20000100a00 */
[----:B---3--:R-:W-:-:S03]  /*12e30*/  IMAD.WIDE R78, R247, 0x4, R68 ;  /* 0x00000004f74e7825 */ /* 0x008fc600078e0244 */
[----:B------:R-:W3:Y:S04]  /*12e40*/  LDL.LU.64 R68, [R1+0xd8] ;  /* 0x0000d80001447983 */ /* 0x000ee80000300a00 */
[----:B------:R-:W3:Y:S04]  /*12e50*/  LDL.LU.64 R20, [R1+0xd0] ;  /* 0x0000d00001147983 */ /* 0x000ee80000300a00 */
[----:B------:R-:W3:Y:S04]  /*12e60*/  LDL.LU.64 R22, [R1+0xc0] ;  /* 0x0000c00001167983 */ /* 0x000ee80000300a00 */
[----:B------:R-:W-:Y:S01]  /*12e70*/  STL.64 [R1+0x130], R14 ;  /* 0x0001300e01007387 */ /* 0x000fe20000100a00 */
[----:B------:R-:W-:-:S03]  /*12e80*/  IMAD.WIDE R32, R247, 0x4, R96 ;  /* 0x00000004f7207825 */ /* 0x000fc600078e0260 */
[----:B------:R-:W3:Y:S01]  /*12e90*/  LDL.LU.64 R88, [R1+0xb8] ;  /* 0x0000b80001587983 */ /* 0x000ee20000300a00 */
[----:B------:R-:W-:-:S03]  /*12ea0*/  IMAD.WIDE R16, R247, 0x4, R72 ;  /* 0x00000004f7107825 */ /* 0x000fc600078e0248 */
[----:B------:R-:W3:Y:S04]  /*12eb0*/  LDL.LU.64 R72, [R1+0xa8] ;  /* 0x0000a80001487983 */ /* 0x000ee80000300a00 */
[----:B------:R-:W3:Y:S04]  /*12ec0*/  LDL.LU.64 R24, [R1+0x98] ;  /* 0x0000980001187983 */ /* 0x000ee80000300a00 */
[----:B------:R-:W3:Y:S04]  /*12ed0*/  LDL.LU.64 R26, [R1+0x90] ;  /* 0x00009000011a7983 */ /* 0x000ee80000300a00 */
[----:B------:R-:W-:Y:S04]  /*12ee0*/  STL.64 [R1+0x128], R70 ;  /* 0x0001284601007387 */ /* 0x000fe80000100a00 */
[----:B------:R-:W3:Y:S01]  /*12ef0*/  LDL.LU.64 R94, [R1+0x80] ;  /* 0x00008000015e7983 */ /* 0x000ee20000300a00 */
[----:B----4-:R-:W-:-:S03]  /*12f00*/  IMAD.WIDE R76, R247, 0x4, R66 ;  /* 0x00000004f74c7825 */ /* 0x010fc600078e0242 */
[----:B------:R-:W4:Y:S04]  /*12f10*/  LDL.LU.64 R66, [R1+0x70] ;  /* 0x0000700001427983 */ /* 0x000f280000300a00 */
[----:B------:R1:W-:Y:S04]  /*12f20*/  STL.64 [R1+0x118], R32 ;  /* 0x0001182001007387 */ /* 0x0003e80000100a00 */
[----:B------:R-:W4:Y:S04]  /*12f30*/  LDL.LU.64 R28, [R1+0x68] ;  /* 0x00006800011c7983 */ /* 0x000f280000300a00 */
[----:B------:R-:W4:Y:S04]  /*12f40*/  LDL.LU.64 R30, [R1+0x58] ;  /* 0x00005800011e7983 */ /* 0x000f280000300a00 */
[----:B------:R-:W4:Y:S04]  /*12f50*/  LDL.LU.64 R100, [R1+0x48] ;  /* 0x0000480001647983 */ /* 0x000f280000300a00 */
[----:B------:R-:W-:Y:S01]  /*12f60*/  STL.64 [R1+0x110], R16 ;  /* 0x0001101001007387 */ /* 0x000fe20000100a00 */
[----:B------:R-:W-:-:S03]  /*12f70*/  IMAD.WIDE R2, R247, 0x4, R62 ;  /* 0x00000004f7027825 */ /* 0x000fc600078e023e */
[----:B------:R-:W4:Y:S04]  /*12f80*/  LDL.LU.64 R62, [R1+0x40] ;  /* 0x00004000013e7983 */ /* 0x000f280000300a00 */
[----:B------:R-:W4:Y:S04]  /*12f90*/  LDL.LU.64 R102, [R1+0x30] ;  /* 0x0000300001667983 */ /* 0x000f280000300a00 */
[----:B------:R-:W4:Y:S04]  /*12fa0*/  LDL.LU.64 R98, [R1+0x28] ;  /* 0x0000280001627983 */ /* 0x000f280000300a00 */
[----:B------:R-:W4:Y:S04]  /*12fb0*/  LDL.LU.64 R96, [R1+0x20] ;  /* 0x0000200001607983 */ /* 0x000f280000300a00 */
[----:B------:R-:W-:Y:S01]  /*12fc0*/  STL.64 [R1+0x108], R76 ;  /* 0x0001084c01007387 */ /* 0x000fe20000100a00 */
[----:B--2---:R-:W-:-:S03]  /*12fd0*/  IMAD.WIDE R18, R247, 0x4, R60 ;  /* 0x00000004f7127825 */ /* 0x004fc600078e023c */
[----:B------:R-:W2:Y:S01]  /*12fe0*/  LDL.LU.64 R60, [R1+0x8] ;  /* 0x00000800013c7983 */ /* 0x000ea20000300a00 */
[----:B------:R-:W-:-:S03]  /*12ff0*/  IMAD.WIDE R82, R247, 0x4, R56 ;  /* 0x00000004f7527825 */ /* 0x000fc600078e0238 */
[----:B------:R-:W2:Y:S04]  /*13000*/  LDL.LU.64 R56, [R1] ;  /* 0x0000000001387983 */ /* 0x000ea80000300a00 */
[----:B------:R1:W-:Y:S04]  /*13010*/  STL.64 [R1+0xf8], R2 ;  /* 0x0000f80201007387 */ /* 0x0003e80000100a00 */
[----:B------:R-:W-:Y:S04]  /*13020*/  STL.64 [R1+0xf0], R18 ;  /* 0x0000f01201007387 */ /* 0x000fe80000100a00 */
[----:B------:R-:W-:Y:S01]  /*13030*/  STL.64 [R1+0xe8], R82 ;  /* 0x0000e85201007387 */ /* 0x000fe20000100a00 */
[----:B---3--:R-:W-:-:S04]  /*13040*/  IMAD.WIDE R90, R247, 0x4, R20 ;  /* 0x00000004f75a7825 */ /* 0x008fc800078e0214 */
[C---:B------:R-:W-:Y:S01]  /*13050*/  IMAD.WIDE R20, R247.reuse, 0x4, R22 ;  /* 0x00000004f7147825 */ /* 0x040fe200078e0216 */
[----:B------:R3:W-:Y:S03]  /*13060*/  STL.64 [R1+0xd0], R90 ;  /* 0x0000d05a01007387 */ /* 0x0007e60000100a00 */
[C---:B------:R-:W-:Y:S01]  /*13070*/  IMAD.WIDE R88, R247.reuse, 0x4, R88 ;  /* 0x00000004f7587825 */ /* 0x040fe200078e0258 */
[----:B------:R-:W-:Y:S03]  /*13080*/  STL.64 [R1+0xc0], R20 ;  /* 0x0000c01401007387 */ /* 0x000fe60000100a00 */
[C---:B------:R-:W-:Y:S01]  /*13090*/  IMAD.WIDE R250, R247.reuse, 0x4, R24 ;  /* 0x00000004f7fa7825 */ /* 0x040fe200078e0218 */
[----:B------:R-:W-:Y:S03]  /*130a0*/  STL.64 [R1+0xb8], R88 ;  /* 0x0000b85801007387 */ /* 0x000fe60000100a00 */
[C---:B------:R-:W-:Y:S01]  /*130b0*/  IMAD.WIDE R22, R247.reuse, 0x4, R26 ;  /* 0x00000004f7167825 */ /* 0x040fe200078e021a */
[----:B------:R1:W-:Y:S03]  /*130c0*/  STL.64 [R1+0x98], R250 ;  /* 0x000098fa01007387 */ /* 0x0003e60000100a00 */
[C---:B------:R-:W-:Y:S01]  /*130d0*/  IMAD.WIDE R94, R247.reuse, 0x4, R94 ;  /* 0x00000004f75e7825 */ /* 0x040fe200078e025e */
[----:B------:R-:W-:Y:S04]  /*130e0*/  STL.64 [R1+0x90], R22 ;  /* 0x0000901601007387 */ /* 0x000fe80000100a00 */
[----:B------:R-:W-:Y:S01]  /*130f0*/  STL.64 [R1+0xa8], R94 ;  /* 0x0000a85e01007387 */ /* 0x000fe20000100a00 */
[----:B----4-:R-:W-:-:S04]  /*13100*/  IMAD.WIDE R248, R247, 0x4, R28 ;  /* 0x00000004f7f87825 */ /* 0x010fc800078e021c */
[C---:B------:R-:W-:Y:S01]  /*13110*/  IMAD.WIDE R24, R247.reuse, 0x4, R30 ;  /* 0x00000004f7187825 */ /* 0x040fe200078e021e */
[----:B------:R2:W-:Y:S03]  /*13120*/  STL.64 [R1+0x68], R248 ;  /* 0x000068f801007387 */ /* 0x0005e60000100a00 */
[C---:B------:R-:W-:Y:S01]  /*13130*/  IMAD.WIDE R100, R247.reuse, 0x4, R100 ;  /* 0x00000004f7647825 */ /* 0x040fe200078e0264 */
[----:B------:R-:W-:Y:S04]  /*13140*/  STL.64 [R1+0x58], R24 ;  /* 0x0000581801007387 */ /* 0x000fe80000100a00 */
[----:B------:R-:W-:Y:S01]  /*13150*/  STL.64 [R1+0x48], R100 ;  /* 0x0000486401007387 */ /* 0x000fe20000100a00 */
[----:B------:R-:W-:-:S04]  /*13160*/  IMAD.WIDE R106, R247, 0x4, R102 ;  /* 0x00000004f76a7825 */ /* 0x000fc800078e0266 */
[C---:B------:R-:W-:Y:S01]  /*13170*/  IMAD.WIDE R26, R247.reuse, 0x4, R98 ;  /* 0x00000004f71a7825 */ /* 0x040fe200078e0262 */
[----:B------:R1:W-:Y:S04]  /*13180*/  STL.64 [R1+0x30], R106 ;  /* 0x0000306a01007387 */ /* 0x0003e80000100a00 */
[----:B------:R-:W-:Y:S01]  /*13190*/  STL.64 [R1+0x28], R26 ;  /* 0x0000281a01007387 */ /* 0x000fe20000100a00 */
[----:B--2---:R-:W-:-:S03]  /*131a0*/  IMAD.WIDE R28, R247, 0x4, R56 ;  /* 0x00000004f71c7825 */ /* 0x004fc600078e0238 */
[----:B------:R-:W2:Y:S01]  /*131b0*/  LDL.LU.64 R56, [R1+0x10] ;  /* 0x0000100001387983 */ /* 0x000ea20000300a00 */
[----:B------:R-:W-:-:S04]  /*131c0*/  IMAD.WIDE R104, R247, 0x4, R60 ;  /* 0x00000004f7687825 */ /* 0x000fc800078e023c */
[C---:B------:R-:W-:Y:S01]  /*131d0*/  IMAD.WIDE R102, R247.reuse, 0x4, R96 ;  /* 0x00000004f7667825 */ /* 0x040fe200078e0260 */
[----:B------:R1:W-:Y:S03]  /*131e0*/  STL.64 [R1+0x8], R104 ;  /* 0x0000086801007387 */ /* 0x0003e60000100a00 */
[C---:B------:R-:W-:Y:S01]  /*131f0*/  IMAD.WIDE R98, R247.reuse, 0x4, R108 ;  /* 0x00000004f7627825 */ /* 0x040fe200078e026c */
[----:B------:R-:W-:Y:S03]  /*13200*/  STL.64 [R1+0x80], R102 ;  /* 0x0000806601007387 */ /* 0x000fe60000100a00 */
[C---:B------:R-:W-:Y:S01]  /*13210*/  IMAD.WIDE R30, R247.reuse, 0x4, R114 ;  /* 0x00000004f71e7825 */ /* 0x040fe200078e0272 */
[----:B------:R1:W-:Y:S03]  /*13220*/  STL.64 [R1], R28 ;  /* 0x0000001c01007387 */ /* 0x0003e60000100a00 */
[C---:B------:R-:W-:Y:S01]  /*13230*/  IMAD.WIDE R96, R247.reuse, 0x4, R116 ;  /* 0x00000004f7607825 */ /* 0x040fe200078e0274 */
[----:B------:R-:W-:Y:S03]  /*13240*/  STL.64 [R1+0x40], R98 ;  /* 0x0000406201007387 */ /* 0x000fe60000100a00 */
[C---:B------:R-:W-:Y:S01]  /*13250*/  IMAD.WIDE R108, R247.reuse, 0x4, R42 ;  /* 0x00000004f76c7825 */ /* 0x040fe200078e022a */
[----:B------:R1:W-:Y:S03]  /*13260*/  STL.64 [R1+0x20], R30 ;  /* 0x0000201e01007387 */ /* 0x0003e60000100a00 */
[C---:B------:R-:W-:Y:S01]  /*13270*/  IMAD.WIDE R114, R247.reuse, 0x4, R44 ;  /* 0x00000004f7727825 */ /* 0x040fe200078e022c */
[----:B------:R1:W-:Y:S03]  /*13280*/  STL.64 [R1+0x70], R96 ;  /* 0x0000706001007387 */ /* 0x0003e60000100a00 */
[C---:B------:R-:W-:Y:S01]  /*13290*/  IMAD.WIDE R116, R247.reuse, 0x4, R46 ;  /* 0x00000004f7747825 */ /* 0x040fe200078e022e */
[----:B------:R-:W3:Y:S04]  /*132a0*/  LDL.LU.64 R42, [R1+0x300] ;  /* 0x00030000012a7983 */ /* 0x000ee80000300a00 */
[----:B------:R-:W3:Y:S04]  /*132b0*/  LDL.LU.64 R44, [R1+0x310] ;  /* 0x00031000012c7983 */ /* 0x000ee80000300a00 */
[----:B------:R-:W3:Y:S04]  /*132c0*/  LDL.LU.64 R46, [R1+0x318] ;  /* 0x00031800012e7983 */ /* 0x000ee80000300a00 */
[----:B-1----:R-:W3:Y:S04]  /*132d0*/  LDL.64 R54, [R1+0x1f0] ;  /* 0x0001f00001367983 */ /* 0x002ee80000100a00 */
[----:B------:R-:W3:Y:S04]  /*132e0*/  LDL.64 R36, [R1+0x1d8] ;  /* 0x0001d80001247983 */ /* 0x000ee80000100a00 */
[----:B------:R-:W3:Y:S01]  /*132f0*/  LDL.64 R6, [R1+0x1b8] ;  /* 0x0001b80001067983 */ /* 0x000ee20000100a00 */
[----:B--2---:R-:W-:-:S04]  /*13300*/  IMAD.WIDE R60, R247, 0x4, R56 ;  /* 0x00000004f73c7825 */ /* 0x004fc800078e0238 */
[----:B------:R-:W-:-:S04]  /*13310*/  IMAD.WIDE R56, R247, 0x4, R198 ;  /* 0x00000004f7387825 */ /* 0x000fc800078e02c6 */
[C---:B------:R-:W-:Y:S02]  /*13320*/  IMAD.WIDE R198, R247.reuse, 0x4, R40 ;  /* 0x00000004f7c67825 */ /* 0x040fe400078e0228 */
[----:B------:R-:W2:Y:S01]  /*13330*/  LDL.LU.64 R40, [R1+0x308] ;  /* 0x0003080001287983 */ /* 0x000ea20000300a00 */
[----:B------:R-:W-:Y:S01]  /*13340*/  IADD3 R0, R246, -0xf4, RZ ;  /* 0xffffff0cf6007810 */ /* 0x000fe20007ffe0ff */
[----:B------:R-:W-:-:S03]  /*13350*/  IMAD.WIDE R86, R247, 0x4, R86 ;  /* 0x00000004f7567825 */ /* 0x000fc600078e0256 */
[----:B------:R-:W-:Y:S01]  /*13360*/  ISETP.GE.U32.AND P6, PT, R0, 0x7ffffecd, PT ;  /* 0x7ffffecd0000780c */ /* 0x000fe20003fc6070 */
[----:B------:R-:W-:Y:S01]  /*13370*/  IMAD.WIDE R84, R247, 0x4, R84 ;  /* 0x00000004f7547825 */ /* 0x000fe200078e0254 */
[----:B------:R-:W-:-:S03]  /*13380*/  IADD3 R0, R246, -0xf8, RZ ;  /* 0xffffff08f6007810 */ /* 0x000fc60007ffe0ff */
        /* <DEDUP_REMOVED lines=70> */
[----:B------:R-:W-:Y:S02]  /*137f0*/  IMAD.WIDE R48, R247, 0x4, R48 ;  /* 0x00000004f7307825 */ /* 0x000fe400078e0230 */
[----:B------:R-:W1:Y:S01]  /*13800*/  S2R R247, SR_TID.X ;  /* 0x0000000000f77919 */ /* 0x000e620000002100 */
[----:B------:R-:W-:Y:S02]  /*13810*/  ISETP.GE.U32.AND P3, PT, R0, 0x7ffffec9, PT ;  /* 0x7ffffec90000780c */ /* 0x000fe40003f66070 */
[----:B------:R-:W-:-:S04]  /*13820*/  IADD3 R0, R246, -0xfc, RZ ;  /* 0xffffff04f6007810 */ /* 0x000fc80007ffe0ff */
[----:B------:R-:W-:Y:S02]  /*13830*/  ISETP.GE.U32.AND P2, PT, R0, 0x7ffffec5, PT ;  /* 0x7ffffec50000780c */ /* 0x000fe40003f46070 */
[----:B------:R-:W-:-:S04]  /*13840*/  IADD3 R0, R246, -0x101, RZ ;  /* 0xfffffefff6007810 */ /* 0x000fc80007ffe0ff */
[----:B------:R-:W-:Y:S01]  /*13850*/  ISETP.GE.U32.AND P4, PT, R0, 0x7ffffec0, PT ;  /* 0x7ffffec00000780c */ /* 0x000fe20003f86070 */
[----:B------:R-:W-:-:S05]  /*13860*/  IMAD.MOV.U32 R0, RZ, RZ, c[0x0][0x180] ;  /* 0x00006000ff007624 */ /* 0x000fca00078e00ff */
[----:B------:R-:W-:-:S04]  /*13870*/  IADD3 R246, R0, -0x100, RZ ;  /* 0xffffff0000f67810 */ /* 0x000fc80007ffe0ff */
[----:B------:R-:W-:Y:S02]  /*13880*/  ISETP.GE.U32.AND P5, PT, R246, 0x7ffffec1, PT ;  /* 0x7ffffec1f600780c */ /* 0x000fe40003fa6070 */
[----:B-1----:R-:W-:Y:S02]  /*13890*/  LOP3.LUT R38, R247, 0x3f, RZ, 0xc0, !PT ;  /* 0x0000003ff7267812 */ /* 0x002fe400078ec0ff */
[----:B------:R-:W-:Y:S01]  /*138a0*/  SHF.R.S32.HI R247, RZ, 0x6, R247 ;  /* 0x00000006fff77819 */ /* 0x000fe200000114f7 */
[----:B---3--:R-:W-:-:S04]  /*138b0*/  IMAD.WIDE R46, R252, 0x4, R46 ;  /* 0x00000004fc2e7825 */ /* 0x008fc800078e022e */
[----:B------:R-:W-:Y:S01]  /*138c0*/  IMAD.WIDE R44, R252, 0x4, R44 ;  /* 0x00000004fc2c7825 */ /* 0x000fe200078e022c */
[----:B------:R-:W-:-:S03]  /*138d0*/  SGXT R247, R247, 0x1 ;  /* 0x00000001f7f7781a */ /* 0x000fc60000000200 */
[----:B--2---:R-:W-:-:S04]  /*138e0*/  IMAD.WIDE R40, R252, 0x4, R40 ;  /* 0x00000004fc287825 */ /* 0x004fc800078e0228 */
[----:B------:R-:W-:-:S04]  /*138f0*/  IMAD.WIDE R42, R252, 0x4, R42 ;  /* 0x00000004fc2a7825 */ /* 0x000fc800078e022a */
[----:B------:R-:W-:Y:S01]  /*13900*/  IMAD.WIDE R50, R252, 0x4, R50 ;  /* 0x00000004fc327825 */ /* 0x000fe200078e0232 */
[----:B------:R-:W-:-:S03]  /*13910*/  LOP3.LUT R252, R39, 0x60, RZ, 0x3c, !PT ;  /* 0x0000006027fc7812 */ /* 0x000fc600078e3cff */
[----:B------:R-:W-:Y:S02]  /*13920*/  IMAD.SHL.U32 R38, R38, 0x4, RZ ;  /* 0x0000000426267824 */ /* 0x000fe400078e00ff */
[----:B------:R1:W-:Y:S03]  /*13930*/  LDGSTS.E [R252+0x6e600], [R46.64], !P6 ;  /* 0x6e6000002efc7fae */ /* 0x0003e6000f121844 */
[C-C-:B------:R-:W-:Y:S01]  /*13940*/  LOP3.LUT R39, R38.reuse, 0x110, R247.reuse, 0x78, !PT ;  /* 0x0000011026277812 */ /* 0x140fe200078e78f7 */
[----:B------:R1:W-:Y:S04]  /*13950*/  LDGSTS.E [R252+0x6ee00], [R44.64], !P3 ;  /* 0x6ee000002cfc7fae */ /* 0x0003e8000d921844 */
[----:B------:R1:W-:Y:S04]  /*13960*/  LDGSTS.E [R252+0x6f600], [R40.64], !P2 ;  /* 0x6f60000028fc7fae */ /* 0x0003e8000d121844 */
[----:B------:R1:W-:Y:S04]  /*13970*/  LDGSTS.E [R252+0x6fe00], [R42.64], !P5 ;  /* 0x6fe000002afc7fae */ /* 0x0003e8000e921844 */
[----:B------:R-:W0:Y:S04]  /*13980*/  LDGDEPBAR ;  /* 0x00000000000079af */ /* 0x000e280000000000 */
[----:B------:R2:W-:Y:S04]  /*13990*/  LDGSTS.E [R39+0x30000], [R54.64], P1 ;  /* 0x3000000036277fae */ /* 0x0005e80008921844 */
[----:B------:R3:W-:Y:S04]  /*139a0*/  LDGSTS.E [R39+0x30800], [R36.64], P1 ;  /* 0x3080000024277fae */ /* 0x0007e80008921844 */
[----:B------:R1:W-:Y:S04]  /*139b0*/  LDGSTS.E [R39+0x31000], [R6.64], P1 ;  /* 0x3100000006277fae */ /* 0x0003e80008921844 */
[----:B--2---:R-:W2:Y:S04]  /*139c0*/  LDL.LU.64 R54, [R1+0xa98] ;  /* 0x000a980001367983 */ /* 0x004ea80000300a00 */
[----:B---3--:R-:W3:Y:S04]  /*139d0*/  LDL.LU.64 R36, [R1+0xa90] ;  /* 0x000a900001247983 */ /* 0x008ee80000300a00 */
[----:B-1----:R-:W3:Y:S04]  /*139e0*/  LDL.LU.64 R6, [R1+0xa88] ;  /* 0x000a880001067983 */ /* 0x002ee80000300a00 */
[----:B--2---:R1:W-:Y:S04]  /*139f0*/  LDGSTS.E [R39+0x31800], [R54.64], P1 ;  /* 0x3180000036277fae */ /* 0x0043e80008921844 */
[----:B------:R2:W-:Y:S04]  /*13a00*/  LDGSTS.E [R39+0x32000], [R34.64], P1 ;  /* 0x3200000022277fae */ /* 0x0005e80008921844 */
[----:B------:R3:W-:Y:S04]  /*13a10*/  LDGSTS.E [R39+0x32800], [R4.64], P1 ;  /* 0x3280000004277fae */ /* 0x0007e80008921844 */
[----:B-1----:R-:W2:Y:S04]  /*13a20*/  LDL.LU.64 R54, [R1+0xa80] ;  /* 0x000a800001367983 */ /* 0x002ea80000300a00 */
[----:B--2---:R-:W2:Y:S04]  /*13a30*/  LDL.LU.64 R34, [R1+0xa78] ;  /* 0x000a780001227983 */ /* 0x004ea80000300a00 */
[----:B---3--:R-:W3:Y:S04]  /*13a40*/  LDL.LU.64 R4, [R1+0xa70] ;  /* 0x000a700001047983 */ /* 0x008ee80000300a00 */
[----:B------:R1:W-:Y:S04]  /*13a50*/  LDGSTS.E [R39+0x33000], [R92.64], P1 ;  /* 0x330000005c277fae */ /* 0x0003e80008921844 */
[----:B------:R1:W-:Y:S04]  /*13a60*/  LDGSTS.E [R39+0x33800], [R32.64], P1 ;  /* 0x3380000020277fae */ /* 0x0003e80008921844 */
[----:B------:R1:W-:Y:S04]  /*13a70*/  LDGSTS.E [R39+0x34000], [R2.64], P1 ;  /* 0x3400000002277fae */ /* 0x0003e80008921844 */
[----:B-1----:R-:W2:Y:S04]  /*13a80*/  LDL.LU.64 R92, [R1+0xa68] ;  /* 0x000a6800015c7983 */ /* 0x002ea80000300a00 */
[----:B------:R-:W2:Y:S04]  /*13a90*/  LDL.LU.64 R32, [R1+0xa60] ;  /* 0x000a600001207983 */ /* 0x000ea80000300a00 */
[----:B------:R-:W2:Y:S04]  /*13aa0*/  LDL.LU.64 R2, [R1+0xa58] ;  /* 0x000a580001027983 */ /* 0x000ea80000300a00 */
[----:B------:R1:W-:Y:S04]  /*13ab0*/  LDGSTS.E [R39+0x34800], [R90.64], P1 ;  /* 0x348000005a277fae */ /* 0x0003e80008921844 */
[----:B------:R1:W-:Y:S04]  /*13ac0*/  LDGSTS.E [R39+0x35000], [R250.64], P1 ;  /* 0x35000000fa277fae */ /* 0x0003e80008921844 */
[----:B------:R1:W-:Y:S04]  /*13ad0*/  LDGSTS.E [R39+0x35800], [R248.64], P1 ;  /* 0x35800000f8277fae */ /* 0x0003e80008921844 */
[----:B-1----:R-:W2:Y:S04]  /*13ae0*/  LDL.LU.64 R90, [R1+0xa50] ;  /* 0x000a5000015a7983 */ /* 0x002ea80000300a00 */
        /* <DEDUP_REMOVED lines=21> */
[----:B------:R-:W-:-:S03]  /*13c40*/  LOP3.LUT R38, R38, 0x20, RZ, 0x3c, !PT ;  /* 0x0000002026267812 */ /* 0x000fc600078e3cff */
[----:B------:R-:W2:Y:S04]  /*13c50*/  LDL.LU.64 R250, [R1+0xa48] ;  /* 0x000a480001fa7983 */ /* 0x000ea80000300a00 */
[----:B------:R-:W2:Y:S04]  /*13c60*/  LDL.LU.64 R248, [R1+0xa40] ;  /* 0x000a400001f87983 */ /* 0x000ea80000300a00 */
[----:B-1----:R-:W1:Y:S04]  /*13c70*/  S2R R39, SR_TID.X ;  /* 0x0000000000277919 */ /* 0x002e680000002100 */
[----:B------:R-:W2:Y:S04]  /*13c80*/  LDL.LU.64 R106, [R1+0xa38] ;  /* 0x000a3800016a7983 */ /* 0x000ea80000300a00 */
[----:B------:R-:W2:Y:S01]  /*13c90*/  LDL.LU.64 R104, [R1+0xa30] ;  /* 0x000a300001687983 */ /* 0x000ea20000300a00 */
[----:B-1----:R-:W-:-:S02]  /*13ca0*/  LOP3.LUT R247, R39, 0x3f, RZ, 0xc0, !PT ;  /* 0x0000003f27f77812 */ /* 0x002fc400078ec0ff */
[----:B------:R-:W-:-:S03]  /*13cb0*/  SHF.R.S32.HI R39, RZ, 0x6, R39 ;  /* 0x00000006ff277819 */ /* 0x000fc60000011427 */
[----:B------:R-:W-:Y:S01]  /*13cc0*/  IMAD.SHL.U32 R252, R247, 0x4, RZ ;  /* 0x00000004f7fc7824 */ /* 0x000fe200078e00ff */
[----:B------:R-:W-:-:S04]  /*13cd0*/  SGXT R39, R39, 0x1 ;  /* 0x000000012727781a */ /* 0x000fc80000000200 */
[----:B------:R-:W-:-:S04]  /*13ce0*/  LOP3.LUT R247, R252, 0x110, R39, 0x78, !PT ;  /* 0x00000110fcf77812 */ /* 0x000fc800078e7827 */
[----:B------:R-:W-:Y:S02]  /*13cf0*/  LOP3.LUT R247, R247, 0x40, RZ, 0x3c, !PT ;  /* 0x00000040f7f77812 */ /* 0x000fe400078e3cff */
[----:B------:R-:W-:-:S04]  /*13d00*/  LOP3.LUT R252, R252, 0x110, R39, 0x78, !PT ;  /* 0x00000110fcfc7812 */ /* 0x000fc800078e7827 */
[----:B------:R-:W-:Y:S01]  /*13d10*/  LOP3.LUT R252, R252, 0x60, RZ, 0x3c, !PT ;  /* 0x00000060fcfc7812 */ /* 0x000fe200078e3cff */
        /* <DEDUP_REMOVED lines=47> */
[----:B-1----:R-:W4:Y:S04]  /*14010*/  LDL.LU.64 R2, [R1+0xa28] ;  /* 0x000a280001027983 */ /* 0x002f280000300a00 */
[----:B------:R1:W-:Y:S04]  /*14020*/  LDGSTS.E [R247+0x37c00], [R124.64], P1 ;  /* 0x37c000007cf77fae */ /* 0x0003e80008921844 */
[----:B--2---:R-:W2:Y:S04]  /*14030*/  LDL.LU.64 R4, [R1+0xa20] ;  /* 0x000a200001047983 */ /* 0x004ea80000300a00 */
[----:B------:R1:W-:Y:S04]  /*14040*/  LDGSTS.E [R247+0x38400], [R132.64], P1 ;  /* 0x3840000084f77fae */ /* 0x0003e80008921844 */
[----:B---3--:R-:W3:Y:S04]  /*14050*/  LDL.LU.64 R6, [R1+0xa18] ;  /* 0x000a180001067983 */ /* 0x008ee80000300a00 */
[----:B------:R1:W-:Y:S04]  /*14060*/  LDGSTS.E [R247+0x38c00], [R140.64], P1 ;  /* 0x38c000008cf77fae */ /* 0x0003e80008921844 */
[----:B------:R-:W2:Y:S04]  /*14070*/  LDL.LU.64 R8, [R1+0xa10] ;  /* 0x000a100001087983 */ /* 0x000ea80000300a00 */
        /* <DEDUP_REMOVED lines=23> */
[----:B------:R-:W2:Y:S04]  /*141f0*/  LDL.LU R38, [R1+0x9b0] ;  /* 0x0009b00001267983 */ /* 0x000ea80000300800 */
        /* <DEDUP_REMOVED lines=42> */
[----:B-1----:R-:W1:Y:S04]  /*144a0*/  S2R R247, SR_TID.X ;  /* 0x0000000000f77919 */ /* 0x002e680000002100 */
        /* <DEDUP_REMOVED lines=8> */
[----:B------:R-:W0:Y:S01]  /*14530*/  LDGDEPBAR ;  /* 0x00000000000079af */ /* 0x000e220000000000 */
[----:B-1----:R-:W-:-:S05]  /*14540*/  LOP3.LUT R247, R247, 0x7f, RZ, 0xc0, !PT ;  /* 0x0000007ff7f77812 */ /* 0x002fca00078ec0ff */
[----:B------:R-:W-:Y:S01]  /*14550*/  IMAD.SHL.U32 R247, R247, 0x4, RZ ;  /* 0x00000004f7f77824 */ /* 0x000fe200078e00ff */
[----:B------:R-:W-:Y:S06]  /*14560*/  BAR.SYNC.DEFER_BLOCKING 0x0 ;  /* 0x0000000000007b1d */ /* 0x000fec0000010000 */
[----:B------:R1:W-:Y:S04]  /*14570*/  STL [R1+0x878], R50 ;  /* 0x0008783201007387 */ /* 0x0003e80000100800 */
[----:B------:R1:W-:Y:S04]  /*14580*/  STL [R1+0x874], R51 ;  /* 0x0008743301007387 */ /* 0x0003e80000100800 */
[----:B------:R-:W-:Y:S01]  /*14590*/  @!PT LDS RZ, [RZ] ;  /* 0x00000000fffff984 */ /* 0x000fe20000000800 */
[----:B------:R-:W-:Y:S01]  /*145a0*/  @!PT LDS RZ, [RZ] ;  /* 0x00000000fffff984 */ /* 0x000fe20000000800 */
[----:B------:R-:W-:Y:S01]  /*145b0*/  @!PT LDS RZ, [RZ] ;  /* 0x00000000fffff984 */ /* 0x000fe20000000800 */
[----:B------:R1:W-:Y:S02]  /*145c0*/  LDGSTS.E [R247+0x70000], [R50.64], !P4 ;  /* 0x7000000032f77fae */ /* 0x0003e4000e121844 */
[----:B-1----:R-:W-:-:S02]  /*145d0*/  IMAD.MOV.U32 R50, RZ, RZ, R54 ;  /* 0x000000ffff327224 */ /* 0x002fc400078e0036 */
[----:B------:R-:W-:Y:S02]  /*145e0*/  IMAD.MOV.U32 R51, RZ, RZ, R55 ;  /* 0x000000ffff337224 */ /* 0x000fe400078e0037 */
[----:B------:R-:W4:Y:S01]  /*145f0*/  LDL.LU.64 R54, [R1+0x928] ;  /* 0x0009280001367983 */ /* 0x000f220000300a00 */
[----:B------:R-:W-:-:S04]  /*14600*/  IADD3 R0, R0, -0x105, RZ ;  /* 0xfffffefb00007810 */ /* 0x000fc80007ffe0ff */
[----:B------:R-:W-:Y:S02]  /*14610*/  ISETP.GE.U32.AND P1, PT, R0, 0x7ffffebc, PT ;  /* 0x7ffffebc0000780c */ /* 0x000fe40003f26070 */
[----:B------:R-:W1:Y:S01]  /*14620*/  S2R R0, SR_TID.X ;  /* 0x0000000000007919 */ /* 0x000e620000002100 */
[----:B---3--:R-:W-:-:S04]  /*14630*/  IMAD.MOV.U32 R252, RZ, RZ, c[0x0][0x188] ;  /* 0x00006200fffc7624 */ /* 0x008fc800078e00ff */
[----:B------:R-:W-:Y:S01]  /*14640*/  IMAD.SHL.U32 R252, R252, 0x40, RZ ;  /* 0x00000040fcfc7824 */ /* 0x000fe200078e00ff */
[----:B-1----:R-:W-:-:S05]  /*14650*/  LOP3.LUT R0, R0, 0x7f, RZ, 0xc0, !PT ;  /* 0x0000007f00007812 */ /* 0x002fca00078ec0ff */
[----:B------:R-:W-:Y:S02]  /*14660*/  IMAD.SHL.U32 R0, R0, 0x4, RZ ;  /* 0x0000000400007824 */ /* 0x000fe400078e00ff */
[----:B--2---:R-:W-:-:S05]  /*14670*/  IMAD.WIDE R38, R252, 0x4, R38 ;  /* 0x00000004fc267825 */ /* 0x004fca00078e0226 */
[----:B------:R1:W-:Y:S04]  /*14680*/  LDGSTS.E [R0+0x70800], [R38.64], !P1 ;  /* 0x7080000026007fae */ /* 0x0003e8000c921844 */
[----:B------:R2:W-:Y:S04]  /*14690*/  STL [R1+0x870], R38 ;  /* 0x0008702601007387 */ /* 0x0005e80000100800 */
[----:B------:R3:W-:Y:S01]  /*146a0*/  STL [R1+0x86c], R39 ;  /* 0x00086c2701007387 */ /* 0x0007e20000100800 */
[----:B-1----:R-:W-:Y:S02]  /*146b0*/  IMAD.MOV.U32 R0, RZ, RZ, c[0x0][0x180] ;  /* 0x00006000ff007624 */ /* 0x002fe400078e00ff */
[----:B--2---:R-:W-:-:S02]  /*146c0*/  IMAD.MOV.U32 R38, RZ, RZ, R56 ;  /* 0x000000ffff267224 */ /* 0x004fc400078e0038 */
[----:B---3--:R-:W-:Y:S02]  /*146d0*/  IMAD.MOV.U32 R39, RZ, RZ, R57 ;  /* 0x000000ffff277224 */ /* 0x008fe400078e0039 */
[----:B------:R-:W2:Y:S01]  /*146e0*/  LDL.LU.64 R56, [R1+0x920] ;  /* 0x0009200001387983 */ /* 0x000ea20000300a00 */
[----:B------:R-:W-:-:S04]  /*146f0*/  IADD3 R0, R0, -0x109, RZ ;  /* 0xfffffef700007810 */ /* 0x000fc80007ffe0ff */
[----:B------:R-:W-:Y:S02]  /*14700*/  ISETP.GE.U32.AND P1, PT, R0, 0x7ffffeb8, PT ;  /* 0x7ffffeb80000780c */ /* 0x000fe40003f26070 */
[----:B------:R-:W1:Y:S02]  /*14710*/  S2R R0, SR_TID.X ;  /* 0x0000000000007919 */ /* 0x000e640000002100 */
[----:B-1----:R-:W-:-:S05]  /*14720*/  LOP3.LUT R0, R0, 0x7f, RZ, 0xc0, !PT ;  /* 0x0000007f00007812 */ /* 0x002fca00078ec0ff */
[----:B------:R-:W-:Y:S02]  /*14730*/  IMAD.SHL.U32 R0, R0, 0x4, RZ ;  /* 0x0000000400007824 */ /* 0x000fe400078e00ff */
[----:B----4-:R-:W-:-:S05]  /*14740*/  IMAD.WIDE R54, R252, 0x4, R54 ;  /* 0x00000004fc367825 */ /* 0x010fca00078e0236 */
[----:B------:R1:W-:Y:S04]  /*14750*/  STL [R1+0x868], R54 ;  /* 0x0008683601007387 */ /* 0x0003e80000100800 */
[----:B------:R1:W-:Y:S04]  /*14760*/  LDGSTS.E [R0+0x71000], [R54.64], !P1 ;  /* 0x7100000036007fae */ /* 0x0003e8000c921844 */
[----:B------:R3:W-:Y:S01]  /*14770*/  STL [R1+0x864], R55 ;  /* 0x0008643701007387 */ /* 0x0007e20000100800 */
[----:B-1----:R-:W-:Y:S02]  /*14780*/  IMAD.MOV.U32 R54, RZ, RZ, R60 ;  /* 0x000000ffff367224 */ /* 0x002fe400078e003c */
[----:B---3--:R-:W-:-:S02]  /*14790*/  IMAD.MOV.U32 R55, RZ, RZ, R61 ;  /* 0x000000ffff377224 */ /* 0x008fc400078e003d */
[----:B------:R-:W3:Y:S01]  /*147a0*/  LDL.LU.64 R60, [R1+0x918] ;  /* 0x00091800013c7983 */ /* 0x000ee20000300a00 */
[----:B------:R-:W-:-:S05]  /*147b0*/  IMAD.MOV.U32 R0, RZ, RZ, c[0x0][0x180] ;  /* 0x00006000ff007624 */ /* 0x000fca00078e00ff */
[----:B------:R-:W-:-:S04]  /*147c0*/  IADD3 R0, R0, -0x10d, RZ ;  /* 0xfffffef300007810 */ /* 0x000fc80007ffe0ff */
[----:B------:R-:W-:Y:S02]  /*147d0*/  ISETP.GE.U32.AND P1, PT, R0, 0x7ffffeb4, PT ;  /* 0x7ffffeb40000780c */ /* 0x000fe40003f26070 */
[----:B------:R-:W1:Y:S02]  /*147e0*/  S2R R0, SR_TID.X ;  /* 0x0000000000007919 */ /* 0x000e640000002100 */
        /* <DEDUP_REMOVED lines=8> */
[----:B----4-:R-:W-:Y:S02]  /*14870*/  IMAD.MOV.U32 R57, RZ, RZ, R63 ;  /* 0x000000ffff397224 */ /* 0x010fe400078e003f */
[----:B------:R-:W2:Y:S01]  /*14880*/  LDL.LU.64 R62, [R1+0x910] ;  /* 0x00091000013e7983 */ /* 0x000ea20000300a00 */
[----:B------:R-:W-:-:S04]  /*14890*/  IADD3 R0, R0, -0x111, RZ ;  /* 0xfffffeef00007810 */ /* 0x000fc80007ffe0ff */
[----:B------:R-:W-:Y:S02]  /*148a0*/  ISETP.GE.U32.AND P1, PT, R0, 0x7ffffeb0, PT ;  /* 0x7ffffeb00000780c */ /* 0x000fe40003f26070 */
[----:B------:R-:W1:Y:S02]  /*148b0*/  S2R R0, SR_TID.X ;  /* 0x0000000000007919 */ /* 0x000e640000002100 */
[----:B-1----:R-:W-:-:S05]  /*148c0*/  LOP3.LUT R0, R0, 0x7f, RZ, 0xc0, !PT ;  /* 0x0000007f00007812 */ /* 0x002fca00078ec0ff */
[----:B------:R-:W-:Y:S02]  /*148d0*/  IMAD.SHL.U32 R0, R0, 0x4, RZ ;  /* 0x0000000400007824 */ /* 0x000fe400078e00ff */
[----:B---3--:R-:W-:-:S05]  /*148e0*/  IMAD.WIDE R60, R252, 0x4, R60 ;  /* 0x00000004fc3c7825 */ /* 0x008fca00078e023c */
        /* <DEDUP_REMOVED lines=13> */
[----:B------:R1:W-:Y:S02]  /*149c0*/  LDGSTS.E [R0+0x72800], [R62.64], !P1 ;  /* 0x728000003e007fae */ /* 0x0003e4000c921844 */
[----:B-1----:R-:W-:-:S05]  /*149d0*/  IMAD.MOV.U32 R0, RZ, RZ, c[0x0][0x180] ;  /* 0x00006000ff007624 */ /* 0x002fca00078e00ff */
[----:B------:R-:W-:-:S04]  /*149e0*/  IADD3 R0, R0, -0x119, RZ ;  /* 0xfffffee700007810 */ /* 0x000fc80007ffe0ff */
[----:B------:R-:W-:Y:S02]  /*149f0*/  ISETP.GE.U32.AND P1, PT, R0, 0x7ffffea8, PT ;  /* 0x7ffffea80000780c */ /* 0x000fe40003f26070 */
[----:B------:R-:W1:Y:S04]  /*14a00*/  S2R R0, SR_TID.X ;  /* 0x0000000000007919 */ /* 0x000e680000002100 */
[----:B------:R2:W-:Y:S04]  /*14a10*/  STL [R1+0x850], R62 ;  /* 0x0008503e01007387 */ /* 0x0005e80000100800 */
[----:B------:R4:W-:Y:S01]  /*14a20*/  STL [R1+0x84c], R63 ;  /* 0x00084c3f01007387 */ /* 0x0009e20000100800 */
[----:B--2---:R-:W-:Y:S01]  /*14a30*/  IMAD.MOV.U32 R62, RZ, RZ, R72 ;  /* 0x000000ffff3e7224 */ /* 0x004fe200078e0048 */
[----:B-1----:R-:W-:Y:S01]  /*14a40*/  LOP3.LUT R0, R0, 0x7f, RZ, 0xc0, !PT ;  /* 0x0000007f00007812 */ /* 0x002fe200078ec0ff */
[----:B----4-:R-:W-:-:S02]  /*14a50*/  IMAD.MOV.U32 R63, RZ, RZ, R73 ;  /* 0x000000ffff3f7224 */ /* 0x010fc400078e0049 */
[----:B------:R-:W2:Y:S02]  /*14a60*/  LDL.LU.64 R72, [R1+0x900] ;  /* 0x0009000001487983 */ /* 0x000ea40000300a00 */
        /* <DEDUP_REMOVED lines=24> */
[----:B------:R-:W1:Y:S01]  /*14bf0*/  S2R R0, SR_TID.X ;  /* 0x0000000000007919 */ /* 0x000e620000002100 */
[----:B--2---:R-:W-:-:S05]  /*14c00*/  IMAD.WIDE R72, R252, 0x4, R72 ;  /* 0x00000004fc487825 */ /* 0x004fca00078e0248 */
[----:B------:R2:W-:Y:S04]  /*14c10*/  STL [R1+0x838], R72 ;  /* 0x0008384801007387 */ /* 0x0005e80000100800 */
[----:B------:R4:W-:Y:S01]  /*14c20*/  STL [R1+0x834], R73 ;  /* 0x0008344901007387 */ /* 0x0009e20000100800 */
[----:B-1----:R-:W-:-:S05]  /*14c30*/  LOP3.LUT R0, R0, 0x7f, RZ, 0xc0, !PT ;  /* 0x0000007f00007812 */ /* 0x002fca00078ec0ff */
[----:B------:R-:W-:-:S05]  /*14c40*/  IMAD.SHL.U32 R0, R0, 0x4, RZ ;  /* 0x0000000400007824 */ /* 0x000fca00078e00ff */
[----:B------:R1:W-:Y:S02]  /*14c50*/  LDGSTS.E [R0+0x74000], [R72.64], !P1 ;  /* 0x7400000048007fae */ /* 0x0003e4000c921844 */
[----:B-1----:R-:W-:Y:S02]  /*14c60*/  IMAD.MOV.U32 R0, RZ, RZ, c[0x0][0x180] ;  /* 0x00006000ff007624 */ /* 0x002fe400078e00ff */
[----:B--2---:R-:W-:Y:S02]  /*14c70*/  IMAD.MOV.U32 R72, RZ, RZ, R78 ;  /* 0x000000ffff487224 */ /* 0x004fe400078e004e */
        /* <DEDUP_REMOVED lines=18> */
[----:B-1----:R-:W-:Y:S01]  /*14da0*/  LOP3.LUT R0, R0, 0x7f, RZ, 0xc0, !PT ;  /* 0x0000007f00007812 */ /* 0x002fe200078ec0ff */
[----:B--2---:R-:W-:-:S04]  /*14db0*/  IMAD.WIDE R78, R252, 0x4, R78 ;  /* 0x00000004fc4e7825 */ /* 0x004fc800078e024e */
[----:B------:R-:W-:Y:S01]  /*14dc0*/  IMAD.SHL.U32 R0, R0, 0x4, RZ ;  /* 0x0000000400007824 */ /* 0x000fe200078e00ff */
[----:B------:R1:W-:Y:S04]  /*14dd0*/  STL [R1+0x828], R78 ;  /* 0x0008284e01007387 */ /* 0x0003e80000100800 */
[----:B------:R2:W-:Y:S04]  /*14de0*/  LDGSTS.E [R0+0x75000], [R78.64], !P1 ;  /* 0x750000004e007fae */ /* 0x0005e8000c921844 */
[----:B------:R4:W-:Y:S01]  /*14df0*/  STL [R1+0x824], R79 ;  /* 0x0008244f01007387 */ /* 0x0009e20000100800 */
[----:B--2---:R-:W-:-:S02]  /*14e00*/  IMAD.MOV.U32 R0, RZ, RZ, c[0x0][0x180] ;  /* 0x00006000ff007624 */ /* 0x004fc400078e00ff */
[----:B-1----:R-:W-:Y:S02]  /*14e10*/  IMAD.MOV.U32 R78, RZ, RZ, R84 ;  /* 0x000000ffff4e7224 */ /* 0x002fe400078e0054 */
        /* <DEDUP_REMOVED lines=25> */
[----:B--2---:R-:W-:-:S03]  /*14fb0*/  IMAD.MOV.U32 R84, RZ, RZ, R90 ;  /* 0x000000ffff547224 */ /* 0x004fc600078e005a */
[----:B------:R-:W-:Y:S01]  /*14fc0*/  IADD3 R0, R0, -0x135, RZ ;  /* 0xfffffecb00007810 */ /* 0x000fe20007ffe0ff */
[----:B----4-:R-:W-:Y:S02]  /*14fd0*/  IMAD.MOV.U32 R85, RZ, RZ, R91 ;  /* 0x000000ffff557224 */ /* 0x010fe400078e005b */
[----:B------:R-:W2:Y:S01]  /*14fe0*/  LDL.LU.64 R90, [R1+0x8c8] ;  /* 0x0008c800015a7983 */ /* 0x000ea20000300a00 */
[----:B------:R-:W-:-:S03]  /*14ff0*/  ISETP.GE.U32.AND P1, PT, R0, 0x7ffffe8c, PT ;  /* 0x7ffffe8c0000780c */ /* 0x000fc60003f26070 */
        /* <DEDUP_REMOVED lines=18> */
[----:B------:R-:W-:Y:S01]  /*15120*/  STL [R1+0x808], R90 ;  /* 0x0008085a01007387 */ /* 0x000fe20000100800 */
[----:B-1----:R-:W-:-:S03]  /*15130*/  IMAD.MOV.U32 R0, RZ, RZ, c[0x0][0x180] ;  /* 0x00006000ff007624 */ /* 0x002fc600078e00ff */
[----:B------:R1:W-:Y:S02]  /*15140*/  STL [R1+0x804], R91 ;  /* 0x0008045b01007387 */ /* 0x0003e40000100800 */
[----:B------:R-:W-:Y:S02]  /*15150*/  IADD3 R0, R0, -0x13d, RZ ;  /* 0xfffffec300007810 */ /* 0x000fe40007ffe0ff */
[----:B-1----:R-:W1:Y:S02]  /*15160*/  S2R R91, SR_TID.X ;  /* 0x00000000005b7919 */ /* 0x002e640000002100 */
[----:B------:R-:W-:Y:S02]  /*15170*/  ISETP.GE.U32.AND P1, PT, R0, 0x7ffffe84, PT ;  /* 0x7ffffe840000780c */ /* 0x000fe40003f26070 */
[----:B------:R-:W2:Y:S01]  /*15180*/  S2R R0, SR_TID.X ;  /* 0x0000000000007919 */ /* 0x000ea20000002100 */
[----:B-1----:R-:W-:Y:S02]  /*15190*/  LOP3.LUT R90, R91, 0x7f, RZ, 0xc0, !PT ;  /* 0x0000007f5b5a7812 */ /* 0x002fe400078ec0ff */
[----:B--2---:R-:W-:-:S03]  /*151a0*/  LOP3.LUT R0, R0, 0x7f, RZ, 0xc0, !PT ;  /* 0x0000007f00007812 */ /* 0x004fc600078ec0ff */
[----:B------:R-:W-:Y:S02]  /*151b0*/  IMAD.SHL.U32 R91, R90, 0x4, RZ ;  /* 0x000000045a5b7824 */ /* 0x000fe400078e00ff */
[----:B------:R-:W-:Y:S02]  /*151c0*/  IMAD.SHL.U32 R0, R0, 0x4, RZ ;  /* 0x0000000400007824 */ /* 0x000fe400078e00ff */
        /* <DEDUP_REMOVED lines=10> */
[----:B---3--:R-:W-:-:S05]  /*15270*/  IMAD.WIDE R92, R252, 0x4, R92 ;  /* 0x00000004fc5c7825 */ /* 0x008fca00078e025c */
[----:B------:R1:W-:Y:S04]  /*15280*/  LDGSTS.E [R91+0x77800], [R92.64], !P1 ;  /* 0x778000005c5b7fae */ /* 0x0003e8000c921844 */
[----:B------:R1:W-:Y:S04]  /*15290*/  STL [R1+0x800], R92 ;  /* 0x0008005c01007387 */ /* 0x0003e80000100800 */
[----:B------:R2:W-:Y:S01]  /*152a0*/  STL [R1+0x7fc], R93 ;  /* 0x0007fc5d01007387 */ /* 0x0005e20000100800 */
[----:B-1----:R-:W-:Y:S01]  /*152b0*/  IMAD.MOV.U32 R92, RZ, RZ, c[0x0][0x180] ;  /* 0x00006000ff5c7624 */ /* 0x002fe200078e00ff */
[----:B--2---:R-:W-:-:S04]  /*152c0*/  LOP3.LUT R93, R0, 0x20, RZ, 0x3c, !PT ;  /* 0x00000020005d7812 */ /* 0x004fc800078e3cff */
[----:B------:R-:W-:-:S04]  /*152d0*/  IADD3 R0, R92, -0x102, RZ ;  /* 0xfffffefe5c007810 */ /* 0x000fc80007ffe0ff */
[----:B------:R-:W-:Y:S02]  /*152e0*/  ISETP.GE.U32.AND P1, PT, R0, 0x7ffffebf, PT ;  /* 0x7ffffebf0000780c */ /* 0x000fe40003f26070 */
[----:B------:R-:W-:-:S11]  /*152f0*/  IADD3 R0, R92, -0x106, RZ ;  /* 0xfffffefa5c007810 */ /* 0x000fd60007ffe0ff */
[----:B------:R1:W-:Y:S01]  /*15300*/  LDGSTS.E [R93+0x70200], [R96.64], !P1 ;  /* 0x70200000605d7fae */ /* 0x0003e2000c921844 */
        /* <DEDUP_REMOVED lines=25> */
[----:B------:R-:W-:Y:S01]  /*154a0*/  IADD3 R0, R92, -0x12a, RZ ;  /* 0xfffffed65c007810 */ /* 0x000fe20007ffe0ff */
[----:B------:R-:W-:-:S10]  /*154b0*/  IMAD.WIDE R58, R252, 0x4, R58 ;  /* 0x00000004fc3a7825 */ /* 0x000fd400078e023a */
        /* <DEDUP_REMOVED lines=23> */
[----:B------:R-:W-:-:S10]  /*15630*/  IMAD.SHL.U32 R90, R90, 0x4, RZ ;  /* 0x000000045a5a7824 */ /* 0x000fd400078e00ff */
[----:B------:R3:W-:Y:S01]  /*15640*/  LDGSTS.E [R93+0x77a00], [R30.64], !P1 ;  /* 0x77a000001e5d7fae */ /* 0x0007e2000c921844 */
[----:B------:R-:W-:Y:S01]  /*15650*/  ISETP.GE.U32.AND P1, PT, R0, 0x7ffffebe, PT ;  /* 0x7ffffebe0000780c */ /* 0x000fe20003f26070 */
[----:B------:R-:W-:Y:S01]  /*15660*/  IMAD.WIDE R28, R252, 0x4, R28 ;  /* 0x00000004fc1c7825 */ /* 0x000fe200078e021c */
[----:B------:R-:W-:Y:S02]  /*15670*/  LOP3.LUT R90, R90, 0x40, RZ, 0x3c, !PT ;  /* 0x000000405a5a7812 */ /* 0x000fe400078e3cff */
[----:B------:R-:W-:-:S09]  /*15680*/  IADD3 R0, R92, -0x107, RZ ;  /* 0xfffffef95c007810 */ /* 0x000fd20007ffe0ff */
[----:B------:R1:W-:Y:S01]  /*15690*/  LDGSTS.E [R90+0x70400], [R28.64], !P1 ;  /* 0x704000001c5a7fae */ /* 0x0003e2000c921844 */
[----:B------:R-:W-:Y:S01]  /*156a0*/  ISETP.GE.U32.AND P1, PT, R0, 0x7ffffeba, PT ;  /* 0x7ffffeba0000780c */ /* 0x000fe20003f26070 */
[----:B------:R-:W-:Y:S01]  /*156b0*/  IMAD.WIDE R26, R252, 0x4, R26 ;  /* 0x00000004fc1a7825 */ /* 0x000fe200078e021a */
[----:B------:R-:W-:-:S11]  /*156c0*/  IADD3 R0, R92, -0x10b, RZ ;  /* 0xfffffef55c007810 */ /* 0x000fd60007ffe0ff */
        /* <DEDUP_REMOVED lines=35> */
[----:B------:R-:W-:Y:S01]  /*15900*/  IADD3 R0, R92, -0x12f, RZ ;  /* 0xfffffed15c007810 */ /* 0x000fe20007ffe0ff */
[----:B------:R-:W-:Y:S10]  /*15910*/  STL [R1+0x7f8], R96 ;  /* 0x0007f86001007387 */ /* 0x000ff40000100800 */
[----:B------:R1:W-:Y:S01]  /*15920*/  LDGSTS.E [R90+0x75400], [R8.64], !P1 ;  /* 0x75400000085a7fae */ /* 0x0003e2000c921844 */
[----:B------:R-:W-:Y:S01]  /*15930*/  ISETP.GE.U32.AND P1, PT, R0, 0x7ffffe92, PT ;  /* 0x7ffffe920000780c */ /* 0x000fe20003f26070 */
[----:B------:R-:W-:-:S02]  /*15940*/  IMAD.WIDE R6, R252, 0x4, R6 ;  /* 0x00000004fc067825 */ /* 0x000fc400078e0206 */
[----:B------:R-:W-:Y:S01]  /*15950*/  STL [R1+0x7f4], R97 ;  /* 0x0007f46101007387 */ /* 0x000fe20000100800 */
[----:B------:R-:W-:-:S03]  /*15960*/  IADD3 R0, R92, -0x133, RZ ;  /* 0xfffffecd5c007810 */ /* 0x000fc60007ffe0ff */
[----:B------:R-:W-:Y:S04]  /*15970*/  STL [R1+0x7f0], R98 ;  /* 0x0007f06201007387 */ /* 0x000fe80000100800 */
[----:B------:R-:W-:Y:S04]  /*15980*/  STL [R1+0x7ec], R99 ;  /* 0x0007ec6301007387 */ /* 0x000fe80000100800 */
[----:B------:R-:W-:Y:S04]  /*15990*/  STL [R1+0x2a0], R102 ;  /* 0x0002a06601007387 */ /* 0x000fe80000100800 */
[----:B------:R-:W-:Y:S04]  /*159a0*/  STL [R1+0x29c], R103 ;  /* 0x00029c6701007387 */ /* 0x000fe80000100800 */
[----:B------:R-:W-:Y:S04]  /*159b0*/  STL [R1+0x2b8], R100 ;  /* 0x0002b86401007387 */ /* 0x000fe80000100800 */
[----:B------:R-:W-:Y:S04]  /*159c0*/  STL [R1+0x2b4], R101 ;  /* 0x0002b46501007387 */ /* 0x000fe80000100800 */
[----:B------:R1:W-:Y:S01]  /*159d0*/  LDGSTS.E [R90+0x75c00], [R6.64], !P1 ;  /* 0x75c00000065a7fae */ /* 0x0003e2000c921844 */
[----:B------:R-:W-:-:S03]  /*159e0*/  ISETP.GE.U32.AND P1, PT, R0, 0x7ffffe8e, PT ;  /* 0x7ffffe8e0000780c */ /* 0x000fc60003f26070 */
[----:B------:R-:W-:Y:S04]  /*159f0*/  STL [R1+0x2d0], R94 ;  /* 0x0002d05e01007387 */ /* 0x000fe80000100800 */
[----:B------:R4:W-:Y:S04]  /*15a00*/  STL [R1+0x2cc], R95 ;  /* 0x0002cc5f01007387 */ /* 0x0009e80000100800 */
[----:B------:R-:W-:Y:S04]  /*15a10*/  STL [R1+0x2e8], R88 ;  /* 0x0002e85801007387 */ /* 0x000fe80000100800 */
[----:B------:R-:W-:Y:S04]  /*15a20*/  STL [R1+0x2e4], R89 ;  /* 0x0002e45901007387 */ /* 0x000fe80000100800 */
[----:B------:R-:W-:Y:S01]  /*15a30*/  STL [R1+0x300], R82 ;  /* 0x0003005201007387 */ /* 0x000fe20000100800 */
[----:B------:R-:W-:-:S03]  /*15a40*/  IMAD.WIDE R4, R252, 0x4, R4 ;  /* 0x00000004fc047825 */ /* 0x000fc600078e0204 */
[----:B------:R-:W-:Y:S04]  /*15a50*/  STL [R1+0x2fc], R83 ;  /* 0x0002fc5301007387 */ /* 0x000fe80000100800 */
        /* <DEDUP_REMOVED lines=12> */
[----:B------:R-:W-:Y:S04]  /*15b20*/  STL [R1+0x374], R53 ;  /* 0x0003743501007387 */ /* 0x000fe80000100800 */
        /* <DEDUP_REMOVED lines=37> */
[----:B------:R-:W-:Y:S01]  /*15d80*/  STL [R1+0x364], R9 ;  /* 0x0003640901007387 */ /* 0x000fe20000100800 */
[----:B------:R-:W-:-:S03]  /*15d90*/  IMAD.WIDE R106, R252, 0x4, R106 ;  /* 0x00000004fc6a7825 */ /* 0x000fc600078e026a */
[----:B------:R-:W-:Y:S04]  /*15da0*/  STL [R1+0x380], R6 ;  /* 0x0003800601007387 */ /* 0x000fe80000100800 */
[----:B------:R-:W-:Y:S04]  /*15db0*/  STL [R1+0x37c], R7 ;  /* 0x00037c0701007387 */ /* 0x000fe80000100800 */
[----:B------:R-:W-:Y:S04]  /*15dc0*/  STL [R1+0x398], R4 ;  /* 0x0003980401007387 */ /* 0x000fe80000100800 */
[----:B------:R-:W-:Y:S04]  /*15dd0*/  STL [R1+0x394], R5 ;  /* 0x0003940501007387 */ /* 0x000fe80000100800 */
[----:B------:R-:W-:Y:S04]  /*15de0*/  STL [R1+0x3b0], R2 ;  /* 0x0003b00201007387 */ /* 0x000fe80000100800 */
[----:B------:R1:W-:Y:S01]  /*15df0*/  STL [R1+0x3ac], R3 ;  /* 0x0003ac0301007387 */ /* 0x0003e20000100800 */
[----:B----4-:R-:W-:-:S03]  /*15e00*/  LOP3.LUT R95, R91, 0x60, RZ, 0x3c, !PT ;  /* 0x000000605b5f7812 */ /* 0x010fc600078e3cff */
[----:B------:R-:W-:Y:S04]  /*15e10*/  STL [R1+0x3c8], R104 ;  /* 0x0003c86801007387 */ /* 0x000fe80000100800 */
[----:B------:R-:W-:Y:S04]  /*15e20*/  STL [R1+0x3c4], R105 ;  /* 0x0003c46901007387 */ /* 0x000fe80000100800 */
[----:B------:R-:W-:Y:S04]  /*15e30*/  STL [R1+0x3e0], R106 ;  /* 0x0003e06a01007387 */ /* 0x000fe80000100800 */
[----:B------:R1:W-:Y:S04]  /*15e40*/  LDGSTS.E [R90+0x77c00], [R106.64], !P1 ;  /* 0x77c000006a5a7fae */ /* 0x0003e8000c921844 */
[----:B------:R-:W-:Y:S04]  /*15e50*/  STL [R1+0x3dc], R107 ;  /* 0x0003dc6b01007387 */ /* 0x000fe80000100800 */
[----:B-1----:R-:W4:Y:S01]  /*15e60*/  LDL.LU.64 R90, [R1+0x18] ;  /* 0x00001800015a7983 */ /* 0x002f220000300a00 */
[----:B------:R-:W-:-:S05]  /*15e70*/  IMAD.WIDE R248, R252, 0x4, R248 ;  /* 0x00000004fcf87825 */ /* 0x000fca00078e02f8 */
[----:B------:R-:W-:Y:S04]  /*15e80*/  STL [R1+0x288], R248 ;  /* 0x000288f801007387 */ /* 0x000fe80000100800 */
[----:B------:R-:W-:Y:S04]  /*15e90*/  STL [R1+0x284], R249 ;  /* 0x000284f901007387 */ /* 0x000fe80000100800 */
[----:B--2---:R-:W2:Y:S01]  /*15ea0*/  LDL.LU.64 R98, [R1+0x38] ;  /* 0x0000380001627983 */ /* 0x004ea20000300a00 */
[----:B------:R-:W-:-:S05]  /*15eb0*/  IMAD.WIDE R250, R252, 0x4, R250 ;  /* 0x00000004fcfa7825 */ /* 0x000fca00078e02fa */
[----:B------:R-:W-:Y:S04]  /*15ec0*/  STL [R1+0x298], R250 ;  /* 0x000298fa01007387 */ /* 0x000fe80000100800 */
[----:B------:R-:W-:Y:S04]  /*15ed0*/  STL [R1+0x294], R251 ;  /* 0x000294fb01007387 */ /* 0x000fe80000100800 */
[----:B------:R-:W2:Y:S01]  /*15ee0*/  LDL.LU.64 R96, [R1+0x50] ;  /* 0x0000500001607983 */ /* 0x000ea20000300a00 */
[----:B------:R-:W-:-:S04]  /*15ef0*/  IADD3 R0, R92, -0x104, RZ ;  /* 0xfffffefc5c007810 */ /* 0x000fc80007ffe0ff */
[----:B------:R-:W-:Y:S02]  /*15f00*/  ISETP.GE.U32.AND P1, PT, R0, 0x7ffffebd, PT ;  /* 0x7ffffebd0000780c */ /* 0x000fe40003f26070 */
[----:B------:R-:W-:-:S11]  /*15f10*/  IADD3 R0, R92, -0x108, RZ ;  /* 0xfffffef85c007810 */ /* 0x000fd60007ffe0ff */
[----:B------:R1:W-:Y:S01]  /*15f20*/  LDGSTS.E [R95+0x70600], [R248.64], !P1 ;  /* 0x70600000f85f7fae */ /* 0x0003e2000c921844 */
[----:B------:R-:W-:Y:S01]  /*15f30*/  ISETP.GE.U32.AND P1, PT, R0, 0x7ffffeb9, PT ;  /* 0x7ffffeb90000780c */ /* 0x000fe20003f26070 */
[----:B----4-:R-:W-:Y:S01]  /*15f40*/  IMAD.WIDE R2, R252, 0x4, R90 ;  /* 0x00000004fc027825 */ /* 0x010fe200078e025a */
[----:B------:R-:W-:-:S11]  /*15f50*/  IADD3 R0, R92, -0x10c, RZ ;  /* 0xfffffef45c007810 */ /* 0x000fd60007ffe0ff */
[----:B------:R1:W-:Y:S01]  /*15f60*/  LDGSTS.E [R95+0x70e00], [R250.64], !P1 ;  /* 0x70e00000fa5f7fae */ /* 0x0003e2000c921844 */
[----:B------:R-:W-:-:S03]  /*15f70*/  IMAD.MOV.U32 R90, RZ, RZ, R84 ;  /* 0x000000ffff5a7224 */ /* 0x000fc600078e0054 */
[----:B------:R-:W-:Y:S01]  /*15f80*/  STL [R1+0x2b0], R2 ;  /* 0x0002b00201007387 */ /* 0x000fe20000100800 */
[----:B------:R-:W-:-:S03]  /*15f90*/  IMAD.MOV.U32 R91, RZ, RZ, R85 ;  /* 0x000000ffff5b7224 */ /* 0x000fc600078e0055 */
[----:B------:R2:W-:Y:S04]  /*15fa0*/  STL [R1+0x2ac], R3 ;  /* 0x0002ac0301007387 */ /* 0x0005e80000100800 */
[----:B------:R-:W4:Y:S01]  /*15fb0*/  LDL.LU.64 R84, [R1+0x60] ;  /* 0x0000600001547983 */ /* 0x000f220000300a00 */
[----:B------:R-:W-:Y:S02]  /*15fc0*/  ISETP.GE.U32.AND P1, PT, R0, 0x7ffffeb5, PT ;  /* 0x7ffffeb50000780c */ /* 0x000fe40003f26070 */
[----:B------:R-:W-:-:S11]  /*15fd0*/  IADD3 R0, R92, -0x110, RZ ;  /* 0xfffffef05c007810 */ /* 0x000fd60007ffe0ff */
[----:B------:R2:W-:Y:S01]  /*15fe0*/  LDGSTS.E [R95+0x71600], [R2.64], !P1 ;  /* 0x71600000025f7fae */ /* 0x0005e2000c921844 */
[----:B------:R-:W-:Y:S01]  /*15ff0*/  ISETP.GE.U32.AND P1, PT, R0, 0x7ffffeb1, PT ;  /* 0x7ffffeb10000780c */ /* 0x000fe20003f26070 */
[----:B--2---:R-:W-:-:S05]  /*16000*/  IMAD.WIDE R2, R252, 0x4, R98 ;  /* 0x00000004fc027825 */ /* 0x004fca00078e0262 */
[----:B------:R-:W-:Y:S04]  /*16010*/  STL [R1+0x2c8], R2 ;  /* 0x0002c80201007387 */ /* 0x000fe80000100800 */
[----:B------:R2:W-:Y:S04]  /*16020*/  STL [R1+0x2c4], R3 ;  /* 0x0002c40301007387 */ /* 0x0005e80000100800 */
[----:B------:R-:W3:Y:S01]  /*16030*/  LDL.LU.64 R98, [R1+0x78] ;  /* 0x0000780001627983 */ /* 0x000ee20000300a00 */
[----:B------:R-:W-:-:S03]  /*16040*/  IADD3 R0, R92, -0x114, RZ ;  /* 0xfffffeec5c007810 */ /* 0x000fc60007ffe0ff */
[----:B------:R2:W-:Y:S01]  /*16050*/  LDGSTS.E [R95+0x71e00], [R2.64], !P1 ;  /* 0x71e00000025f7fae */ /* 0x0005e2000c921844 */
[----:B------:R-:W-:Y:S01]  /*16060*/  ISETP.GE.U32.AND P1, PT, R0, 0x7ffffead, PT ;  /* 0x7ffffead0000780c */ /* 0x000fe20003f26070 */
[----:B--2---:R-:W-:-:S05]  /*16070*/  IMAD.WIDE R2, R252, 0x4, R96 ;  /* 0x00000004fc027825 */ /* 0x004fca00078e0260 */
[----:B------:R-:W-:Y:S04]  /*16080*/  STL [R1+0x2e0], R2 ;  /* 0x0002e00201007387 */ /* 0x000fe80000100800 */
[----:B------:R4:W-:Y:S04]  /*16090*/  STL [R1+0x2dc], R3 ;  /* 0x0002dc0301007387 */ /* 0x0009e80000100800 */
[----:B------:R-:W2:Y:S04]  /*160a0*/  LDL.LU.64 R96, [R1+0x88] ;  /* 0x0000880001607983 */ /* 0x000ea80000300a00 */
[----:B------:R4:W-:Y:S02]  /*160b0*/  LDGSTS.E [R95+0x72600], [R2.64], !P1 ;  /* 0x72600000025f7fae */ /* 0x0009e4000c921844 */
[----:B----4-:R-:W-:-:S05]  /*160c0*/  IMAD.WIDE R2, R252, 0x4, R84 ;  /* 0x00000004fc027825 */ /* 0x010fca00078e0254 */
[----:B------:R-:W-:Y:S04]  /*160d0*/  STL [R1+0x2f8], R2 ;  /* 0x0002f80201007387 */ /* 0x000fe80000100800 */
[----:B------:R3:W-:Y:S04]  /*160e0*/  STL [R1+0x2f4], R3 ;  /* 0x0002f40301007387 */ /* 0x0007e80000100800 */
[----:B------:R-:W4:Y:S01]  /*160f0*/  LDL.LU.64 R84, [R1+0xa0] ;  /* 0x0000a00001547983 */ /* 0x000f220000300a00 */
[----:B------:R-:W-:-:S04]  /*16100*/  IADD3 R0, R92, -0x118, RZ ;  /* 0xfffffee85c007810 */ /* 0x000fc80007ffe0ff */
[----:B------:R-:W-:Y:S02]  /*16110*/  ISETP.GE.U32.AND P1, PT, R0, 0x7ffffea9, PT ;  /* 0x7ffffea90000780c */ /* 0x000fe40003f26070 */
[----:B------:R-:W-:-:S11]  /*16120*/  IADD3 R0, R92, -0x11c, RZ ;  /* 0xfffffee45c007810 */ /* 0x000fd60007ffe0ff */
[----:B------:R3:W-:Y:S01]  /*16130*/  LDGSTS.E [R95+0x72e00], [R2.64], !P1 ;  /* 0x72e00000025f7fae */ /* 0x0007e2000c921844 */
[----:B------:R-:W-:Y:S01]  /*16140*/  ISETP.GE.U32.AND P1, PT, R0, 0x7ffffea5, PT ;  /* 0x7ffffea50000780c */ /* 0x000fe20003f26070 */
[----:B---3--:R-:W-:-:S05]  /*16150*/  IMAD.WIDE R2, R252, 0x4, R98 ;  /* 0x00000004fc027825 */ /* 0x008fca00078e0262 */
        /* <DEDUP_REMOVED lines=8> */
[----:B------:R-:W2:Y:S04]  /*161e0*/  LDL.LU.64 R96, [R1+0xc8] ;  /* 0x0000c80001607983 */ /* 0x000ea80000300a00 */
[----:B------:R4:W-:Y:S04]  /*161f0*/  LDGSTS.E [R95+0x73e00], [R2.64], !P1 ;  /* 0x73e00000025f7fae */ /* 0x0009e8000c921844 */
[----:B------:R4:W-:Y:S02]  /*16200*/  STL [R1+0x324], R3 ;  /* 0x0003240301007387 */ /* 0x0009e40000100800 */
[----:B----4-:R-:W-:-:S02]  /*16210*/  IMAD.WIDE R2, R252, 0x4, R84 ;  /* 0x00000004fc027825 */ /* 0x010fc400078e0254 */
[----:B------:R-:W4:Y:S01]  /*16220*/  LDL.LU.64 R84, [R1+0xe0] ;  /* 0x0000e00001547983 */ /* 0x000f220000300a00 */
[----:B------:R-:W-:-:S04]  /*16230*/  IADD3 R0, R92, -0x124, RZ ;  /* 0xfffffedc5c007810 */ /* 0x000fc80007ffe0ff */
[----:B------:R-:W-:Y:S02]  /*16240*/  ISETP.GE.U32.AND P1, PT, R0, 0x7ffffe9d, PT ;  /* 0x7ffffe9d0000780c */ /* 0x000fe40003f26070 */
[----:B------:R-:W-:Y:S01]  /*16250*/  IADD3 R0, R92, -0x128, RZ ;  /* 0xfffffed85c007810 */ /* 0x000fe20007ffe0ff */
[----:B------:R-:W-:Y:S10]  /*16260*/  STL [R1+0x340], R2 ;  /* 0x0003400201007387 */ /* 0x000ff40000100800 */
[----:B------:R3:W-:Y:S01]  /*16270*/  LDGSTS.E [R95+0x74600], [R2.64], !P1 ;  /* 0x74600000025f7fae */ /* 0x0007e2000c921844 */
[----:B------:R-:W-:-:S03]  /*16280*/  ISETP.GE.U32.AND P1, PT, R0, 0x7ffffe99, PT ;  /* 0x7ffffe990000780c */ /* 0x000fc60003f26070 */
[----:B------:R3:W-:Y:S01]  /*16290*/  STL [R1+0x33c], R3 ;  /* 0x00033c0301007387 */ /* 0x0007e20000100800 */
[----:B------:R-:W-:Y:S01]  /*162a0*/  IADD3 R0, R92, -0x12c, RZ ;  /* 0xfffffed45c007810 */ /* 0x000fe20007ffe0ff */
[----:B---3--:R-:W-:-:S08]  /*162b0*/  IMAD.WIDE R2, R252, 0x4, R98 ;  /* 0x00000004fc027825 */ /* 0x008fd000078e0262 */
[----:B------:R2:W-:Y:S01]  /*162c0*/  LDGSTS.E [R95+0x74e00], [R2.64], !P1 ;  /* 0x74e00000025f7fae */ /* 0x0005e2000c921844 */
[----:B------:R-:W-:-:S03]  /*162d0*/  ISETP.GE.U32.AND P1, PT, R0, 0x7ffffe95, PT ;  /* 0x7ffffe950000780c */ /* 0x000fc60003f26070 */
[----:B------:R-:W-:Y:S01]  /*162e0*/  STL [R1+0x358], R2 ;  /* 0x0003580201007387 */ /* 0x000fe20000100800 */
[----:B------:R-:W-:-:S03]  /*162f0*/  IADD3 R0, R92, -0x130, RZ ;  /* 0xfffffed05c007810 */ /* 0x000fc60007ffe0ff */
[----:B------:R2:W-:Y:S02]  /*16300*/  STL [R1+0x354], R3 ;  /* 0x0003540301007387 */ /* 0x0005e40000100800 */
[----:B--2---:R-:W-:-:S05]  /*16310*/  IMAD.WIDE R2, R252, 0x4, R96 ;  /* 0x00000004fc027825 */ /* 0x004fca00078e0260 */
[----:B------:R4:W-:Y:S01]  /*16320*/  LDGSTS.E [R95+0x75600], [R2.64], !P1 ;  /* 0x75600000025f7fae */ /* 0x0009e2000c921844 */
[----:B------:R-:W-:-:S03]  /*16330*/  ISETP.GE.U32.AND P1, PT, R0, 0x7ffffe91, PT ;  /* 0x7ffffe910000780c */ /* 0x000fc60003f26070 */
[----:B------:R-:W-:Y:S01]  /*16340*/  STL [R1+0x370], R2 ;  /* 0x0003700201007387 */ /* 0x000fe20000100800 */
[----:B------:R-:W-:-:S03]  /*16350*/  IADD3 R0, R92, -0x134, RZ ;  /* 0xfffffecc5c007810 */ /* 0x000fc60007ffe0ff */
[----:B------:R4:W-:Y:S01]  /*16360*/  STL [R1+0x36c], R3 ;  /* 0x00036c0301007387 */ /* 0x0009e20000100800 */
[----:B------:R-:W-:-:S04]  /*16370*/  IMAD.WIDE R46, R252, 0x4, R46 ;  /* 0x00000004fc2e7825 */ /* 0x000fc800078e022e */
[----:B------:R-:W-:Y:S02]  /*16380*/  IMAD.MOV.U32 R93, RZ, RZ, 0x3f ;  /* 0x0000003fff5d7424 */ /* 0x000fe400078e00ff */
[----:B------:R-:W-:-:S03]  /*16390*/  IMAD.WIDE R44, R252, 0x4, R44 ;  /* 0x00000004fc2c7825 */ /* 0x000fc600078e022c */
[----:B------:R-:W-:Y:S01]  /*163a0*/  IADD3 R93, R93, c[0x0][0x180], RZ ;  /* 0x000060005d5d7a10 */ /* 0x000fe20007ffe0ff */
[----:B----4-:R-:W-:-:S05]  /*163b0*/  IMAD.WIDE R2, R252, 0x4, R84 ;  /* 0x00000004fc027825 */ /* 0x010fca00078e0254 */
[----:B------:R2:W-:Y:S01]  /*163c0*/  LDGSTS.E [R95+0x75e00], [R2.64], !P1 ;  /* 0x75e00000025f7fae */ /* 0x0005e2000c921844 */
[----:B------:R-:W-:Y:S02]  /*163d0*/  ISETP.GE.U32.AND P1, PT, R0, 0x7ffffe8d, PT ;  /* 0x7ffffe8d0000780c */ /* 0x000fe40003f26070 */
[----:B------:R-:W-:Y:S01]  /*163e0*/  IADD3 R0, R92, -0x138, RZ ;  /* 0xfffffec85c007810 */ /* 0x000fe20007ffe0ff */
[----:B------:R2:W-:Y:S10]  /*163f0*/  STL [R1+0x388], R2 ;  /* 0x0003880201007387 */ /* 0x0005f40000100800 */
[----:B------:R1:W-:Y:S01]  /*16400*/  LDGSTS.E [R95+0x76600], [R46.64], !P1 ;  /* 0x766000002e5f7fae */ /* 0x0003e2000c921844 */
[----:B------:R-:W-:-:S03]  /*16410*/  ISETP.GE.U32.AND P1, PT, R0, 0x7ffffe89, PT ;  /* 0x7ffffe890000780c */ /* 0x000fc60003f26070 */
[----:B------:R3:W-:Y:S04]  /*16420*/  STL [R1+0x384], R3 ;  /* 0x0003840301007387 */ /* 0x0007e80000100800 */
[----:B------:R-:W-:Y:S01]  /*16430*/  STL [R1+0x3a0], R46 ;  /* 0x0003a02e01007387 */ /* 0x000fe20000100800 */
[----:B------:R-:W-:-:S03]  /*16440*/  IADD3 R0, R92, -0x13c, RZ ;  /* 0xfffffec45c007810 */ /* 0x000fc60007ffe0ff */
[----:B------:R-:W-:Y:S01]  /*16450*/  STL [R1+0x39c], R47 ;  /* 0x00039c2f01007387 */ /* 0x000fe20000100800 */
[----:B--2---:R-:W-:-:S03]  /*16460*/  IADD3 R2, R92, -0x140, RZ ;  /* 0xfffffec05c027810 */ /* 0x004fc60007ffe0ff */
[----:B------:R-:W-:Y:S04]  /*16470*/  STL [R1+0x3b8], R44 ;  /* 0x0003b82c01007387 */ /* 0x000fe80000100800 */
[----:B------:R1:W-:Y:S01]  /*16480*/  LDGSTS.E [R95+0x76e00], [R44.64], !P1 ;  /* 0x76e000002c5f7fae */ /* 0x0003e2000c921844 */
[----:B------:R-:W-:-:S03]  /*16490*/  ISETP.GT.AND P1, PT, R93, 0x13f, PT ;  /* 0x0000013f5d00780c */ /* 0x000fc60003f24270 */
[----:B------:R-:W-:Y:S04]  /*164a0*/  STL [R1+0x3b4], R45 ;  /* 0x0003b42d01007387 */ /* 0x000fe80000100800 */
[----:B------:R-:W2:Y:S04]  /*164b0*/  LDL.LU.64 R102, [R1+0x1f0] ;  /* 0x0001f00001667983 */ /* 0x000ea80000300a00 */
[----:B------:R-:W3:Y:S01]  /*164c0*/  LDL.LU.64 R92, [R1+0x1d8] ;  /* 0x0001d800015c7983 */ /* 0x000ee20000300a00 */
[----:B------:R-:W-:-:S03]  /*164d0*/  IMAD.MOV.U32 R84, RZ, RZ, R50 ;  /* 0x000000ffff547224 */ /* 0x000fc600078e0032 */
[----:B------:R-:W4:Y:S04]  /*164e0*/  S2R R97, SR_TID.X ;  /* 0x0000000000617919 */ /* 0x000f280000002100 */
[----:B------:R-:W1:Y:S01]  /*164f0*/  S2R R50, SR_TID.X ;  /* 0x0000000000327919 */ /* 0x000e620000002100 */
[----:B------:R-:W-:-:S05]  /*16500*/  IMAD.WIDE R40, R252, 0x4, R40 ;  /* 0x00000004fc287825 */ /* 0x000fca00078e0228 */
[----:B------:R-:W-:Y:S01]  /*16510*/  STL [R1+0x3d0], R40 ;  /* 0x0003d02801007387 */ /* 0x000fe20000100800 */
[----:B------:R-:W-:-:S03]  /*16520*/  IMAD.MOV.U32 R85, RZ, RZ, R51 ;  /* 0x000000ffff557224 */ /* 0x000fc600078e0033 */
[----:B------:R-:W-:Y:S01]  /*16530*/  STL [R1+0x3cc], R41 ;  /* 0x0003cc2901007387 */ /* 0x000fe20000100800 */
[----:B------:R-:W-:-:S03]  /*16540*/  IMAD.MOV.U32 R247, RZ, RZ, c[0x0][0x18c] ;  /* 0x00006300fff77624 */ /* 0x000fc600078e00ff */
[----:B------:R-:W3:Y:S01]  /*16550*/  LDL.LU.64 R98, [R1+0x1b8] ;  /* 0x0001b80001627983 */ /* 0x000ee20000300a00 */
[----:B------:R-:W-:Y:S01]  /*16560*/  IMAD.WIDE R42, R252, 0x4, R42 ;  /* 0x00000004fc2a7825 */ /* 0x000fe200078e022a */
[----:B----4-:R-:W-:Y:S02]  /*16570*/  LOP3.LUT R101, R97, 0x3f, RZ, 0xc0, !PT ;  /* 0x0000003f61657812 */ /* 0x010fe400078ec0ff */
[----:B------:R-:W-:Y:S02]  /*16580*/  SHF.R.S32.HI R100, RZ, 0x6, R97 ;  /* 0x00000006ff647819 */ /* 0x000fe40000011461 */
[----:B-1----:R-:W-:Y:S01]  /*16590*/  LOP3.LUT R51, R50, 0x3f, RZ, 0xc0, !PT ;  /* 0x0000003f32337812 */ /* 0x002fe200078ec0ff */
[----:B------:R-:W4:Y:S01]  /*165a0*/  LDL.LU.64 R96, [R1+0x198] ;  /* 0x0001980001607983 */ /* 0x000f220000300a00 */
[----:B------:R-:W-:Y:S02]  /*165b0*/  IMAD.SHL.U32 R247, R247, 0x40, RZ ;  /* 0x00000040f7f77824 */ /* 0x000fe400078e00ff */
[----:B------:R-:W-:Y:S01]  /*165c0*/  ISETP.GE.AND P3, PT, R51, R246, PT ;  /* 0x000000f63300720c */ /* 0x000fe20003f66270 */
[----:B------:R-:W-:Y:S01]  /*165d0*/  STL [R1+0x3e8], R42 ;  /* 0x0003e82a01007387 */ /* 0x000fe20000100800 */
[----:B------:R-:W-:-:S02]  /*165e0*/  ISETP.GE.U32.AND P2, PT, R0, 0x7ffffe85, PT ;  /* 0x7ffffe850000780c */ /* 0x000fc40003f46070 */
[----:B------:R-:W-:Y:S01]  /*165f0*/  SEL R0, RZ, 0x4, P3 ;  /* 0x00000004ff007807 */ /* 0x000fe20001800000 */
[----:B------:R-:W-:Y:S01]  /*16600*/  STL [R1+0x3e4], R43 ;  /* 0x0003e42b01007387 */ /* 0x000fe20000100800 */
[----:B------:R-:W-:Y:S01]  /*16610*/  ISETP.GE.U32.AND P3, PT, R2, 0x7ffffe81, PT ;  /* 0x7ffffe810200780c */ /* 0x000fe20003f66070 */
[----:B------:R-:W-:Y:S01]  /*16620*/  IMAD.SHL.U32 R101, R101, 0x4, RZ ;  /* 0x0000000465657824 */ /* 0x000fe200078e00ff */
[----:B------:R-:W-:-:S07]  /*16630*/  SGXT R100, R100, 0x1 ;  /* 0x000000016464781a */ /* 0x000fce0000000200 */
[----:B------:R1:W-:Y:S01]  /*16640*/  LDGSTS.E [R95+0x77600], [R40.64], !P2 ;  /* 0x77600000285f7fae */ /* 0x0003e2000d121844 */
[C---:B--2---:R-:W-:Y:S01]  /*16650*/  IMAD.WIDE R4, R247.reuse, 0x4, R102 ;  /* 0x00000004f7047825 */ /* 0x044fe200078e0266 */
[----:B------:R-:W-:Y:S02]  /*16660*/  SEL R0, R0, RZ, P1 ;  /* 0x000000ff00007207 */ /* 0x000fe40000800000 */
[----:B------:R-:W2:Y:S01]  /*16670*/  LDL.LU.64 R102, [R1+0x178] ;  /* 0x0001780001667983 */ /* 0x000ea20000300a00 */
[----:B---3--:R-:W-:-:S03]  /*16680*/  IMAD.WIDE R2, R247, 0x4, R92 ;  /* 0x00000004f7027825 */ /* 0x008fc600078e025c */
[----:B------:R-:W3:Y:S01]  /*16690*/  LDL.LU.64 R92, [R1+0x158] ;  /* 0x00015800015c7983 */ /* 0x000ee20000300a00 */
[----:B------:R-:W-:-:S03]  /*166a0*/  ISETP.NE.U32.AND P1, PT, R0, RZ, PT ;  /* 0x000000ff0000720c */ /* 0x000fc60003f25070 */
[----:B------:R1:W-:Y:S04]  /*166b0*/  LDGSTS.E [R95+0x77e00], [R42.64], !P3 ;  /* 0x77e000002a5f7fae */ /* 0x0003e8000d921844 */
[----:B------:R-:W-:Y:S04]  /*166c0*/  STL [R1+0x3f0], R4 ;  /* 0x0003f00401007387 */ /* 0x000fe80000100800 */
[----:B------:R-:W0:Y:S01]  /*166d0*/  LDGDEPBAR ;  /* 0x00000000000079af */ /* 0x000e220000000000 */
[----:B-1----:R-:W-:-:S03]  /*166e0*/  LOP3.LUT R95, R101, 0x110, R100, 0x78, !PT ;  /* 0x00000110655f7812 */ /* 0x002fc600078e7864 */
[----:B------:R1:W-:Y:S04]  /*166f0*/  STL [R1+0x3ec], R5 ;  /* 0x0003ec0501007387 */ /* 0x0003e80000100800 */
[----:B------:R1:W-:Y:S04]  /*16700*/  LDGSTS.E [R95+0x40000], [R4.64], P1 ;  /* 0x40000000045f7fae */ /* 0x0003e80008921844 */
[----:B------:R-:W-:Y:S04]  /*16710*/  STL [R1+0x410], R2 ;  /* 0x0004100201007387 */ /* 0x000fe80000100800 */
[----:B------:R4:W-:Y:S01]  /*16720*/  STL [R1+0x40c], R3 ;  /* 0x00040c0301007387 */ /* 0x0009e20000100800 */
[----:B-1----:R-:W-:-:S03]  /*16730*/  IMAD.WIDE R4, R247, 0x4, R98 ;  /* 0x00000004f7047825 */ /* 0x002fc600078e0262 */
[----:B------:R4:W-:Y:S04]  /*16740*/  LDGSTS.E [R95+0x40800], [R2.64], P1 ;  /* 0x40800000025f7fae */ /* 0x0009e80008921844 */
[----:B------:R-:W2:Y:S04]  /*16750*/  LDL.LU.64 R98, [R1+0x138] ;  /* 0x0001380001627983 */ /* 0x000ea80000300a00 */
[----:B------:R2:W-:Y:S01]  /*16760*/  LDGSTS.E [R95+0x41000], [R4.64], P1 ;  /* 0x41000000045f7fae */ /* 0x0005e20008921844 */
[----:B----4-:R-:W-:-:S03]  /*16770*/  IMAD.WIDE R2, R247, 0x4, R96 ;  /* 0x00000004f7027825 */ /* 0x010fc600078e0260 */
[----:B------:R-:W4:Y:S04]  /*16780*/  LDL.LU.64 R96, [R1+0x118] ;  /* 0x0001180001607983 */ /* 0x000f280000300a00 */
[----:B------:R-:W-:Y:S04]  /*16790*/  STL [R1+0x430], R4 ;  /* 0x0004300401007387 */ /* 0x000fe80000100800 */
[----:B------:R-:W-:Y:S04]  /*167a0*/  STL [R1+0x42c], R5 ;  /* 0x00042c0501007387 */ /* 0x000fe80000100800 */
[----:B------:R-:W-:Y:S04]  /*167b0*/  STL [R1+0x450], R2 ;  /* 0x0004500201007387 */ /* 0x000fe80000100800 */
[----:B------:R3:W-:Y:S04]  /*167c0*/  LDGSTS.E [R95+0x41800], [R2.64], P1 ;  /* 0x41800000025f7fae */ /* 0x0007e80008921844 */
[----:B------:R3:W-:Y:S02]  /*167d0*/  STL [R1+0x44c], R3 ;  /* 0x00044c0301007387 */ /* 0x0007e40000100800 */
[----:B---3--:R-:W-:-:S02]  /*167e0*/  IMAD.WIDE R2, R247, 0x4, R92 ;  /* 0x00000004f7027825 */ /* 0x008fc400078e025c */
[----:B------:R-:W3:Y:S02]  /*167f0*/  LDL.LU.64 R92, [R1+0xf8] ;  /* 0x0000f800015c7983 */ /* 0x000ee40000300a00 */
[----:B--2---:R-:W-:-:S05]  /*16800*/  IMAD.WIDE R4, R247, 0x4, R102 ;  /* 0x00000004f7047825 */ /* 0x004fca00078e0266 */
[----:B------:R-:W-:Y:S04]  /*16810*/  STL [R1+0x470], R4 ;  /* 0x0004700401007387 */ /* 0x000fe80000100800 */
[----:B------:R1:W-:Y:S04]  /*16820*/  STL [R1+0x46c], R5 ;  /* 0x00046c0501007387 */ /* 0x0003e80000100800 */
[----:B------:R1:W-:Y:S04]  /*16830*/  LDGSTS.E [R95+0x42000], [R4.64], P1 ;  /* 0x42000000045f7fae */ /* 0x0003e80008921844 */
[----:B------:R-:W2:Y:S04]  /*16840*/  LDL.LU.64 R100, [R1+0xd0] ;  /* 0x0000d00001647983 */ /* 0x000ea80000300a00 */
[----:B------:R-:W-:Y:S04]  /*16850*/  STL [R1+0x640], R2 ;  /* 0x0006400201007387 */ /* 0x000fe80000100800 */
[----:B------:R4:W-:Y:S04]  /*16860*/  LDGSTS.E [R95+0x42800], [R2.64], P1 ;  /* 0x42800000025f7fae */ /* 0x0009e80008921844 */
[----:B------:R4:W-:Y:S04]  /*16870*/  STL [R1+0x63c], R3 ;  /* 0x00063c0301007387 */ /* 0x0009e80000100800 */
[----:B------:R-:W2:Y:S01]  /*16880*/  LDL.LU.64 R102, [R1+0x98] ;  /* 0x0000980001667983 */ /* 0x000ea20000300a00 */
[----:B-1----:R-:W-:-:S03]  /*16890*/  IMAD.WIDE R4, R247, 0x4, R98 ;  /* 0x00000004f7047825 */ /* 0x002fc600078e0262 */
[----:B------:R-:W2:Y:S04]  /*168a0*/  LDL.LU.64 R98, [R1+0x68] ;  /* 0x0000680001627983 */ /* 0x000ea80000300a00 */
[----:B------:R-:W-:Y:S01]  /*168b0*/  STL [R1+0x650], R4 ;  /* 0x0006500401007387 */ /* 0x000fe20000100800 */
[----:B----4-:R-:W-:-:S03]  /*168c0*/  IMAD.WIDE R2, R247, 0x4, R96 ;  /* 0x00000004f7027825 */ /* 0x010fc600078e0260 */
[----:B------:R3:W-:Y:S04]  /*168d0*/  STL [R1+0x64c], R5 ;  /* 0x00064c0501007387 */ /* 0x0007e80000100800 */
[----:B------:R-:W-:Y:S04]  /*168e0*/  STL [R1+0x728], R2 ;  /* 0x0007280201007387 */ /* 0x000fe80000100800 */
[----:B------:R2:W-:Y:S04]  /*168f0*/  STL [R1+0x718], R3 ;  /* 0x0007180301007387 */ /* 0x0005e80000100800 */
[----:B------:R-:W4:Y:S04]  /*16900*/  LDL.LU.64 R96, [R1+0x30] ;  /* 0x0000300001607983 */ /* 0x000f280000300a00 */
[----:B------:R3:W-:Y:S04]  /*16910*/  LDGSTS.E [R95+0x43000], [R4.64], P1 ;  /* 0x43000000045f7fae */ /* 0x0007e80008921844 */
[----:B------:R2:W-:Y:S01]  /*16920*/  LDGSTS.E [R95+0x43800], [R2.64], P1 ;  /* 0x43800000025f7fae */ /* 0x0005e20008921844 */
[----:B---3--:R-:W-:-:S03]  /*16930*/  IMAD.WIDE R4, R247, 0x4, R92 ;  /* 0x00000004f7047825 */ /* 0x008fc600078e025c */
[----:B------:R-:W3:Y:S04]  /*16940*/  LDL.LU.64 R92, [R1+0x8] ;  /* 0x00000800015c7983 */ /* 0x000ee80000300a00 */
[----:B------:R-:W-:Y:S04]  /*16950*/  STL [R1+0x730], R4 ;  /* 0x0007300401007387 */ /* 0x000fe80000100800 */
[----:B------:R1:W-:Y:S04]  /*16960*/  LDGSTS.E [R95+0x44000], [R4.64], P1 ;  /* 0x44000000045f7fae */ /* 0x0003e80008921844 */
[----:B------:R1:W-:Y:S01]  /*16970*/  STL [R1+0x72c], R5 ;  /* 0x00072c0501007387 */ /* 0x0003e20000100800 */
[----:B--2---:R-:W-:-:S05]  /*16980*/  IMAD.WIDE R2, R247, 0x4, R100 ;  /* 0x00000004f7027825 */ /* 0x004fca00078e0264 */
[----:B------:R-:W-:Y:S04]  /*16990*/  STL [R1+0x738], R2 ;  /* 0x0007380201007387 */ /* 0x000fe80000100800 */
[----:B------:R2:W-:Y:S01]  /*169a0*/  LDGSTS.E [R95+0x44800], [R2.64], P1 ;  /* 0x44800000025f7fae */ /* 0x0005e20008921844 */
[----:B-1----:R-:W-:-:S03]  /*169b0*/  IMAD.WIDE R4, R247, 0x4, R102 ;  /* 0x00000004f7047825 */ /* 0x002fc600078e0266 */
[----:B------:R2:W-:Y:S04]  /*169c0*/  STL [R1+0x734], R3 ;  /* 0x0007340301007387 */ /* 0x0005e80000100800 */
[----:B------:R-:W-:Y:S04]  /*169d0*/  STL [R1+0x740], R4 ;  /* 0x0007400401007387 */ /* 0x000fe80000100800 */
[----:B------:R4:W-:Y:S01]  /*169e0*/  LDGSTS.E [R95+0x45000], [R4.64], P1 ;  /* 0x45000000045f7fae */ /* 0x0009e20008921844 */
[----:B--2---:R-:W-:-:S03]  /*169f0*/  IMAD.WIDE R2, R247, 0x4, R98 ;  /* 0x00000004f7027825 */ /* 0x004fc600078e0262 */
[----:B------:R4:W-:Y:S04]  /*16a00*/  STL [R1+0x73c], R5 ;  /* 0x00073c0501007387 */ /* 0x0009e80000100800 */
[----:B------:R-:W-:Y:S04]  /*16a10*/  STL [R1+0x748], R2 ;  /* 0x0007480201007387 */ /* 0x000fe80000100800 */
[----:B------:R3:W-:Y:S01]  /*16a20*/  LDGSTS.E [R95+0x45800], [R2.64], P1 ;  /* 0x45800000025f7fae */ /* 0x0007e20008921844 */
[----:B----4-:R-:W-:-:S03]  /*16a30*/  IMAD.WIDE R4, R247, 0x4, R96 ;  /* 0x00000004f7047825 */ /* 0x010fc600078e0260 */
[----:B------:R-:W-:Y:S04]  /*16a40*/  STL [R1+0x744], R3 ;  /* 0x0007440301007387 */ /* 0x000fe80000100800 */
[----:B------:R-:W-:Y:S04]  /*16a50*/  STL [R1+0x750], R4 ;  /* 0x0007500401007387 */ /* 0x000fe80000100800 */
[----:B------:R1:W-:Y:S04]  /*16a60*/  LDGSTS.E [R95+0x46000], [R4.64], P1 ;  /* 0x46000000045f7fae */ /* 0x0003e80008921844 */
[----:B------:R1:W-:Y:S02]  /*16a70*/  STL [R1+0x74c], R5 ;  /* 0x00074c0501007387 */ /* 0x0003e40000100800 */
[----:B-1----:R-:W-:-:S04]  /*16a80*/  IMAD.WIDE R4, R247, 0x4, R112 ;  /* 0x00000004f7047825 */ /* 0x002fc800078e0270 */
[----:B---3--:R-:W-:-:S05]  /*16a90*/  IMAD.WIDE R2, R247, 0x4, R92 ;  /* 0x00000004f7027825 */ /* 0x008fca00078e025c */
[----:B------:R-:W-:Y:S04]  /*16aa0*/  STL [R1+0x758], R2 ;  /* 0x0007580201007387 */ /* 0x000fe80000100800 */
[----:B------:R1:W-:Y:S04]  /*16ab0*/  LDGSTS.E [R95+0x46800], [R2.64], P1 ;  /* 0x46800000025f7fae */ /* 0x0003e80008921844 */
[----:B------:R1:W-:Y:S04]  /*16ac0*/  STL [R1+0x754], R3 ;  /* 0x0007540301007387 */ /* 0x0003e80000100800 */
        /* <DEDUP_REMOVED lines=57> */
[----:B------:R2:W-:Y:S04]  /*16e60*/  STL [R1+0x768], R5 ;  /* 0x0007680501007387 */ /* 0x0005e80000100800 */
[----:B------:R-:W3:Y:S04]  /*16e70*/  LDL.LU.64 R96, [R1+0x1f8] ;  /* 0x0001f80001607983 */ /* 0x000ee80000300a00 */
[----:B------:R-:W4:Y:S01]  /*16e80*/  LDL.LU.64 R92, [R1+0x1d0] ;  /* 0x0001d000015c7983 */ /* 0x000f220000300a00 */
[----:B-1----:R-:W-:-:S03]  /*16e90*/  IMAD.WIDE R2, R247, 0x4, R232 ;  /* 0x00000004f7027825 */ /* 0x002fc600078e02e8 */
[----:B------:R2:W-:Y:S04]  /*16ea0*/  LDGSTS.E [R95+0x4e000], [R4.64], P1 ;  /* 0x4e000000045f7fae */ /* 0x0005e80008921844 */
[----:B------:R-:W-:Y:S04]  /*16eb0*/  STL [R1+0x774], R2 ;  /* 0x0007740201007387 */ /* 0x000fe80000100800 */
[----:B------:R1:W-:Y:S01]  /*16ec0*/  STL [R1+0x76c], R3 ;  /* 0x00076c0301007387 */ /* 0x0003e20000100800 */
[----:B--2---:R-:W-:-:S03]  /*16ed0*/  IMAD.WIDE R4, R247, 0x4, R240 ;  /* 0x00000004f7047825 */ /* 0x004fc600078e02f0 */
[----:B------:R1:W-:Y:S04]  /*16ee0*/  LDGSTS.E [R95+0x4e800], [R2.64], P1 ;  /* 0x4e800000025f7fae */ /* 0x0003e80008921844 */
[----:B------:R-:W-:Y:S04]  /*16ef0*/  STL [R1+0x770], R4 ;  /* 0x0007700401007387 */ /* 0x000fe80000100800 */
[----:B------:R3:W-:Y:S04]  /*16f00*/  STL [R1+0x75c], R5 ;  /* 0x00075c0501007387 */ /* 0x0007e80000100800 */
[----:B------:R-:W2:Y:S01]  /*16f10*/  LDL.LU.64 R102, [R1+0x1b0] ;  /* 0x0001b00001667983 */ /* 0x000ea20000300a00 */
[----:B-1----:R-:W-:-:S03]  /*16f20*/  IMAD.WIDE R2, R247, 0x4, R108 ;  /* 0x00000004f7027825 */ /* 0x002fc600078e026c */
[----:B------:R-:W2:Y:S04]  /*16f30*/  LDL.LU.64 R98, [R1+0x190] ;  /* 0x0001900001627983 */ /* 0x000ea80000300a00 */
[----:B------:R3:W-:Y:S04]  /*16f40*/  LDGSTS.E [R95+0x4f000], [R4.64], P1 ;  /* 0x4f000000045f7fae */ /* 0x0007e80008921844 */
[----:B------:R-:W-:Y:S04]  /*16f50*/  STL [R1+0x764], R2 ;  /* 0x0007640201007387 */ /* 0x000fe80000100800 */
[----:B------:R4:W-:Y:S04]  /*16f60*/  STL [R1+0x760], R3 ;  /* 0x0007600301007387 */ /* 0x0009e80000100800 */
[----:B------:R4:W-:Y:S01]  /*16f70*/  LDGSTS.E [R95+0x4f800], [R2.64], P1 ;  /* 0x4f800000025f7fae */ /* 0x0009e20008921844 */
[----:B---3--:R-:W-:-:S03]  /*16f80*/  IMAD.WIDE R4, R247, 0x4, R96 ;  /* 0x00000004f7047825 */ /* 0x008fc600078e0260 */
[----:B------:R-:W3:Y:S01]  /*16f90*/  LDL.LU.64 R96, [R1+0x170] ;  /* 0x0001700001607983 */ /* 0x000ee20000300a00 */
[----:B----4-:R-:W-:-:S03]  /*16fa0*/  IMAD.WIDE R2, R247, 0x4, R92 ;  /* 0x00000004f7027825 */ /* 0x010fc600078e025c */
[----:B------:R-:W4:Y:S04]  /*16fb0*/  LDL.LU.64 R92, [R1+0x150] ;  /* 0x00015000015c7983 */ /* 0x000f280000300a00 */
[----:B------:R-:W1:Y:S04]  /*16fc0*/  S2R R100, SR_TID.X ;  /* 0x0000000000647919 */ /* 0x000e680000002100 */
[----:B------:R-:W-:Y:S01]  /*16fd0*/  STL [R1+0x3f8], R4 ;  /* 0x0003f80401007387 */ /* 0x000fe20000100800 */
[----:B-1----:R-:W-:Y:S02]  /*16fe0*/  LOP3.LUT R101, R100, 0x3f, RZ, 0xc0, !PT ;  /* 0x0000003f64657812 */ /* 0x002fe400078ec0ff */
[----:B------:R-:W-:-:S03]  /*16ff0*/  SHF.R.S32.HI R100, RZ, 0x6, R100 ;  /* 0x00000006ff647819 */ /* 0x000fc60000011464 */
[----:B------:R-:W-:Y:S01]  /*17000*/  IMAD.SHL.U32 R101, R101, 0x4, RZ ;  /* 0x0000000465657824 */ /* 0x000fe200078e00ff */
[----:B------:R-:W-:-:S04]  /*17010*/  SGXT R100, R100, 0x1 ;  /* 0x000000016464781a */ /* 0x000fc80000000200 */
[----:B------:R-:W-:-:S04]  /*17020*/  LOP3.LUT R95, R101, 0x110, R100, 0x78, !PT ;  /* 0x00000110655f7812 */ /* 0x000fc800078e7864 */
[----:B------:R-:W-:Y:S01]  /*17030*/  LOP3.LUT R95, R95, 0x20, RZ, 0x3c, !PT ;  /* 0x000000205f5f7812 */ /* 0x000fe200078e3cff */
[----:B------:R2:W-:Y:S04]  /*17040*/  STL [R1+0x3f4], R5 ;  /* 0x0003f40501007387 */ /* 0x0005e80000100800 */
[----:B------:R2:W-:Y:S04]  /*17050*/  LDGSTS.E [R95+0x40200], [R4.64], P1 ;  /* 0x40200000045f7fae */ /* 0x0005e80008921844 */
[----:B------:R-:W-:Y:S04]  /*17060*/  STL [R1+0x418], R2 ;  /* 0x0004180201007387 */ /* 0x000fe80000100800 */
[----:B------:R1:W-:Y:S01]  /*17070*/  STL [R1+0x414], R3 ;  /* 0x0004140301007387 */ /* 0x0003e20000100800 */
[----:B--2---:R-:W-:-:S03]  /*17080*/  IMAD.WIDE R4, R247, 0x4, R102 ;  /* 0x00000004f7047825 */ /* 0x004fc600078e0266 */
[----:B------:R1:W-:Y:S04]  /*17090*/  LDGSTS.E [R95+0x40a00], [R2.64], P1 ;  /* 0x40a00000025f7fae */ /* 0x0003e80008921844 */
[----:B------:R-:W2:Y:S04]  /*170a0*/  LDL.LU.64 R102, [R1+0x130] ;  /* 0x0001300001667983 */ /* 0x000ea80000300a00 */
[----:B------:R3:W-:Y:S01]  /*170b0*/  LDGSTS.E [R95+0x41200], [R4.64], P1 ;  /* 0x41200000045f7fae */ /* 0x0007e20008921844 */
[----:B-1----:R-:W-:-:S03]  /*170c0*/  IMAD.WIDE R2, R247, 0x4, R98 ;  /* 0x00000004f7027825 */ /* 0x002fc600078e0262 */
[----:B------:R-:W2:Y:S04]  /*170d0*/  LDL.LU.64 R98, [R1+0x110] ;  /* 0x0001100001627983 */ /* 0x000ea80000300a00 */
[----:B------:R-:W-:Y:S04]  /*170e0*/  STL [R1+0x438], R4 ;  /* 0x0004380401007387 */ /* 0x000fe80000100800 */
[----:B------:R3:W-:Y:S04]  /*170f0*/  STL [R1+0x434], R5 ;  /* 0x0004340501007387 */ /* 0x0007e80000100800 */
[----:B------:R-:W-:Y:S04]  /*17100*/  STL [R1+0x458], R2 ;  /* 0x0004580201007387 */ /* 0x000fe80000100800 */
[----:B------:R4:W-:Y:S04]  /*17110*/  STL [R1+0x454], R3 ;  /* 0x0004540301007387 */ /* 0x0009e80000100800 */
[----:B------:R4:W-:Y:S01]  /*17120*/  LDGSTS.E [R95+0x41a00], [R2.64], P1 ;  /* 0x41a00000025f7fae */ /* 0x0009e20008921844 */
[----:B---3--:R-:W-:-:S03]  /*17130*/  IMAD.WIDE R4, R247, 0x4, R96 ;  /* 0x00000004f7047825 */ /* 0x008fc600078e0260 */
[----:B------:R-:W3:Y:S01]  /*17140*/  LDL.LU.64 R96, [R1+0xf0] ;  /* 0x0000f00001607983 */ /* 0x000ee20000300a00 */
[----:B----4-:R-:W-:-:S03]  /*17150*/  IMAD.WIDE R2, R247, 0x4, R92 ;  /* 0x00000004f7027825 */ /* 0x010fc600078e025c */
[----:B------:R-:W4:Y:S04]  /*17160*/  LDL.LU.64 R92, [R1+0xc0] ;  /* 0x0000c000015c7983 */ /* 0x000f280000300a00 */
[----:B------:R-:W-:Y:S04]  /*17170*/  STL [R1+0x478], R4 ;  /* 0x0004780401007387 */ /* 0x000fe80000100800 */
[----:B------:R2:W-:Y:S04]  /*17180*/  LDGSTS.E [R95+0x42200], [R4.64], P1 ;  /* 0x42200000045f7fae */ /* 0x0005e80008921844 */
[----:B------:R2:W-:Y:S04]  /*17190*/  STL [R1+0x474], R5 ;  /* 0x0004740501007387 */ /* 0x0005e80000100800 */
[----:B------:R-:W-:Y:S04]  /*171a0*/  STL [R1+0x648], R2 ;  /* 0x0006480201007387 */ /* 0x000fe80000100800 */
[----:B------:R1:W-:Y:S04]  /*171b0*/  STL [R1+0x644], R3 ;  /* 0x0006440301007387 */ /* 0x0003e80000100800 */
[----:B------:R1:W-:Y:S01]  /*171c0*/  LDGSTS.E [R95+0x42a00], [R2.64], P1 ;  /* 0x42a00000025f7fae */ /* 0x0003e20008921844 */
[----:B--2---:R-:W-:-:S05]  /*171d0*/  IMAD.WIDE R4, R247, 0x4, R102 ;  /* 0x00000004f7047825 */ /* 0x004fca00078e0266 */
[----:B------:R-:W-:Y:S04]  /*171e0*/  STL [R1+0x658], R4 ;  /* 0x0006580401007387 */ /* 0x000fe80000100800 */
[----:B------:R-:W2:Y:S01]  /*171f0*/  LDL.LU.64 R100, [R1+0x90] ;  /* 0x0000900001647983 */ /* 0x000ea20000300a00 */
[----:B-1----:R-:W-:-:S03]  /*17200*/  IMAD.WIDE R2, R247, 0x4, R98 ;  /* 0x00000004f7027825 */ /* 0x002fc600078e0262 */
[----:B------:R-:W2:Y:S04]  /*17210*/  LDL.LU.64 R102, [R1+0x58] ;  /* 0x0000580001667983 */ /* 0x000ea80000300a00 */
[----:B------:R3:W-:Y:S04]  /*17220*/  LDGSTS.E [R95+0x43200], [R4.64], P1 ;  /* 0x43200000045f7fae */ /* 0x0007e80008921844 */
[----:B------:R3:W-:Y:S04]  /*17230*/  STL [R1+0x654], R5 ;  /* 0x0006540501007387 */ /* 0x0007e80000100800 */
[----:B------:R-:W-:Y:S04]  /*17240*/  STL [R1+0x724], R2 ;  /* 0x0007240201007387 */ /* 0x000fe80000100800 */
[----:B------:R4:W-:Y:S04]  /*17250*/  LDGSTS.E [R95+0x43a00], [R2.64], P1 ;  /* 0x43a00000025f7fae */ /* 0x0009e80008921844 */
[----:B------:R4:W-:Y:S04]  /*17260*/  STL [R1+0x71c], R3 ;  /* 0x00071c0301007387 */ /* 0x0009e80000100800 */
[----:B------:R-:W2:Y:S01]  /*17270*/  LDL.LU.64 R98, [R1+0x28] ;  /* 0x0000280001627983 */ /* 0x000ea20000300a00 */
[----:B---3--:R-:W-:-:S03]  /*17280*/  IMAD.WIDE R4, R247, 0x4, R96 ;  /* 0x00000004f7047825 */ /* 0x008fc600078e0260 */
[----:B------:R-:W3:Y:S01]  /*17290*/  LDL.LU.64 R96, [R1] ;  /* 0x0000000001607983 */ /* 0x000ee20000300a00 */
[----:B----4-:R-:W-:-:S03]  /*172a0*/  IMAD.WIDE R2, R247, 0x4, R92 ;  /* 0x00000004f7027825 */ /* 0x010fc600078e025c */
[----:B------:R-:W-:Y:S04]  /*172b0*/  STL [R1+0x720], R4 ;  /* 0x0007200401007387 */ /* 0x000fe80000100800 */
[----:B------:R2:W-:Y:S04]  /*172c0*/  STL [R1+0x708], R5 ;  /* 0x0007080501007387 */ /* 0x0005e80000100800 */
[----:B------:R-:W-:Y:S04]  /*172d0*/  STL [R1+0x714], R2 ;  /* 0x0007140201007387 */ /* 0x000fe80000100800 */
[----:B------:R1:W-:Y:S04]  /*172e0*/  STL [R1+0x70c], R3 ;  /* 0x00070c0301007387 */ /* 0x0003e80000100800 */
[----:B------:R-:W4:Y:S04]  /*172f0*/  LDL.LU.64 R92, [R1+0x20] ;  /* 0x00002000015c7983 */ /* 0x000f280000300a00 */
[----:B------:R2:W-:Y:S04]  /*17300*/  LDGSTS.E [R95+0x44200], [R4.64], P1 ;  /* 0x44200000045f7fae */ /* 0x0005e80008921844 */
[----:B------:R1:W-:Y:S01]  /*17310*/  LDGSTS.E [R95+0x44a00], [R2.64], P1 ;  /* 0x44a00000025f7fae */ /* 0x0003e20008921844 */
[----:B--2---:R-:W-:-:S04]  /*17320*/  IMAD.WIDE R4, R247, 0x4, R100 ;  /* 0x00000004f7047825 */ /* 0x004fc800078e0264 */
[C---:B-1----:R-:W-:Y:S01]  /*17330*/  IMAD.WIDE R2, R247.reuse, 0x4, R102 ;  /* 0x00000004f7027825 */ /* 0x042fe200078e0266 */
        /* <DEDUP_REMOVED lines=8> */
[----:B------:R4:W-:Y:S04]  /*173c0*/  LDGSTS.E [R95+0x46200], [R4.64], P1 ;  /* 0x46200000045f7fae */ /* 0x0009e80008921844 */
[----:B------:R4:W-:Y:S01]  /*173d0*/  STL [R1+0x6e8], R5 ;  /* 0x0006e80501007387 */ /* 0x0009e20000100800 */
[----:B---3--:R-:W-:-:S05]  /*173e0*/  IMAD.WIDE R2, R247, 0x4, R96 ;  /* 0x00000004f7027825 */ /* 0x008fca00078e0260 */
[----:B------:R-:W-:Y:S04]  /*173f0*/  STL [R1+0x6f4], R2 ;  /* 0x0006f40201007387 */ /* 0x000fe80000100800 */
[----:B------:R1:W-:Y:S04]  /*17400*/  LDGSTS.E [R95+0x46a00], [R2.64], P1 ;  /* 0x46a00000025f7fae */ /* 0x0003e80008921844 */
[----:B------:R1:W-:Y:S01]  /*17410*/  STL [R1+0x6ec], R3 ;  /* 0x0006ec0301007387 */ /* 0x0003e20000100800 */
[----:B----4-:R-:W-:-:S04]  /*17420*/  IMAD.WIDE R4, R247, 0x4, R92 ;  /* 0x00000004f7047825 */ /* 0x010fc800078e025c */
        /* <DEDUP_REMOVED lines=57> */
[----:B------:R1:W-:Y:S04]  /*177c0*/  STL [R1+0x668], R5 ;  /* 0x0006680501007387 */ /* 0x0003e80000100800 */
[----:B------:R-:W3:Y:S04]  /*177d0*/  LDL.LU.64 R98, [R1+0x1e8] ;  /* 0x0001e80001627983 */ /* 0x000ee80000300a00 */
[----:B------:R-:W4:Y:S01]  /*177e0*/  LDL.LU.64 R96, [R1+0x1c8] ;  /* 0x0001c80001607983 */ /* 0x000f220000300a00 */
[----:B--2---:R-:W-:-:S03]  /*177f0*/  IMAD.WIDE R2, R247, 0x4, R234 ;  /* 0x00000004f7027825 */ /* 0x004fc600078e02ea */
[----:B------:R1:W-:Y:S04]  /*17800*/  LDGSTS.E [R95+0x4e200], [R4.64], P1 ;  /* 0x4e200000045f7fae */ /* 0x0003e80008921844 */
[----:B------:R-:W-:Y:S04]  /*17810*/  STL [R1+0x674], R2 ;  /* 0x0006740201007387 */ /* 0x000fe80000100800 */
[----:B------:R2:W-:Y:S01]  /*17820*/  STL [R1+0x66c], R3 ;  /* 0x00066c0301007387 */ /* 0x0005e20000100800 */
[----:B-1----:R-:W-:-:S03]  /*17830*/  IMAD.WIDE R4, R247, 0x4, R242 ;  /* 0x00000004f7047825 */ /* 0x002fc600078e02f2 */
[----:B------:R2:W-:Y:S04]  /*17840*/  LDGSTS.E [R95+0x4ea00], [R2.64], P1 ;  /* 0x4ea00000025f7fae */ /* 0x0005e80008921844 */
[----:B------:R-:W-:Y:S04]  /*17850*/  STL [R1+0x670], R4 ;  /* 0x0006700401007387 */ /* 0x000fe80000100800 */
[----:B------:R3:W-:Y:S04]  /*17860*/  STL [R1+0x65c], R5 ;  /* 0x00065c0501007387 */ /* 0x0007e80000100800 */
[----:B------:R-:W4:Y:S01]  /*17870*/  LDL.LU.64 R100, [R1+0x1a8] ;  /* 0x0001a80001647983 */ /* 0x000f220000300a00 */
[----:B--2---:R-:W-:-:S03]  /*17880*/  IMAD.WIDE R2, R247, 0x4, R114 ;  /* 0x00000004f7027825 */ /* 0x004fc600078e0272 */
        /* <DEDUP_REMOVED lines=21> */
[----:B-1----:R-:W-:-:S03]  /*179e0*/  IMAD.WIDE R4, R247, 0x4, R100 ;  /* 0x00000004f7047825 */ /* 0x002fc600078e0264 */
[----:B------:R2:W-:Y:S04]  /*179f0*/  LDGSTS.E [R93+0x40c00], [R2.64], P1 ;  /* 0x40c00000025d7fae */ /* 0x0005e80008921844 */
[----:B------:R-:W4:Y:S04]  /*17a00*/  LDL.LU.64 R100, [R1+0x128] ;  /* 0x0001280001647983 */ /* 0x000f280000300a00 */
[----:B------:R3:W-:Y:S01]  /*17a10*/  LDGSTS.E [R93+0x41400], [R4.64], P1 ;  /* 0x41400000045d7fae */ /* 0x0007e20008921844 */
[----:B--2---:R-:W-:-:S03]  /*17a20*/  IMAD.WIDE R2, R247, 0x4, R102 ;  /* 0x00000004f7027825 */ /* 0x004fc600078e0266 */
        /* <DEDUP_REMOVED lines=16> */
[----:B-1----:R-:W-:-:S05]  /*17b30*/  IMAD.WIDE R4, R247, 0x4, R100 ;  /* 0x00000004f7047825 */ /* 0x002fca00078e0264 */
[----:B------:R-:W-:Y:S04]  /*17b40*/  STL [R1+0x630], R4 ;  /* 0x0006300401007387 */ /* 0x000fe80000100800 */
[----:B------:R-:W4:Y:S01]  /*17b50*/  LDL.LU.64 R94, [R1+0xa8] ;  /* 0x0000a800015e7983 */ /* 0x000f220000300a00 */
[----:B--2---:R-:W-:-:S03]  /*17b60*/  IMAD.WIDE R2, R247, 0x4, R102 ;  /* 0x00000004f7027825 */ /* 0x004fc600078e0266 */
[----:B------:R-:W2:Y:S04]  /*17b70*/  LDL.LU.64 R100, [R1+0x48] ;  /* 0x0000480001647983 */ /* 0x000ea80000300a00 */
[----:B------:R3:W-:Y:S04]  /*17b80*/  STL [R1+0x618], R5 ;  /* 0x0006180501007387 */ /* 0x0007e80000100800 */
[----:B------:R-:W-:Y:S04]  /*17b90*/  STL [R1+0x624], R2 ;  /* 0x0006240201007387 */ /* 0x000fe80000100800 */
[----:B------:R3:W-:Y:S04]  /*17ba0*/  LDGSTS.E [R93+0x43400], [R4.64], P1 ;  /* 0x43400000045d7fae */ /* 0x0007e80008921844 */
[----:B------:R4:W-:Y:S04]  /*17bb0*/  STL [R1+0x61c], R3 ;  /* 0x00061c0301007387 */ /* 0x0009e80000100800 */
[----:B------:R-:W2:Y:S04]  /*17bc0*/  LDL.LU.64 R102, [R1+0x80] ;  /* 0x0000800001667983 */ /* 0x000ea80000300a00 */
[----:B------:R4:W-:Y:S01]  /*17bd0*/  LDGSTS.E [R93+0x43c00], [R2.64], P1 ;  /* 0x43c00000025d7fae */ /* 0x0009e20008921844 */
[----:B---3--:R-:W-:-:S03]  /*17be0*/  IMAD.WIDE R4, R247, 0x4, R98 ;  /* 0x00000004f7047825 */ /* 0x008fc600078e0262 */
[----:B------:R-:W3:Y:S01]  /*17bf0*/  LDL.LU.64 R98, [R1+0x40] ;  /* 0x0000400001627983 */ /* 0x000ee20000300a00 */
        /* <DEDUP_REMOVED lines=8> */
[----:B-1----:R-:W-:-:S04]  /*17c80*/  IMAD.WIDE R4, R247, 0x4, R94 ;  /* 0x00000004f7047825 */ /* 0x002fc800078e025e */
[C---:B--2---:R-:W-:Y:S01]  /*17c90*/  IMAD.WIDE R2, R247.reuse, 0x4, R100 ;  /* 0x00000004f7027825 */ /* 0x044fe200078e0264 */
[----:B------:R-:W-:Y:S04]  /*17ca0*/  STL [R1+0x610], R4 ;  /* 0x0006100401007387 */ /* 0x000fe80000100800 */
[----:B------:R1:W-:Y:S04]  /*17cb0*/  LDGSTS.E [R93+0x45400], [R4.64], P1 ;  /* 0x45400000045d7fae */ /* 0x0003e80008921844 */
[----:B------:R1:W-:Y:S04]  /*17cc0*/  STL [R1+0x5f8], R5 ;  /* 0x0005f80501007387 */ /* 0x0003e80000100800 */
[----:B------:R-:W-:Y:S04]  /*17cd0*/  STL [R1+0x604], R2 ;  /* 0x0006040201007387 */ /* 0x000fe80000100800 */
[----:B------:R3:W-:Y:S01]  /*17ce0*/  LDGSTS.E [R93+0x45c00], [R2.64], P1 ;  /* 0x45c00000025d7fae */ /* 0x0007e20008921844 */
[----:B-1----:R-:W-:-:S03]  /*17cf0*/  IMAD.WIDE R4, R247, 0x4, R102 ;  /* 0x00000004f7047825 */ /* 0x002fc600078e0266 */
[----:B------:R-:W-:Y:S04]  /*17d00*/  STL [R1+0x5fc], R3 ;  /* 0x0005fc0301007387 */ /* 0x000fe80000100800 */
[----:B------:R-:W-:Y:S04]  /*17d10*/  STL [R1+0x600], R4 ;  /* 0x0006000401007387 */ /* 0x000fe80000100800 */
[----:B------:R1:W-:Y:S04]  /*17d20*/  STL [R1+0x4bc], R5 ;  /* 0x0004bc0501007387 */ /* 0x0003e80000100800 */
[----:B------:R1:W-:Y:S02]  /*17d30*/  LDGSTS.E [R93+0x46400], [R4.64], P1 ;  /* 0x46400000045d7fae */ /* 0x0003e40008921844 */
[----:B-1----:R-:W-:Y:S01]  /*17d40*/  IMAD.WIDE R4, R247, 0x4, R124 ;  /* 0x00000004f7047825 */ /* 0x002fe200078e027c */
[----:B------:R-:W-:-:S03]  /*17d50*/  SHF.R.S32.HI R50, RZ, 0x6, R50 ;  /* 0x00000006ff327819 */ /* 0x000fc60000011432 */
[----:B------:R-:W-:Y:S01]  /*17d60*/  IMAD.SHL.U32 R51, R51, 0x4, RZ ;  /* 0x0000000433337824 */ /* 0x000fe200078e00ff */
[----:B------:R-:W-:-:S04]  /*17d70*/  SGXT R50, R50, 0x1 ;  /* 0x000000013232781a */ /* 0x000fc80000000200 */
[----:B------:R-:W-:-:S04]  /*17d80*/  LOP3.LUT R51, R51, 0x110, R50, 0x78, !PT ;  /* 0x0000011033337812 */ /* 0x000fc800078e7832 */
[----:B------:R-:W-:Y:S01]  /*17d90*/  LOP3.LUT R51, R51, 0x60, RZ, 0x3c, !PT ;  /* 0x0000006033337812 */ /* 0x000fe200078e3cff */
[----:B------:R-:W-:-:S04]  /*17da0*/  IMAD.WIDE R6, R247, 0x4, R214 ;  /* 0x00000004f7067825 */ /* 0x000fc800078e02d6 */
[----:B------:R-:W-:-:S04]  /*17db0*/  IMAD.WIDE R8, R247, 0x4, R222 ;  /* 0x00000004f7087825 */ /* 0x000fc800078e02de */
[----:B---3--:R-:W-:-:S05]  /*17dc0*/  IMAD.WIDE R2, R247, 0x4, R98 ;  /* 0x00000004f7027825 */ /* 0x008fca00078e0262 */
[----:B------:R-:W-:Y:S04]  /*17dd0*/  STL [R1+0x5f4], R2 ;  /* 0x0005f40201007387 */ /* 0x000fe80000100800 */
[----:B------:R4:W-:Y:S04]  /*17de0*/  LDGSTS.E [R93+0x46c00], [R2.64], P1 ;  /* 0x46c00000025d7fae */ /* 0x0009e80008921844 */
[----:B------:R4:W-:Y:S02]  /*17df0*/  STL [R1+0x5ec], R3 ;  /* 0x0005ec0301007387 */ /* 0x0009e40000100800 */
[----:B----4-:R-:W-:-:S05]  /*17e00*/  IMAD.WIDE R2, R247, 0x4, R96 ;  /* 0x00000004f7027825 */ /* 0x010fca00078e0260 */
        /* <DEDUP_REMOVED lines=167> */
[----:B------:R1:W-:Y:S01]  /*18880*/  STL [R1+0x578], R2 ;  /* 0x0005780201007387 */ /* 0x0003e20000100800 */
[----:B------:R-:W-:-:S04]  /*18890*/  IMAD.WIDE R10, R247, 0x4, R230 ;  /* 0x00000004f70a7825 */ /* 0x000fc800078e02e6 */
[----:B------:R-:W-:-:S04]  /*188a0*/  IMAD.WIDE R12, R247, 0x4, R238 ;  /* 0x00000004f70c7825 */ /* 0x000fc800078e02ee */
[----:B------:R-:W-:-:S04]  /*188b0*/  IMAD.WIDE R14, R247, 0x4, R198 ;  /* 0x00000004f70e7825 */ /* 0x000fc800078e02c6 */
[C---:B------:R-:W-:Y:S01]  /*188c0*/  IMAD.WIDE R16, R247.reuse, 0x4, R48 ;  /* 0x00000004f7107825 */ /* 0x040fe200078e0230 */
[----:B------:R-:W3:Y:S03]  /*188d0*/  S2R R192, SR_TID.X ;  /* 0x0000000000c07919 */ /* 0x000ee60000002100 */
[----:B--2---:R-:W-:Y:S01]  /*188e0*/  IMAD.WIDE R4, R247, 0x4, R206 ;  /* 0x00000004f7047825 */ /* 0x004fe200078e02ce */
[----:B------:R1:W-:Y:S04]  /*188f0*/  STL [R1+0x574], R3 ;  /* 0x0005740301007387 */ /* 0x0003e80000100800 */
        /* <DEDUP_REMOVED lines=23> */
[----:B------:R-:W-:Y:S05]  /*18a70*/  @P0 BRA `(.L_x_0) ;  /* 0x000009c000000947 */ /* 0x000fea0003800000 */
[----:B---3--:R2:W-:Y:S01]  /*18a80*/  STL [R1+0x100], RZ ;  /* 0x000100ff01007387 */ /* 0x0085e20000100800 */
[----:B------:R-:W-:Y:S01]  /*18a90*/  IMAD.SHL.U32 R0, R192, 0x40, RZ ;  /* 0x00000040c0007824 */ /* 0x000fe200078e00ff */
[----:B------:R-:W-:Y:S01]  /*18aa0*/  CS2R R232, SRZ ;  /* 0x0000000000e87805 */ /* 0x000fe2000001ff00 */
[----:B------:R-:W-:Y:S01]  /*18ab0*/  CS2R R234, SRZ ;  /* 0x0000000000ea7805 */ /* 0x000fe2000001ff00 */
[----:B------:R2:W-:Y:S01]  /*18ac0*/  STL [R1+0x104], RZ ;  /* 0x000104ff01007387 */ /* 0x0005e20000100800 */
[----:B------:R-:W-:Y:S01]  /*18ad0*/  CS2R R228, SRZ ;  /* 0x0000000000e47805 */ /* 0x000fe2000001ff00 */
[----:B------:R-:W-:Y:S01]  /*18ae0*/  LOP3.LUT R0, R0, 0x1800, RZ, 0xc0, !PT ;  /* 0x0000180000007812 */ /* 0x000fe200078ec0ff */
[----:B------:R-:W-:Y:S01]  /*18af0*/  CS2R R230, SRZ ;  /* 0x0000000000e67805 */ /* 0x000fe2000001ff00 */
[----:B------:R2:W-:Y:S01]  /*18b00*/  STL [R1+0x108], RZ ;  /* 0x000108ff01007387 */ /* 0x0005e20000100800 */
[----:B------:R-:W-:Y:S01]  /*18b10*/  CS2R R172, SRZ ;  /* 0x0000000000ac7805 */ /* 0x000fe2000001ff00 */
[----:B------:R-:W-:Y:S01]  /*18b20*/  CS2R R174, SRZ ;  /* 0x0000000000ae7805 */ /* 0x000fe2000001ff00 */
        /* <DEDUP_REMOVED lines=82> */
[----:B-1----:R-:W-:Y:S01]  /*19050*/  CS2R R50, SRZ ;  /* 0x0000000000327805 */ /* 0x002fe2000001ff00 */
        /* <DEDUP_REMOVED lines=47> */
[----:B------:R-:W-:-:S03]  /*19350*/  CS2R R202, SRZ ;  /* 0x0000000000ca7805 */ /* 0x000fc6000001ff00 */
[----:B------:R2:W-:Y:S04]  /*19360*/  STL [R1+0x90], RZ ;  /* 0x000090ff01007387 */ /* 0x0005e80000100800 */
[----:B------:R2:W-:Y:S04]  /*19370*/  STL [R1+0x94], RZ ;  /* 0x000094ff01007387 */ /* 0x0005e80000100800 */
[----:B------:R2:W-:Y:S04]  /*19380*/  STL [R1+0x98], RZ ;  /* 0x000098ff01007387 */ /* 0x0005e80000100800 */
[----:B------:R2:W-:Y:S04]  /*19390*/  STL [R1+0x9c], RZ ;  /* 0x00009cff01007387 */ /* 0x0005e80000100800 */
[----:B------:R2:W-:Y:S04]  /*193a0*/  STL [R1+0x10], RZ ;  /* 0x000010ff01007387 */ /* 0x0005e80000100800 */
[----:B------:R2:W-:Y:S04]  /*193b0*/  STL [R1+0x14], RZ ;  /* 0x000014ff01007387 */ /* 0x0005e80000100800 */
[----:B------:R2:W-:Y:S04]  /*193c0*/  STL [R1+0x18], RZ ;  /* 0x000018ff01007387 */ /* 0x0005e80000100800 */
[----:B------:R2:W-:Y:S04]  /*193d0*/  STL [R1+0x1c], RZ ;  /* 0x00001cff01007387 */ /* 0x0005e80000100800 */
[----:B------:R2:W-:Y:S04]  /*193e0*/  STL [R1], RZ ;  /* 0x000000ff01007387 */ /* 0x0005e80000100800 */
[----:B------:R2:W-:Y:S04]  /*193f0*/  STL [R1+0x4], RZ ;  /* 0x000004ff01007387 */ /* 0x0005e80000100800 */
[----:B------:R2:W-:Y:S04]  /*19400*/  STL [R1+0x8], RZ ;  /* 0x000008ff01007387 */ /* 0x0005e80000100800 */
[----:B------:R2:W-:Y:S04]  /*19410*/  STL [R1+0xc], RZ ;  /* 0x00000cff01007387 */ /* 0x0005e80000100800 */
[----:B------:R2:W-:Y:S01]  /*19420*/  STL [R1+0x8a8], R0 ;  /* 0x0008a80001007387 */ /* 0x0005e20000100800 */
[----:B------:R-:W-:Y:S05]  /*19430*/  BRA `(.L_x_1) ;  /* 0x0001246000007947 */ /* 0x000fea0003800000 */
.L_x_0:
[----:B---3--:R-:W-:Y:S01]  /*19440*/  IMAD.MOV.U32 R193, RZ, RZ, 0x3f ;  /* 0x0000003fffc17424 */ /* 0x008fe200078e00ff */
[C---:B-1----:R-:W-:Y:S01]  /*19450*/  LOP3.LUT R6, R192.reuse, 0x3, RZ, 0xc0, !PT ;  /* 0x00000003c0067812 */ /* 0x042fe200078ec0ff */
[----:B------:R-:W-:Y:S01]  /*19460*/  IMAD.MOV.U32 R7, RZ, RZ, 0x4 ;  /* 0x00000004ff077424 */ /* 0x000fe200078e00ff */
[C---:B------:R-:W-:Y:S01]  /*19470*/  LOP3.LUT R5, R192.reuse, 0x1c, RZ, 0xc0, !PT ;  /* 0x0000001cc0057812 */ /* 0x040fe200078ec0ff */
[----:B------:R-:W-:Y:S01]  /*19480*/  STL [R1+0x278], RZ ;  /* 0x000278ff01007387 */ /* 0x000fe20000100800 */
[----:B------:R-:W-:Y:S01]  /*19490*/  IADD3 R193, R193, c[0x0][0x180], RZ ;  /* 0x00006000c1c17a10 */ /* 0x000fe20007ffe0ff */
[C---:B------:R-:W-:Y:S01]  /*194a0*/  IMAD.SHL.U32 R2, R192.reuse, 0x2, RZ ;  /* 0x00000002c0027824 */ /* 0x040fe200078e00ff */
[----:B------:R-:W-:Y:S01]  /*194b0*/  LOP3.LUT R3, R192, 0x7, RZ, 0xc0, !PT ;  /* 0x00000007c0037812 */ /* 0x000fe200078ec0ff */
[----:B------:R-:W-:Y:S01]  /*194c0*/  STL [R1+0x268], R7 ;  /* 0x0002680701007387 */ /* 0x000fe20000100800 */
[----:B------:R-:W-:Y:S01]  /*194d0*/  SHF.R.S32.HI R4, RZ, 0x1f, R193 ;  /* 0x0000001fff047819 */ /* 0x000fe200000114c1 */
[----:B------:R-:W-:Y:S01]  /*194e0*/  CS2R R232, SRZ ;  /* 0x0000000000e87805 */ /* 0x000fe2000001ff00 */
[----:B------:R-:W-:Y:S01]  /*194f0*/  CS2R R234, SRZ ;  /* 0x0000000000ea7805 */ /* 0x000fe2000001ff00 */
[----:B------:R-:W-:Y:S01]  /*19500*/  STL [R1+0x100], RZ ;  /* 0x000100ff01007387 */ /* 0x000fe20000100800 */
[----:B------:R-:W-:Y:S01]  /*19510*/  LEA.HI R4, R4, R193, RZ, 0x6 ;  /* 0x000000c104047211 */ /* 0x000fe200078f30ff */
[----:B------:R-:W-:Y:S01]  /*19520*/  IMAD R193, R6, 0x220, R5 ;  /* 0x0000022006c17824 */ /* 0x000fe200078e0205 */
[----:B------:R-:W-:Y:S01]  /*19530*/  SHF.R.S32.HI R5, RZ, 0x1f, R247 ;  /* 0x0000001fff057819 */ /* 0x000fe200000114f7 */
[----:B------:R-:W-:Y:S01]  /*19540*/  IMAD.MOV.U32 R6, RZ, RZ, -0x1 ;  /* 0xffffffffff067424 */ /* 0x000fe200078e00ff */
[----:B------:R-:W-:Y:S01]  /*19550*/  CS2R R228, SRZ ;  /* 0x0000000000e47805 */ /* 0x000fe2000001ff00 */
[----:B------:R-:W-:Y:S01]  /*19560*/  IMAD.SHL.U32 R0, R3, 0x10, RZ ;  /* 0x0000001003007824 */ /* 0x000fe200078e00ff */
[C---:B------:R-:W-:Y:S01]  /*19570*/  LOP3.LUT R195, R193.reuse, 0x20, RZ, 0x3c, !PT ;  /* 0x00000020c1c37812 */ /* 0x040fe200078e3cff */
[----:B------:R-:W-:Y:S01]  /*19580*/  CS2R R230, SRZ ;  /* 0x0000000000e67805 */ /* 0x000fe2000001ff00 */
[----:B------:R1:W-:Y:S01]  /*19590*/  STL [R1+0x260], R6 ;  /* 0x0002600601007387 */ /* 0x0003e20000100800 */
[----:B------:R-:W-:Y:S01]  /*195a0*/  LOP3.LUT R194, R193, 0x40, RZ, 0x3c, !PT ;  /* 0x00000040c1c27812 */ /* 0x000fe200078e3cff */
[----:B------:R-:W-:Y:S01]  /*195b0*/  CS2R R172, SRZ ;  /* 0x0000000000ac7805 */ /* 0x000fe2000001ff00 */
[----:B------:R-:W-:Y:S01]  /*195c0*/  LOP3.LUT R0, R0, 0x30, R2, 0x78, !PT ;  /* 0x0000003000007812 */ /* 0x000fe200078e7802 */
[----:B------:R-:W-:Y:S01]  /*195d0*/  STL [R1+0x104], RZ ;  /* 0x000104ff01007387 */ /* 0x000fe20000100800 */
[----:B------:R-:W-:Y:S01]  /*195e0*/  SHF.R.S32.HI R2, RZ, 0x1f, R252 ;  /* 0x0000001fff027819 */ /* 0x000fe200000114fc */
[----:B------:R-:W-:Y:S01]  /*195f0*/  CS2R R174, SRZ ;  /* 0x0000000000ae7805 */ /* 0x000fe2000001ff00 */
[----:B------:R-:W-:Y:S01]  /*19600*/  CS2R R168, SRZ ;  /* 0x0000000000a87805 */ /* 0x000fe2000001ff00 */
[----:B------:R-:W-:Y:S01]  /*19610*/  STL [R1+0x108], RZ ;  /* 0x000108ff01007387 */ /* 0x000fe20000100800 */
[----:B------:R-:W-:Y:S01]  /*19620*/  IMAD R3, R3, 0x100, R0 ;  /* 0x0000010003037824 */ /* 0x000fe200078e0200 */
[----:B------:R-:W-:Y:S01]  /*19630*/  SHF.L.U64.HI R0, R252, 0x2, R2 ;  /* 0x00000002fc007819 */ /* 0x000fe20000010202 */
[----:B------:R-:W-:Y:S01]  /*19640*/  CS2R R170, SRZ ;  /* 0x0000000000aa7805 */ /* 0x000fe2000001ff00 */
[----:B------:R-:W-:Y:S01]  /*19650*/  STL [R1+0x10c], RZ ;  /* 0x00010cff01007387 */ /* 0x000fe20000100800 */
[----:B------:R-:W-:Y:S01]  /*19660*/  SHF.L.U64.HI R2, R247, 0x2, R5 ;  /* 0x00000002f7027819 */ /* 0x000fe20000010205 */
[----:B------:R-:W-:Y:S01]  /*19670*/  IMAD.SHL.U32 R5, R192, 0x40, RZ ;  /* 0x00000040c0057824 */ /* 0x000fe200078e00ff */
[----:B------:R-:W-:Y:S01]  /*19680*/  SHF.R.S32.HI R192, RZ, 0x6, R4 ;  /* 0x00000006ffc07819 */ /* 0x000fe20000011404 */
[----:B------:R-:W-:Y:S01]  /*19690*/  STL [R1+0xe0], RZ ;  /* 0x0000e0ff01007387 */ /* 0x000fe20000100800 */
[----:B------:R-:W-:Y:S01]  /*196a0*/  CS2R R164, SRZ ;  /* 0x0000000000a47805 */ /* 0x000fe2000001ff00 */
[----:B------:R-:W-:Y:S01]  /*196b0*/  CS2R R166, SRZ ;  /* 0x0000000000a67805 */ /* 0x000fe2000001ff00 */
[----:B------:R-:W-:Y:S01]  /*196c0*/  LOP3.LUT R5, R5, 0x1800, RZ, 0xc0, !PT ;  /* 0x0000180005057812 */ /* 0x000fe200078ec0ff */
[----:B------:R-:W-:Y:S01]  /*196d0*/  STL [R1+0xe4], RZ ;  /* 0x0000e4ff01007387 */ /* 0x000fe20000100800 */
[----:B------:R-:W-:Y:S01]  /*196e0*/  CS2R R160, SRZ ;  /* 0x0000000000a07805 */ /* 0x000fe2000001ff00 */
[----:B------:R-:W-:Y:S01]  /*196f0*/  CS2R R162, SRZ ;  /* 0x0000000000a27805 */ /* 0x000fe2000001ff00 */
[----:B------:R-:W-:Y:S01]  /*19700*/  CS2R R156, SRZ ;  /* 0x00000000009c7805 */ /* 0x000fe2000001ff00 */
[----:B------:R-:W-:Y:S01]  /*19710*/  STL [R1+0xe8], RZ ;  /* 0x0000e8ff01007387 */ /* 0x000fe20000100800 */
[----:B------:R-:W-:Y:S01]  /*19720*/  IMAD.IADD R3, R3, 0x1, R5 ;  /* 0x0000000103037824 */ /* 0x000fe200078e0205 */
[----:B------:R-:W-:Y:S01]  /*19730*/  CS2R R158, SRZ ;  /* 0x00000000009e7805 */ /* 0x000fe2000001ff00 */
[----:B------:R-:W-:Y:S01]  /*19740*/  CS2R R152, SRZ ;  /* 0x0000000000987805 */ /* 0x000fe2000001ff00 */
[----:B------:R-:W-:Y:S01]  /*19750*/  STL [R1+0xec], RZ ;  /* 0x0000ecff01007387 */ /* 0x000fe20000100800 */
[----:B------:R-:W-:Y:S01]  /*19760*/  CS2R R154, SRZ ;  /* 0x00000000009a7805 */ /* 0x000fe2000001ff00 */
        /* <DEDUP_REMOVED lines=101> */
[----:B-1----:R-:W-:Y:S01]  /*19dc0*/  CS2R R6, SRZ ;  /* 0x0000000000067805 */ /* 0x002fe2000001ff00 */
        /* <DEDUP_REMOVED lines=14> */
[----:B------:R-:W-:-:S02]  /*19eb0*/  LOP3.LUT R193, R193, 0x60, RZ, 0x3c, !PT ;  /* 0x00000060c1c17812 */ /* 0x000fc400078e3cff */
[----:B------:R-:W-:Y:S01]  /*19ec0*/  STL [R1+0x94], RZ ;  /* 0x000094ff01007387 */ /* 0x000fe20000100800 */
[----:B------:R-:W-:-:S03]  /*19ed0*/  IADD3 R192, R192, -0x5, RZ ;  /* 0xfffffffbc0c07810 */ /* 0x000fc60007ffe0ff */
[----:B------:R-:W-:Y:S04]  /*19ee0*/  STL [R1+0x98], RZ ;  /* 0x000098ff01007387 */ /* 0x000fe80000100800 */
[----:B------:R-:W-:Y:S04]  /*19ef0*/  STL [R1+0x9c], RZ ;  /* 0x00009cff01007387 */ /* 0x000fe80000100800 */
[----:B------:R-:W-:Y:S04]  /*19f00*/  STL [R1+0x10], RZ ;  /* 0x000010ff01007387 */ /* 0x000fe80000100800 */
[----:B------:R-:W-:Y:S04]  /*19f10*/  STL [R1+0x14], RZ ;  /* 0x000014ff01007387 */ /* 0x000fe80000100800 */
[----:B------:R-:W-:Y:S04]  /*19f20*/  STL [R1+0x18], RZ ;  /* 0x000018ff01007387 */ /* 0x000fe80000100800 */
[----:B------:R-:W-:Y:S04]  /*19f30*/  STL [R1+0x1c], RZ ;  /* 0x00001cff01007387 */ /* 0x000fe80000100800 */
[----:B------:R-:W-:Y:S04]  /*19f40*/  STL [R1], RZ ;  /* 0x000000ff01007387 */ /* 0x000fe80000100800 */
[----:B------:R-:W-:Y:S04]  /*19f50*/  STL [R1+0x4], RZ ;  /* 0x000004ff01007387 */ /* 0x000fe80000100800 */
[----:B------:R-:W-:Y:S04]  /*19f60*/  STL [R1+0x8], RZ ;  /* 0x000008ff01007387 */ /* 0x000fe80000100800 */
[----:B------:R-:W-:Y:S04]  /*19f70*/  STL [R1+0xc], RZ ;  /* 0x00000cff01007387 */ /* 0x000fe80000100800 */
[----:B------:R1:W-:Y:S04]  /*19f80*/  STL [R1+0x8a8], R5 ;  /* 0x0008a80501007387 */ /* 0x0003e80000100800 */
[----:B------:R2:W-:Y:S01]  /*19f90*/  STL [R1+0x884], R3 ;  /* 0x0008840301007387 */ /* 0x0005e20000100800 */
[----:B-1----:R-:W-:Y:S01]  /*19fa0*/  CS2R R4, SRZ ;  /* 0x0000000000047805 */ /* 0x002fe2000001ff00 */
[----:B--2---:R-:W-:-:S05]  /*19fb0*/  LOP3.LUT R3, R3, 0x40, RZ, 0x3c, !PT ;  /* 0x0000004003037812 */ /* 0x004fca00078e3cff */
[----:B------:R1:W-:Y:S02]  /*19fc0*/  STL [R1+0x898], R3 ;  /* 0x0008980301007387 */ /* 0x0003e40000100800 */
.L_x_2:
[----:B-1----:R-:W2:Y:S01]  /*19fd0*/  LDL.LU R3, [R1+0x260] ;  /* 0x0002600001037983 */ /* 0x002ea20000300800 */
[----:B------:R-:W-:-:S04]  /*19fe0*/  DEPBAR.LE SB0, 0x8 ;  /* 0x000082000000791a */ /* 0x000fc80000000000 */
[----:B------:R-:W3:Y:S04]  /*19ff0*/  LDL R196, [R1+0x884] ;  /* 0x0008840001c47983 */ /* 0x000ee80000100800 */
[----:B------:R-:W-:Y:S04]  /*1a000*/  STL.64 [R1+0xd00], R14 ;  /* 0x000d000e01007387 */ /* 0x000fe80000100a00 */
[----:B------:R-:W-:Y:S04]  /*1a010*/  STL.64 [R1+0xcf8], R12 ;  /* 0x000cf80c01007387 */ /* 0x000fe80000100a00 */
[----:B------:R-:W-:Y:S04]  /*1a020*/  STL.64 [R1+0xcf0], R10 ;  /* 0x000cf00a01007387 */ /* 0x000fe80000100a00 */
[----:B------:R-:W-:Y:S04]  /*1a030*/  STL.64 [R1+0xce8], R8 ;  /* 0x000ce80801007387 */ /* 0x000fe80000100a00 */
[----:B------:R-:W-:Y:S04]  /*1a040*/  STL [R1+0xce0], R5 ;  /* 0x000ce00501007387 */ /* 0x000fe80000100800 */
        /* <DEDUP_REMOVED lines=22> */
[----:B------:R1:W-:Y:S04]  /*1a1b0*/  STL [R1+0x8d4], R0 ;  /* 0x0008d40001007387 */ /* 0x0003e80000100800 */
[----:B------:R4:W-:Y:S04]  /*1a1c0*/  STL [R1+0x8c0], R2 ;  /* 0x0008c00201007387 */ /* 0x0009e80000100800 */
[----:B------:R-:W5:Y:S02]  /*1a1d0*/  S2R R192, SR_TID.X ;  /* 0x0000000000c07919 */ /* 0x000f640000002100 */
[----:B-----5:R-:W-:-:S02]  /*1a1e0*/  LOP3.LUT R194, R192, 0x1c, RZ, 0xc0, !PT ;  /* 0x0000001cc0c27812 */ /* 0x020fc400078ec0ff */
[----:B------:R-:W-:-:S05]  /*1a1f0*/  LOP3.LUT R193, R192, 0x3, RZ, 0xc0, !PT ;  /* 0x00000003c0c17812 */ /* 0x000fca00078ec0ff */
[----:B------:R-:W-:Y:S01]  /*1a200*/  IMAD R193, R193, 0x220, R194 ;  /* 0x00000220c1c17824 */ /* 0x000fe200078e02c2 */
[----:B--2---:R-:W-:Y:S01]  /*1a210*/  IADD3 R3, R3, 0x1, RZ ;  /* 0x0000000103037810 */ /* 0x004fe20007ffe0ff */
[----:B------:R-:W-:Y:S03]  /*1a220*/  BAR.SYNC.DEFER_BLOCKING 0x0 ;  /* 0x0000000000007b1d */ /* 0x000fe60000010000 */
[----:B------:R-:W-:-:S04]  /*1a230*/  ISETP.GT.AND P0, PT, R3, 0x4, PT ;  /* 0x000000040300780c */ /* 0x000fc80003f04270 */
[----:B------:R-:W-:-:S05]  /*1a240*/  SEL R3, R3, RZ, !P0 ;  /* 0x000000ff03037207 */ /* 0x000fca0004000000 */
[----:B------:R-:W-:Y:S01]  /*1a250*/  STL [R1+0x260], R3 ;  /* 0x0002600301007387 */ /* 0x000fe20000100800 */
[----:B-1----:R-:W-:-:S03]  /*1a260*/  IMAD R0, R3, 0x8000, R193 ;  /* 0x0000800003007824 */ /* 0x002fc600078e02c1 */
[----:B------:R-:W2:Y:S04]  /*1a270*/  LDL.LU.64 R12, [R1+0x100] ;  /* 0x00010000010c7983 */ /* 0x000ea80000300a00 */
[----:B------:R-:W2:Y:S01]  /*1a280*/  LDL.LU.64 R14, [R1+0x108] ;  /* 0x00010800010e7983 */ /* 0x000ea20000300a00 */
[C---:B------:R-:W-:Y:S02]  /*1a290*/  LOP3.LUT R193, R192.reuse, 0x1c, RZ, 0xc0, !PT ;  /* 0x0000001cc0c17812 */ /* 0x040fe400078ec0ff */
[----:B------:R-:W-:Y:S01]  /*1a2a0*/  LOP3.LUT R192, R192, 0x3, RZ, 0xc0, !PT ;  /* 0x00000003c0c07812 */ /* 0x000fe200078ec0ff */
[----:B------:R-:W5:Y:S04]  /*1a2b0*/  LDL.LU.64 R8, [R1+0xe0] ;  /* 0x0000e00001087983 */ /* 0x000f680000300a00 */
[----:B------:R-:W5:Y:S01]  /*1a2c0*/  LDL.LU.64 R10, [R1+0xe8] ;  /* 0x0000e800010a7983 */ /* 0x000f620000300a00 */
[----:B------:R-:W-:-:S02]  /*1a2d0*/  IMAD R192, R192, 0x220, R193 ;  /* 0x00000220c0c07824 */ /* 0x000fc400078e02c1 */
[C---:B---3--:R-:W-:Y:S01]  /*1a2e0*/  IMAD R6, R3.reuse, 0x10000, R196 ;  /* 0x0001000003067824 */ /* 0x048fe200078e02c4 */
[----:B------:R-:W-:Y:S02]  /*1a2f0*/  LDS R236, [R0+0x50000] ;  /* 0x0500000000ec7984 */ /* 0x000fe40000000800 */
[----:B------:R-:W-:Y:S02]  /*1a300*/  LOP3.LUT R192, R192, 0x20, RZ, 0x3c, !PT ;  /* 0x00000020c0c07812 */ /* 0x000fe400078e3cff */
[----:B------:R-:W-:Y:S03]  /*1a310*/  LDS R238, [R0+0x50800] ;  /* 0x0508000000ee7984 */ /* 0x000fe60000000800 */
[----:B------:R-:W-:Y:S01]  /*1a320*/  IMAD R252, R3, 0x8000, R192 ;  /* 0x0000800003fc7824 */ /* 0x000fe200078e02c0 */
[----:B------:R-:W1:Y:S04]  /*1a330*/  LDSM.16.M88.4 R216, [R6] ;  /* 0x0000000006d8783b */ /* 0x000e680000000200 */
[----:B------:R-:W-:Y:S04]  /*1a340*/  LDS R237, [R252+0x50000] ;  /* 0x05000000fced7984 */ /* 0x000fe80000000800 */
[----:B------:R-:W2:Y:S04]  /*1a350*/  LDS R239, [R252+0x50800] ;  /* 0x05080000fcef7984 */ /* 0x000ea80000000800 */
[----:B------:R-:W5:Y:S04]  /*1a360*/  LDSM.16.M88.4 R212, [R6+0x2000] ;  /* 0x0020000006d4783b */ /* 0x000f680000000200 */
[----:B------:R-:W3:Y:S04]  /*1a370*/  S2R R194, SR_TID.X ;  /* 0x0000000000c27919 */ /* 0x000ee80000002100 */
[----:B------:R-:W-:Y:S04]  /*1a380*/  STL [R1+0x258], R0 ;  /* 0x0002580001007387 */ /* 0x000fe80000100800 */
[----:B------:R-:W-:Y:S04]  /*1a390*/  STL [R1+0x270], R6 ;  /* 0x0002700601007387 */ /* 0x000fe80000100800 */
[----:B------:R-:W5:Y:S04]  /*1a3a0*/  LDL.LU.64 R176, [R1+0xc0] ;  /* 0x0000c00001b07983 */ /* 0x000f680000300a00 */
[----:B------:R-:W5:Y:S04]  /*1a3b0*/  LDL.LU.64 R178, [R1+0xc8] ;  /* 0x0000c80001b27983 */ /* 0x000f680000300a00 */
[----:B------:R-:W5:Y:S01]  /*1a3c0*/  LDL.LU.64 R188, [R1+0xb0] ;  /* 0x0000b00001bc7983 */ /* 0x000f620000300a00 */
[----:B---3--:R-:W-:-:S03]  /*1a3d0*/  LOP3.LUT R193, R194, 0x1c, RZ, 0xc0, !PT ;  /* 0x0000001cc2c17812 */ /* 0x008fc600078ec0ff */
[----:B------:R-:W3:Y:S01]  /*1a3e0*/  LDL.LU.64 R190, [R1+0xb8] ;  /* 0x0000b80001be7983 */ /* 0x000ee20000300a00 */
[C---:B------:R-:W-:Y:S02]  /*1a3f0*/  LOP3.LUT R192, R194.reuse, 0x3, RZ, 0xc0, !PT ;  /* 0x00000003c2c07812 */ /* 0x040fe400078ec0ff */
[C---:B------:R-:W-:Y:S01]  /*1a400*/  LOP3.LUT R195, R194.reuse, 0x1c, RZ, 0xc0, !PT ;  /* 0x0000001cc2c37812 */ /* 0x040fe200078ec0ff */
[----:B------:R-:W2:Y:S01]  /*1a410*/  LDSM.16.M88.4 R208, [R6+0x4000] ;  /* 0x0040000006d0783b */ /* 0x000ea20000000200 */
[----:B------:R-:W-:Y:S01]  /*1a420*/  LOP3.LUT R194, R194, 0x3, RZ, 0xc0, !PT ;  /* 0x00000003c2c27812 */ /* 0x000fe200078ec0ff */
[----:B------:R-:W-:Y:S02]  /*1a430*/  IMAD R192, R192, 0x220, R193 ;  /* 0x00000220c0c07824 */ /* 0x000fe400078e02c1 */
[----:B------:R-:W-:Y:S02]  /*1a440*/  LDSM.16.M88.4 R204, [R6+0x6000] ;  /* 0x0060000006cc783b */ /* 0x000fe40000000200 */
[----:B------:R-:W-:Y:S01]  /*1a450*/  IMAD R194, R194, 0x220, R195 ;  /* 0x00000220c2c27824 */ /* 0x000fe200078e02c3 */
[----:B------:R-:W-:Y:S01]  /*1a460*/  LOP3.LUT R192, R192, 0x60, RZ, 0x3c, !PT ;  /* 0x00000060c0c07812 */ /* 0x000fe200078e3cff */
[----:B------:R-:W-:Y:S03]  /*1a470*/  LDSM.16.M88.4 R196, [R6+0xa000] ;  /* 0x00a0000006c4783b */ /* 0x000fe60000000200 */
[----:B------:R-:W-:Y:S01]  /*1a480*/  LOP3.LUT R194, R194, 0x40, RZ, 0x3c, !PT ;  /* 0x00000040c2c27812 */ /* 0x000fe200078e3cff */
[C---:B----4-:R-:W-:Y:S01]  /*1a490*/  IMAD R2, R3.reuse, 0x8000, R192 ;  /* 0x0000800003027824 */ /* 0x050fe200078e02c0 */
[----:B------:R-:W4:Y:S03]  /*1a4a0*/  LDSM.16.M88.4 R220, [R6+0xe000] ;  /* 0x00e0000006dc783b */ /* 0x000f260000000200 */
[----:B------:R-:W-:Y:S01]  /*1a4b0*/  IMAD R5, R3, 0x8000, R194 ;  /* 0x0000800003057824 */ /* 0x000fe200078e02c2 */
[----:B------:R-:W-:Y:S04]  /*1a4c0*/  LDS R241, [R2+0x50000] ;  /* 0x0500000002f17984 */ /* 0x000fe80000000800 */
[----:B------:R-:W-:Y:S04]  /*1a4d0*/  STL [R1+0x250], R5 ;  /* 0x0002500501007387 */ /* 0x000fe80000100800 */
[----:B------:R-:W-:Y:S04]  /*1a4e0*/  STL [R1+0x254], R2 ;  /* 0x0002540201007387 */ /* 0x000fe80000100800 */
[----:B-1----:R-:W-:Y:S04]  /*1a4f0*/  STL [R1+0xc84], R218 ;  /* 0x000c84da01007387 */ /* 0x002fe80000100800 */
[----:B------:R-:W-:Y:S04]  /*1a500*/  STL [R1+0xc80], R219 ;  /* 0x000c80db01007387 */ /* 0x000fe80000100800 */
[----:B------:R-:W-:Y:S04]  /*1a510*/  LDSM.16.M88.4 R192, [R6+0x8000] ;  /* 0x0080000006c0783b */ /* 0x000fe80000000200 */
[----:B------:R-:W-:Y:S04]  /*1a520*/  LDS R240, [R5+0x50000] ;  /* 0x0500000005f07984 */ /* 0x000fe80000000800 */
[----:B------:R-:W-:Y:S04]  /*1a530*/  LDS R242, [R5+0x50800] ;  /* 0x0508000005f27984 */ /* 0x000fe80000000800 */
[----:B------:R-:W1:Y:S04]  /*1a540*/  LDS R243, [R2+0x50800] ;  /* 0x0508000002f37984 */ /* 0x000e680000000800 */
[----:B------:R-:W1:Y:S01]  /*1a550*/  LDSM.16.M88.4 R224, [R6+0xc000] ;  /* 0x00c0000006e0783b */ /* 0x000e620000000200 */
[C---:B--2---:R-:W-:Y:S08]  /*1a560*/  HMMA.1688.F32.TF32 R12, R236.reuse, R216, R12 ;  /* 0x000000d8ec0c723c */ /* 0x044ff0000008100c */
[----:B-----5:R-:W-:Y:S11]  /*1a570*/  HMMA.1688.F32.TF32 R8, R236, R212, R8 ;  /* 0x000000d4ec08723c */ /* 0x020ff60000081008 */
[----:B------:R-:W-:Y:S04]  /*1a580*/  @!UPT UIADD3 URZ, URZ, URZ, URZ ;  /* 0x0000003f3f3ff290 */ /* 0x000fe8000fffe03f */
[----:B------:R2:W-:Y:S04]  /*1a590*/  STL.64 [R1+0x80], R12 ;  /* 0x0000800c01007387 */ /* 0x0005e80000100a00 */
[----:B------:R5:W-:Y:S05]  /*1a5a0*/  STL.64 [R1+0x88], R14 ;  /* 0x0000880e01007387 */ /* 0x000bea0000100a00 */
[----:B------:R-:W-:Y:S02]  /*1a5b0*/  IMAD.MOV.U32 R182, RZ, RZ, R8 ;  /* 0x000000ffffb67224 */ /* 0x000fe400078e0008 */
[----:B------:R-:W-:Y:S01]  /*1a5c0*/  IMAD.MOV.U32 R183, RZ, RZ, R9 ;  /* 0x000000ffffb77224 */ /* 0x000fe200078e0009 */
[----:B--2---:R-:W2:Y:S01]  /*1a5d0*/  LDL.LU.64 R12, [R1+0x30] ;  /* 0x00003000010c7983 */ /* 0x004ea20000300a00 */
[----:B------:R-:W-:-:S02]  /*1a5e0*/  IMAD.MOV.U32 R184, RZ, RZ, R10 ;  /* 0x000000ffffb87224 */ /* 0x000fc400078e000a */
[----:B------:R-:W-:Y:S01]  /*1a5f0*/  IMAD.MOV.U32 R185, RZ, RZ, R11 ;  /* 0x000000ffffb97224 */ /* 0x000fe200078e000b */
[----:B-----5:R-:W2:Y:S04]  /*1a600*/  LDL.LU.64 R14, [R1+0x38] ;  /* 0x00003800010e7983 */ /* 0x020ea80000300a00 */
[----:B------:R-:W5:Y:S04]  /*1a610*/  LDL.LU.64 R8, [R1+0x20] ;  /* 0x0000200001087983 */ /* 0x000f680000300a00 */
[----:B------:R-:W5:Y:S01]  /*1a620*/  LDL.LU.64 R10, [R1+0x28] ;  /* 0x00002800010a7983 */ /* 0x000f620000300a00 */
[C---:B------:R-:W-:Y:S08]  /*1a630*/  HMMA.1688.F32.TF32 R200, R236.reuse, R208, R176 ;  /* 0x000000d0ecc8723c */ /* 0x040ff000000810b0 */
[C---:B----4-:R-:W-:Y:S11]  /*1a640*/  HMMA.1688.F32.TF32 R228, R236.reuse, R220, R228 ;  /* 0x000000dcece4723c */ /* 0x050ff600000810e4 */
[----:B------:R-:W-:Y:S05]  /*1a650*/  @!UPT UIADD3 URZ, URZ, URZ, URZ ;  /* 0x0000003f3f3ff290 */ /* 0x000fea000fffe03f */
[----:B------:R-:W-:Y:S02]  /*1a660*/  IMAD.MOV.U32 R178, RZ, RZ, R200 ;  /* 0x000000ffffb27224 */ /* 0x000fe400078e00c8 */
[----:B------:R-:W-:Y:S02]  /*1a670*/  IMAD.MOV.U32 R179, RZ, RZ, R201 ;  /* 0x000000ffffb37224 */ /* 0x000fe400078e00c9 */
[----:B------:R-:W-:Y:S02]  /*1a680*/  IMAD.MOV.U32 R180, RZ, RZ, R202 ;  /* 0x000000ffffb47224 */ /* 0x000fe400078e00ca */
[----:B------:R-:W-:Y:S02]  /*1a690*/  IMAD.MOV.U32 R181, RZ, RZ, R203 ;  /* 0x000000ffffb57224 */ /* 0x000fe400078e00cb */
[----:B---3--:R-:W-:Y:S08]  /*1a6a0*/  HMMA.1688.F32.TF32 R200, R236, R204, R188 ;  /* 0x000000ccecc8723c */ /* 0x008ff000000810bc */
[C---:B-1----:R-:W-:Y:S08]  /*1a6b0*/  HMMA.1688.F32.TF32 R172, R240.reuse, R216, R172 ;  /* 0x000000d8f0ac723c */ /* 0x042ff000000810ac */
[C---:B------:R-:W-:Y:S08]  /*1a6c0*/  HMMA.1688.F32.TF32 R168, R240.reuse, R212, R168 ;  /* 0x000000d4f0a8723c */ /* 0x040ff000000810a8 */
[C---:B------:R-:W-:Y:S08]  /*1a6d0*/  HMMA.1688.F32.TF32 R164, R240.reuse, R208, R164 ;  /* 0x000000d0f0a4723c */ /* 0x040ff000000810a4 */
[C---:B------:R-:W-:Y:S08]  /*1a6e0*/  HMMA.1688.F32.TF32 R160, R240.reuse, R204, R160 ;  /* 0x000000ccf0a0723c */ /* 0x040ff000000810a0 */
[----:B------:R-:W-:Y:S01]  /*1a6f0*/  HMMA.1688.F32.TF32 R156, R240, R192, R156 ;  /* 0x000000c0f09c723c */ /* 0x000fe2000008109c */
[----:B------:R-:W-:-:S07]  /*1a700*/  IMAD.MOV.U32 R188, RZ, RZ, R202 ;  /* 0x000000ffffbc7224 */ /* 0x000fce00078e00ca */
[----:B------:R-:W-:Y:S01]  /*1a710*/  HMMA.1688.F32.TF32 R152, R240, R196, R152 ;  /* 0x000000c4f098723c */ /* 0x000fe20000081098 */
[----:B------:R-:W-:-:S07]  /*1a720*/  IMAD.MOV.U32 R189, RZ, RZ, R203 ;  /* 0x000000ffffbd7224 */ /* 0x000fce00078e00cb */
[C---:B------:R-:W-:Y:S08]  /*1a730*/  HMMA.1688.F32.TF32 R148, R240.reuse, R224, R148 ;  /* 0x000000e0f094723c */ /* 0x040ff00000081094 */
[----:B------:R-:W-:Y:S08]  /*1a740*/  HMMA.1688.F32.TF32 R144, R240, R220, R144 ;  /* 0x000000dcf090723c */ /* 0x000ff00000081090 */
[----:B------:R-:W-:Y:S01]  /*1a750*/  HMMA.1688.F32.TF32 R232, R236, R224, R232 ;  /* 0x000000e0ece8723c */ /* 0x000fe200000810e8 */
[----:B------:R-:W-:-:S02]  /*1a760*/  IMAD.MOV.U32 R186, RZ, RZ, R200 ;  /* 0x000000ffffba7224 */ /* 0x000fc400078e00c8 */
[----:B------:R-:W-:Y:S11]  /*1a770*/  IMAD.MOV.U32 R187, RZ, RZ, R201 ;  /* 0x000000ffffbb7224 */ /* 0x000ff600078e00c9 */
[----:B------:R-:W-:Y:S10]  /*1a780*/  @!UPT UIADD3 URZ, URZ, URZ, URZ ;  /* 0x0000003f3f3ff290 */ /* 0x000ff4000fffe03f */
[----:B------:R-:W-:Y:S02]  /*1a790*/  IMAD.MOV.U32 R190, RZ, RZ, R232 ;  /* 0x000000ffffbe7224 */ /* 0x000fe400078e00e8 */
[----:B------:R-:W-:Y:S02]  /*1a7a0*/  IMAD.MOV.U32 R191, RZ, RZ, R233 ;  /* 0x000000ffffbf7224 */ /* 0x000fe400078e00e9 */
[----:B------:R-:W-:Y:S02]  /*1a7b0*/  IMAD.MOV.U32 R200, RZ, RZ, R234 ;  /* 0x000000ffffc87224 */ /* 0x000fe400078e00ea */
[----:B------:R-:W-:Y:S01]  /*1a7c0*/  IMAD.MOV.U32 R201, RZ, RZ, R235 ;  /* 0x000000ffffc97224 */ /* 0x000fe200078e00eb */
[C---:B--2---:R-:W-:Y:S08]  /*1a7d0*/  HMMA.1688.F32.TF32 R12, R236.reuse, R192, R12 ;  /* 0x000000c0ec0c723c */ /* 0x044ff0000008100c */
[----:B-----5:R-:W-:Y:S11]  /*1a7e0*/  HMMA.1688.F32.TF32 R8, R236, R196, R8 ;  /* 0x000000c4ec08723c */ /* 0x020ff60000081008 */
[----:B------:R-:W-:Y:S05]  /*1a7f0*/  @!UPT UIADD3 URZ, URZ, URZ, URZ ;  /* 0x0000003f3f3ff290 */ /* 0x000fea000fffe03f */
[----:B------:R-:W-:Y:S02]  /*1a800*/  IMAD.MOV.U32 R218, RZ, RZ, R14 ;  /* 0x000000ffffda7224 */ /* 0x000fe400078e000e */
[----:B------:R-:W-:Y:S02]  /*1a810*/  IMAD.MOV.U32 R219, RZ, RZ, R15 ;  /* 0x000000ffffdb7224 */ /* 0x000fe400078e000f */
[----:B------:R-:W-:Y:S01]  /*1a820*/  IMAD.MOV.U32 R202, RZ, RZ, R12 ;  /* 0x000000ffffca7224 */ /* 0x000fe200078e000c */
[----:B------:R-:W2:Y:S01]  /*1a830*/  LDL.LU.64 R14, [R1+0xd00] ;  /* 0x000d0000010e7983 */ /* 0x000ea20000300a00 */
[----:B------:R-:W-:Y:S02]  /*1a840*/  IMAD.MOV.U32 R203, RZ, RZ, R13 ;  /* 0x000000ffffcb7224 */ /* 0x000fe400078e000d */
[----:B------:R-:W-:Y:S01]  /*1a850*/  IMAD.MOV.U32 R176, RZ, RZ, R10 ;  /* 0x000000ffffb07224 */ /* 0x000fe200078e000a */
[----:B------:R-:W2:Y:S01]  /*1a860*/  LDL.LU.64 R12, [R1+0xcf8] ;  /* 0x000cf800010c7983 */ /* 0x000ea20000300a00 */
[----:B------:R-:W-:-:S02]  /*1a870*/  IMAD.MOV.U32 R177, RZ, RZ, R11 ;  /* 0x000000ffffb17224 */ /* 0x000fc400078e000b */
[----:B------:R-:W-:Y:S01]  /*1a880*/  IMAD.MOV.U32 R6, RZ, RZ, R8 ;  /* 0x000000ffff067224 */ /* 0x000fe200078e0008 */
[----:B------:R-:W3:Y:S01]  /*1a890*/  LDL.LU.64 R10, [R1+0xcf0] ;  /* 0x000cf000010a7983 */ /* 0x000ee20000300a00 */
[----:B------:R-:W-:-:S03]  /*1a8a0*/  IMAD.MOV.U32 R7, RZ, RZ, R9 ;  /* 0x000000ffff077224 */ /* 0x000fc600078e0009 */
        /* <DEDUP_REMOVED lines=15> */
[----:B------:R-:W-:Y:S04]  /*1a9a0*/  LDS R152, [R5+0x50080] ;  /* 0x0500800005987984 */ /* 0x000fe80000000800 */
[----:B------:R-:W-:Y:S04]  /*1a9b0*/  LDS R154, [R5+0x50880] ;  /* 0x05088000059a7984 */ /* 0x000fe80000000800 */
[----:B------:R-:W-:Y:S04]  /*1a9c0*/  LDS R153, [R2+0x50080] ;  /* 0x0500800002997984 */ /* 0x000fe80000000800 */
[----:B------:R-:W1:Y:S04]  /*1a9d0*/  LDS R155, [R2+0x50880] ;  /* 0x05088000029b7984 */ /* 0x000e680000000800 */
[----:B------:R-:W-:Y:S04]  /*1a9e0*/  STL.64 [R1+0x160], R148 ;  /* 0x0001609401007387 */ /* 0x000fe80000100a00 */
[----:B------:R-:W-:Y:S04]  /*1a9f0*/  STL.64 [R1+0x168], R150 ;  /* 0x0001689601007387 */ /* 0x000fe80000100a00 */
[----:B------:R-:W-:Y:S04]  /*1aa00*/  STL.64 [R1+0x150], R144 ;  /* 0x0001509001007387 */ /* 0x000fe80000100a00 */
[----:B------:R-:W-:Y:S04]  /*1aa10*/  STL.64 [R1+0x158], R146 ;  /* 0x0001589201007387 */ /* 0x000fe80000100a00 */
[----:B------:R-:W-:Y:S04]  /*1aa20*/  LDS R148, [R0+0x50100] ;  /* 0x0501000000947984 */ /* 0x000fe80000000800 */
[----:B------:R-:W-:Y:S04]  /*1aa30*/  LDS R150, [R0+0x50900] ;  /* 0x0509000000967984 */ /* 0x000fe80000000800 */
[----:B------:R-:W-:Y:S04]  /*1aa40*/  LDS R149, [R252+0x50100] ;  /* 0x05010000fc957984 */ /* 0x000fe80000000800 */
[----:B------:R-:W4:Y:S04]  /*1aa50*/  LDS R151, [R252+0x50900] ;  /* 0x05090000fc977984 */ /* 0x000f280000000800 */
[----:B------:R-:W-:Y:S04]  /*1aa60*/  LDS R144, [R0+0x50180] ;  /* 0x0501800000907984 */ /* 0x000fe80000000800 */
[----:B------:R-:W-:Y:S04]  /*1aa70*/  LDS R146, [R0+0x50980] ;  /* 0x0509800000927984 */ /* 0x000fe80000000800 */
[----:B------:R-:W-:Y:S04]  /*1aa80*/  LDS R145, [R252+0x50180] ;  /* 0x05018000fc917984 */ /* 0x000fe80000000800 */
[----:B------:R-:W5:Y:S01]  /*1aa90*/  LDS R147, [R252+0x50980] ;  /* 0x05098000fc937984 */ /* 0x000f620000000800 */
[----:B-1----:R-:W-:Y:S01]  /*1aaa0*/  HMMA.1688.F32.TF32 R108, R152, R216, R108 ;  /* 0x000000d8986c723c */ /* 0x002fe2000008106c */
[----:B------:R-:W-:-:S02]  /*1aab0*/  IMAD.MOV.U32 R228, RZ, RZ, R6 ;  /* 0x000000ffffe47224 */ /* 0x000fc400078e0006 */
[----:B------:R-:W-:Y:S01]  /*1aac0*/  IMAD.MOV.U32 R229, RZ, RZ, R7 ;  /* 0x000000ffffe57224 */ /* 0x000fe200078e0007 */
[----:B------:R-:W-:Y:S04]  /*1aad0*/  LDS R156, [R0+0x50080] ;  /* 0x05008000009c7984 */ /* 0x000fe80000000800 */
[C---:B------:R-:W-:Y:S01]  /*1aae0*/  HMMA.1688.F32.TF32 R104, R152.reuse, R212, R104 ;  /* 0x000000d49868723c */ /* 0x040fe20000081068 */
[----:B------:R-:W-:Y:S01]  /*1aaf0*/  IMAD.MOV.U32 R230, RZ, RZ, R176 ;  /* 0x000000ffffe67224 */ /* 0x000fe200078e00b0 */
[----:B------:R-:W-:Y:S01]  /*1ab00*/  LDS R158, [R0+0x50880] ;  /* 0x05088000009e7984 */ /* 0x000fe20000000800 */
[----:B------:R-:W-:Y:S02]  /*1ab10*/  IMAD.MOV.U32 R231, RZ, RZ, R177 ;  /* 0x000000ffffe77224 */ /* 0x000fe400078e00b1 */
[----:B------:R-:W-:Y:S01]  /*1ab20*/  IMAD.MOV.U32 R236, RZ, RZ, R178 ;  /* 0x000000ffffec7224 */ /* 0x000fe200078e00b2 */
[----:B------:R-:W-:Y:S02]  /*1ab30*/  LDS R157, [R252+0x50080] ;  /* 0x05008000fc9d7984 */ /* 0x000fe40000000800 */
[C---:B------:R-:W-:Y:S01]  /*1ab40*/  HMMA.1688.F32.TF32 R100, R152.reuse, R208, R100 ;  /* 0x000000d09864723c */ /* 0x040fe20000081064 */
[----:B------:R-:W-:Y:S01]  /*1ab50*/  IMAD.MOV.U32 R237, RZ, RZ, R179 ;  /* 0x000000ffffed7224 */ /* 0x000fe200078e00b3 */
[----:B------:R-:W-:Y:S05]  /*1ab60*/  LDS R159, [R252+0x50880] ;  /* 0x05088000fc9f7984 */ /* 0x000fea0000000800 */
[----:B------:R-:W-:Y:S04]  /*1ab70*/  STL.64 [R1+0xc0], R108 ;  /* 0x0000c06c01007387 */ /* 0x000fe80000100a00 */
[----:B------:R1:W-:Y:S01]  /*1ab80*/  STL.64 [R1+0xc8], R110 ;  /* 0x0000c86e01007387 */ /* 0x0003e20000100a00 */
[----:B------:R-:W-:Y:S03]  /*1ab90*/  HMMA.1688.F32.TF32 R172, R152, R204, R96 ;  /* 0x000000cc98ac723c */ /* 0x000fe60000081060 */
[----:B------:R-:W2:Y:S04]  /*1aba0*/  LDL.LU.64 R232, [R1+0x1f0] ;  /* 0x0001f00001e87983 */ /* 0x000ea80000300a00 */
[----:B------:R-:W-:Y:S01]  /*1abb0*/  STL.64 [R1+0xb0], R104 ;  /* 0x0000b06801007387 */ /* 0x000fe20000100a00 */
[C---:B----4-:R-:W-:Y:S03]  /*1abc0*/  HMMA.1688.F32.TF32 R76, R148.reuse, R216, R76 ;  /* 0x000000d8944c723c */ /* 0x050fe6000008104c */
[----:B------:R-:W-:Y:S04]  /*1abd0*/  STL.64 [R1+0xb8], R106 ;  /* 0x0000b86a01007387 */ /* 0x000fe80000100a00 */
[----:B------:R-:W2:Y:S01]  /*1abe0*/  LDL.LU.64 R234, [R1+0x1f8] ;  /* 0x0001f80001ea7983 */ /* 0x000ea20000300a00 */
[C---:B------:R-:W-:Y:S03]  /*1abf0*/  HMMA.1688.F32.TF32 R72, R148.reuse, R212, R72 ;  /* 0x000000d49448723c */ /* 0x040fe60000081048 */
[----:B------:R-:W-:Y:S05]  /*1ac00*/  STL.64 [R1+0xa0], R100 ;  /* 0x0000a06401007387 */ /* 0x000fea0000100a00 */
[C---:B------:R-:W-:Y:S01]  /*1ac10*/  HMMA.1688.F32.TF32 R68, R148.reuse, R208, R68 ;  /* 0x000000d09444723c */ /* 0x040fe20000081044 */
[----:B------:R-:W-:Y:S07]  /*1ac20*/  STL.64 [R1+0xa8], R102 ;  /* 0x0000a86601007387 */ /* 0x000fee0000100a00 */
[C---:B------:R-:W-:Y:S08]  /*1ac30*/  HMMA.1688.F32.TF32 R64, R148.reuse, R204, R64 ;  /* 0x000000cc9440723c */ /* 0x040ff00000081040 */
[C---:B------:R-:W-:Y:S08]  /*1ac40*/  HMMA.1688.F32.TF32 R60, R148.reuse, R192, R60 ;  /* 0x000000c0943c723c */ /* 0x040ff0000008103c */
[C---:B------:R-:W-:Y:S08]  /*1ac50*/  HMMA.1688.F32.TF32 R56, R148.reuse, R196, R56 ;  /* 0x000000c49438723c */ /* 0x040ff00000081038 */
[C---:B------:R-:W-:Y:S08]  /*1ac60*/  HMMA.1688.F32.TF32 R52, R148.reuse, R224, R52 ;  /* 0x000000e09434723c */ /* 0x040ff00000081034 */
[----:B------:R-:W-:Y:S01]  /*1ac70*/  HMMA.1688.F32.TF32 R148, R148, R220, R48 ;  /* 0x000000dc9494723c */ /* 0x000fe20000081030 */
[----:B------:R-:W-:Y:S04]  /*1ac80*/  LDS R48, [R5+0x50180] ;  /* 0x0501800005307984 */ /* 0x000fe80000000800 */
[----:B------:R-:W-:Y:S03]  /*1ac90*/  LDS R50, [R5+0x50980] ;  /* 0x0509800005327984 */ /* 0x000fe60000000800 */
[C---:B-----5:R-:W-:Y:S01]  /*1aca0*/  HMMA.1688.F32.TF32 R96, R144.reuse, R204, R32 ;  /* 0x000000cc9060723c */ /* 0x060fe20000081020 */
[----:B------:R-:W-:Y:S04]  /*1acb0*/  LDS R32, [R5+0x50100] ;  /* 0x0501000005207984 */ /* 0x000fe80000000800 */
[----:B------:R4:W-:Y:S03]  /*1acc0*/  LDS R34, [R5+0x50900] ;  /* 0x0509000005227984 */ /* 0x0009e60000000800 */
[----:B-1----:R-:W-:Y:S01]  /*1acd0*/  HMMA.1688.F32.TF32 R108, R144, R224, R20 ;  /* 0x000000e0906c723c */ /* 0x002fe20000081014 */
[----:B------:R-:W-:Y:S04]  /*1ace0*/  LDS R33, [R2+0x50100] ;  /* 0x0501000002217984 */ /* 0x000fe80000000800 */
[----:B----4-:R-:W4:Y:S04]  /*1acf0*/  LDL.LU R5, [R1+0xce0] ;  /* 0x000ce00001057983 */ /* 0x010f280000300800 */
[----:B------:R-:W4:Y:S01]  /*1ad00*/  LDL.LU R6, [R1+0xcdc] ;  /* 0x000cdc0001067983 */ /* 0x000f220000300800 */
[C---:B------:R-:W-:Y:S03]  /*1ad10*/  HMMA.1688.F32.TF32 R164, R152.reuse, R196, R88 ;  /* 0x000000c498a4723c */ /* 0x040fe60000081058 */
[----:B------:R-:W4:Y:S04]  /*1ad20*/  LDL.LU R7, [R1+0xcd8] ;  /* 0x000cd80001077983 */ /* 0x000f280000300800 */
[----:B------:R-:W5:Y:S01]  /*1ad30*/  LDL.LU R176, [R1+0xcd4] ;  /* 0x000cd40001b07983 */ /* 0x000f620000300800 */
[C---:B------:R-:W-:Y:S03]  /*1ad40*/  HMMA.1688.F32.TF32 R168, R152.reuse, R192, R92 ;  /* 0x000000c098a8723c */ /* 0x040fe6000008105c */
[----:B------:R-:W5:Y:S04]  /*1ad50*/  LDL.LU R177, [R1+0xcd0] ;  /* 0x000cd00001b17983 */ /* 0x000f680000300800 */
[----:B------:R-:W3:Y:S01]  /*1ad60*/  LDL.LU.64 R20, [R1+0x1e0] ;  /* 0x0001e00001147983 */ /* 0x000ee20000300a00 */
[----:B------:R-:W-:Y:S03]  /*1ad70*/  HMMA.1688.F32.TF32 R160, R152, R224, R84 ;  /* 0x000000e098a0723c */ /* 0x000fe60000081054 */
[----:B------:R-:W3:Y:S04]  /*1ad80*/  LDL.LU.64 R22, [R1+0x1e8] ;  /* 0x0001e80001167983 */ /* 0x000ee80000300a00 */
[----:B------:R-:W2:Y:S01]  /*1ad90*/  LDS R35, [R2+0x50900] ;  /* 0x0509000002237984 */ /* 0x000ea20000000800 */
[C---:B------:R-:W-:Y:S03]  /*1ada0*/  HMMA.1688.F32.TF32 R88, R144.reuse, R212, R40 ;  /* 0x000000d49058723c */ /* 0x040fe60000081028 */
[----:B------:R-:W4:Y:S04]  /*1adb0*/  LDL.LU.64 R40, [R1+0x1d0] ;  /* 0x0001d00001287983 */ /* 0x000f280000300a00 */
[----:B------:R-:W4:Y:S01]  /*1adc0*/  LDL.LU.64 R42, [R1+0x1d8] ;  /* 0x0001d800012a7983 */ /* 0x000f220000300a00 */
[----:B------:R-:W-:Y:S01]  /*1add0*/  HMMA.1688.F32.TF32 R84, R144, R216, R44 ;  /* 0x000000d89054723c */ /* 0x000fe2000008102c */
[----:B------:R-:W-:-:S02]  /*1ade0*/  IMAD.MOV.U32 R238, RZ, RZ, R180 ;  /* 0x000000ffffee7224 */ /* 0x000fc400078e00b4 */
[----:B------:R-:W-:Y:S01]  /*1adf0*/  IMAD.MOV.U32 R239, RZ, RZ, R181 ;  /* 0x000000ffffef7224 */ /* 0x000fe200078e00b5 */
[----:B------:R-:W-:Y:S04]  /*1ae00*/  LDS R49, [R2+0x50180] ;  /* 0x0501800002317984 */ /* 0x000fe80000000800 */
[C---:B------:R-:W-:Y:S01]  /*1ae10*/  HMMA.1688.F32.TF32 R92, R144.reuse, R208, R36 ;  /* 0x000000d0905c723c */ /* 0x040fe20000081024 */
[----:B------:R-:W-:Y:S01]  /*1ae20*/  IMAD.MOV.U32 R240, RZ, RZ, R186 ;  /* 0x000000fffff07224 */ /* 0x000fe200078e00ba */
[----:B------:R-:W1:Y:S06]  /*1ae30*/  LDS R51, [R2+0x50980] ;  /* 0x0509800002337984 */ /* 0x000e6c0000000800 */
[C---:B------:R-:W-:Y:S08]  /*1ae40*/  HMMA.1688.F32.TF32 R100, R144.reuse, R192, R28 ;  /* 0x000000c09064723c */ /* 0x040ff0000008101c */
[C---:B------:R-:W-:Y:S08]  /*1ae50*/  HMMA.1688.F32.TF32 R104, R144.reuse, R196, R24 ;  /* 0x000000c49068723c */ /* 0x040ff00000081018 */
[----:B------:R-:W-:Y:S01]  /*1ae60*/  HMMA.1688.F32.TF32 R144, R144, R220, R16 ;  /* 0x000000dc9090723c */ /* 0x000fe20000081010 */
[----:B------:R-:W5:Y:S04]  /*1ae70*/  LDL.LU.64 R16, [R1+0x90] ;  /* 0x0000900001107983 */ /* 0x000f680000300a00 */
[----:B------:R-:W5:Y:S04]  /*1ae80*/  LDL.LU.64 R18, [R1+0x98] ;  /* 0x0000980001127983 */ /* 0x000f680000300a00 */
[----:B------:R-:W5:Y:S04]  /*1ae90*/  LDL.LU.64 R28, [R1+0x10] ;  /* 0x00001000011c7983 */ /* 0x000f680000300a00 */
[----:B------:R-:W5:Y:S04]  /*1aea0*/  LDL.LU.64 R30, [R1+0x18] ;  /* 0x00001800011e7983 */ /* 0x000f680000300a00 */
[----:B------:R-:W5:Y:S04]  /*1aeb0*/  LDL.LU.64 R24, [R1] ;  /* 0x0000000001187983 */ /* 0x000f680000300a00 */
[----:B------:R-:W5:Y:S04]  /*1aec0*/  LDL.LU.64 R26, [R1+0x8] ;  /* 0x00000800011a7983 */ /* 0x000f680000300a00 */
[----:B------:R-:W5:Y:S04]  /*1aed0*/  LDL.LU R178, [R1+0xccc] ;  /* 0x000ccc0001b27983 */ /* 0x000f680000300800 */
[----:B------:R-:W5:Y:S04]  /*1aee0*/  LDL.LU R179, [R1+0xcc8] ;  /* 0x000cc80001b37983 */ /* 0x000f680000300800 */
[----:B------:R-:W5:Y:S04]  /*1aef0*/  LDL.LU R180, [R1+0xcc4] ;  /* 0x000cc40001b47983 */ /* 0x000f680000300800 */
[----:B------:R-:W5:Y:S01]  /*1af00*/  LDL.LU R181, [R1+0xcc0] ;  /* 0x000cc00001b57983 */ /* 0x000f620000300800 */
[----:B------:R-:W-:-:S02]  /*1af10*/  IMAD.MOV.U32 R241, RZ, RZ, R187 ;  /* 0x000000fffff17224 */ /* 0x000fc400078e00bb */
[----:B------:R-:W-:Y:S02]  /*1af20*/  IMAD.MOV.U32 R242, RZ, RZ, R188 ;  /* 0x000000fffff27224 */ /* 0x000fe400078e00bc */
[----:B------:R-:W-:Y:S01]  /*1af30*/  IMAD.MOV.U32 R243, RZ, RZ, R189 ;  /* 0x000000fffff37224 */ /* 0x000fe200078e00bd */
[----:B--2---:R-:W-:Y:S07]  /*1af40*/  HMMA.1688.F32.TF32 R36, R32, R216, R232 ;  /* 0x000000d82024723c */ /* 0x004fee00000810e8 */
[----:B------:R-:W-:-:S02]  /*1af50*/  IMAD.MOV.U32 R232, RZ, RZ, R182 ;  /* 0x000000ffffe87224 */ /* 0x000fc400078e00b6 */
[----:B------:R-:W2:Y:S01]  /*1af60*/  LDL.LU R182, [R1+0xcbc] ;  /* 0x000cbc0001b67983 */ /* 0x000ea20000300800 */
[----:B------:R-:W-:Y:S02]  /*1af70*/  IMAD.MOV.U32 R233, RZ, RZ, R183 ;  /* 0x000000ffffe97224 */ /* 0x000fe400078e00b7 */
[----:B------:R-:W-:Y:S01]  /*1af80*/  IMAD.MOV.U32 R234, RZ, RZ, R184 ;  /* 0x000000ffffea7224 */ /* 0x000fe200078e00b8 */
[----:B------:R-:W2:Y:S01]  /*1af90*/  LDL.LU R183, [R1+0xcb8] ;  /* 0x000cb80001b77983 */ /* 0x000ea20000300800 */
[----:B------:R-:W-:-:S03]  /*1afa0*/  IMAD.MOV.U32 R235, RZ, RZ, R185 ;  /* 0x000000ffffeb7224 */ /* 0x000fc600078e00b9 */
[----:B------:R-:W2:Y:S04]  /*1afb0*/  LDL.LU R184, [R1+0xcb4] ;  /* 0x000cb40001b87983 */ /* 0x000ea80000300800 */
[----:B------:R-:W2:Y:S04]  /*1afc0*/  LDL.LU R185, [R1+0xcb0] ;  /* 0x000cb00001b97983 */ /* 0x000ea80000300800 */
[----:B------:R-:W2:Y:S04]  /*1afd0*/  LDL.LU R186, [R1+0xcac] ;  /* 0x000cac0001ba7983 */ /* 0x000ea80000300800 */
[----:B------:R-:W2:Y:S04]  /*1afe0*/  LDL.LU R187, [R1+0xca8] ;  /* 0x000ca80001bb7983 */ /* 0x000ea80000300800 */
[----:B------:R-:W2:Y:S04]  /*1aff0*/  LDL.LU R188, [R1+0xca4] ;  /* 0x000ca40001bc7983 */ /* 0x000ea80000300800 */
[----:B------:R-:W2:Y:S01]  /*1b000*/  LDL.LU R189, [R1+0xca0] ;  /* 0x000ca00001bd7983 */ /* 0x000ea20000300800 */
[C---:B---3--:R-:W-:Y:S08]  /*1b010*/  HMMA.1688.F32.TF32 R20, R32.reuse, R212, R20 ;  /* 0x000000d42014723c */ /* 0x048ff00000081014 */
[C---:B----4-:R-:W-:Y:S08]  /*1b020*/  HMMA.1688.F32.TF32 R40, R32.reuse, R208, R40 ;  /* 0x000000d02028723c */ /* 0x050ff00000081028 */
[C---:B-----5:R-:W-:Y:S08]  /*1b030*/  HMMA.1688.F32.TF32 R44, R32.reuse, R192, R28 ;  /* 0x000000c0202c723c */ /* 0x060ff0000008101c */
[----:B------:R-:W-:Y:S07]  /*1b040*/  HMMA.1688.F32.TF32 R28, R32, R224, R248 ;  /* 0x000000e0201c723c */ /* 0x000fee00000810f8 */
[----:B------:R-:W-:-:S02]  /*1b050*/  IMAD.MOV.U32 R248, RZ, RZ, R190 ;  /* 0x000000fffff87224 */ /* 0x000fc400078e00be */
[----:B------:R-:W-:Y:S01]  /*1b060*/  IMAD.MOV.U32 R249, RZ, RZ, R191 ;  /* 0x000000fffff97224 */ /* 0x000fe200078e00bf */
[----:B------:R-:W-:Y:S01]  /*1b070*/  HMMA.1688.F32.TF32 R16, R32, R204, R16 ;  /* 0x000000cc2010723c */ /* 0x000fe20000081010 */
[----:B------:R-:W-:-:S04]  /*1b080*/  IMAD.MOV.U32 R250, RZ, RZ, R200 ;  /* 0x000000fffffa7224 */ /* 0x000fc800078e00c8 */
[----:B------:R-:W-:Y:S04]  /*1b090*/  STL [R1+0xc6c], R45 ;  /* 0x000c6c2d01007387 */ /* 0x000fe80000100800 */
[----:B------:R-:W-:Y:S01]  /*1b0a0*/  STL [R1+0xc68], R46 ;  /* 0x000c682e01007387 */ /* 0x000fe20000100800 */
[----:B------:R-:W-:Y:S03]  /*1b0b0*/  HMMA.1688.F32.TF32 R24, R32, R196, R24 ;  /* 0x000000c42018723c */ /* 0x000fe60000081018 */
[----:B------:R-:W-:Y:S01]  /*1b0c0*/  STL [R1+0xc64], R47 ;  /* 0x000c642f01007387 */ /* 0x000fe20000100800 */
[----:B------:R-:W-:-:S03]  /*1b0d0*/  IMAD.MOV.U32 R251, RZ, RZ, R201 ;  /* 0x000000fffffb7224 */ /* 0x000fc600078e00c9 */
[----:B------:R-:W3:Y:S01]  /*1b0e0*/  LDL.LU R190, [R1+0xc9c] ;  /* 0x000c9c0001be7983 */ /* 0x000ee20000300800 */
[----:B------:R-:W-:Y:S03]  /*1b0f0*/  HMMA.1688.F32.TF32 R32, R32, R220, R244 ;  /* 0x000000dc2020723c */ /* 0x000fe600000810f4 */
[----:B------:R-:W3:Y:S04]  /*1b100*/  LDL.LU R191, [R1+0xc98] ;  /* 0x000c980001bf7983 */ /* 0x000ee80000300800 */
[----:B------:R-:W4:Y:S01]  /*1b110*/  LDL.LU R200, [R1+0xc94] ;  /* 0x000c940001c87983 */ /* 0x000f220000300800 */
[----:B------:R-:W-:-:S03]  /*1b120*/  IMAD.MOV.U32 R244, RZ, RZ, R202 ;  /* 0x000000fffff47224 */ /* 0x000fc600078e00ca */
[----:B------:R-:W4:Y:S01]  /*1b130*/  LDL.LU R201, [R1+0xc90] ;  /* 0x000c900001c97983 */ /* 0x000f220000300800 */
[----:B------:R-:W-:-:S03]  /*1b140*/  IMAD.MOV.U32 R245, RZ, RZ, R203 ;  /* 0x000000fffff57224 */ /* 0x000fc600078e00cb */
[----:B------:R-:W-:Y:S04]  /*1b150*/  STL [R1+0xc60], R31 ;  /* 0x000c601f01007387 */ /* 0x000fe80000100800 */
[----:B------:R-:W4:Y:S04]  /*1b160*/  LDL.LU R202, [R1+0xc8c] ;  /* 0x000c8c0001ca7983 */ /* 0x000f280000300800 */
[----:B------:R-:W4:Y:S01]  /*1b170*/  LDL.LU R203, [R1+0xc88] ;  /* 0x000c880001cb7983 */ /* 0x000f220000300800 */
[----:B------:R-:W-:Y:S03]  /*1b180*/  HMMA.1688.F32.TF32 R80, R152, R220, R80 ;  /* 0x000000dc9850723c */ /* 0x000fe60000081050 */
[----:B------:R-:W-:Y:S04]  /*1b190*/  LDS R152, [R0+0x51000] ;  /* 0x0510000000987984 */ /* 0x000fe80000000800 */
[----:B------:R-:W-:Y:S04]  /*1b1a0*/  LDS R154, [R0+0x51800] ;  /* 0x05180000009a7984 */ /* 0x000fe80000000800 */
[----:B------:R-:W-:Y:S04]  /*1b1b0*/  LDS R153, [R252+0x51000] ;  /* 0x05100000fc997984 */ /* 0x000fe80000000800 */
[----:B------:R-:W5:Y:S01]  /*1b1c0*/  LDS R155, [R252+0x51800] ;  /* 0x05180000fc9b7984 */ /* 0x000f620000000800 */
[----:B------:R-:W-:-:S02]  /*1b1d0*/  IMAD.MOV.U32 R246, RZ, RZ, R218 ;  /* 0x000000fffff67224 */ /* 0x000fc400078e00da */
[----:B------:R-:W-:Y:S01]  /*1b1e0*/  IMAD.MOV.U32 R247, RZ, RZ, R219 ;  /* 0x000000fffff77224 */ /* 0x000fe200078e00db */
[----:B------:R-:W4:Y:S04]  /*1b1f0*/  LDL.LU R218, [R1+0xc84] ;  /* 0x000c840001da7983 */ /* 0x000f280000300800 */
[----:B------:R-:W4:Y:S01]  /*1b200*/  LDL.LU R219, [R1+0xc80] ;  /* 0x000c800001db7983 */ /* 0x000f220000300800 */
[C---:B-1----:R-:W-:Y:S08]  /*1b210*/  HMMA.1688.F32.TF32 R12, R48.reuse, R216, R12 ;  /* 0x000000d8300c723c */ /* 0x042ff0000008100c */
[----:B------:R-:W-:Y:S08]  /*1b220*/  HMMA.1688.F32.TF32 R8, R48, R212, R8 ;  /* 0x000000d43008723c */ /* 0x000ff00000081008 */
[----:B-----5:R-:W-:Y:S08]  /*1b230*/  HMMA.1688.F32.TF32 R228, R152, R198, R228 ;  /* 0x000000c698e4723c */ /* 0x020ff000000810e4 */
[C---:B------:R-:W-:Y:S08]  /*1b240*/  HMMA.1688.F32.TF32 R4, R48.reuse, R208, R4 ;  /* 0x000000d03004723c */ /* 0x040ff00000081004 */
[----:B------:R-:W-:Y:S08]  /*1b250*/  HMMA.1688.F32.TF32 R176, R48, R204, R176 ;  /* 0x000000cc30b0723c */ /* 0x000ff000000810b0 */
[----:B------:R-:W-:Y:S07]  /*1b260*/  HMMA.1688.F32.TF32 R140, R156, R216, R140 ;  /* 0x000000d89c8c723c */ /* 0x000fee000008108c */
[----:B------:R-:W-:-:S02]  /*1b270*/  IMAD.MOV.U32 R217, RZ, RZ, R230 ;  /* 0x000000ffffd97224 */ /* 0x000fc400078e00e6 */
[----:B------:R-:W-:Y:S01]  /*1b280*/  IMAD.MOV.U32 R216, RZ, RZ, R231 ;  /* 0x000000ffffd87224 */ /* 0x000fe200078e00e7 */
[C---:B--2---:R-:W-:Y:S08]  /*1b290*/  HMMA.1688.F32.TF32 R180, R48.reuse, R192, R180 ;  /* 0x000000c030b4723c */ /* 0x044ff000000810b4 */
[C---:B------:R-:W-:Y:S08]  /*1b2a0*/  HMMA.1688.F32.TF32 R184, R48.reuse, R196, R184 ;  /* 0x000000c430b8723c */ /* 0x040ff000000810b8 */
[C---:B---3--:R-:W-:Y:S08]  /*1b2b0*/  HMMA.1688.F32.TF32 R188, R48.reuse, R224, R188 ;  /* 0x000000e030bc723c */ /* 0x048ff000000810bc */
[----:B----4-:R-:W-:Y:S01]  /*1b2c0*/  HMMA.1688.F32.TF32 R200, R48, R220, R200 ;  /* 0x000000dc30c8723c */ /* 0x010fe200000810c8 */
[----:B------:R-:W2:Y:S04]  /*1b2d0*/  LDL.LU R48, [R1+0x80] ;  /* 0x0000800001307983 */ /* 0x000ea80000300800 */
[----:B------:R-:W2:Y:S04]  /*1b2e0*/  LDL.LU R49, [R1+0x84] ;  /* 0x0000840001317983 */ /* 0x000ea80000300800 */
[----:B------:R-:W2:Y:S04]  /*1b2f0*/  LDL.LU R50, [R1+0x88] ;  /* 0x0000880001327983 */ /* 0x000ea80000300800 */
[----:B------:R-:W2:Y:S04]  /*1b300*/  LDL.LU R51, [R1+0x8c] ;  /* 0x00008c0001337983 */ /* 0x000ea80000300800 */
[----:B------:R1:W-:Y:S04]  /*1b310*/  STL.64 [R1], R228 ;  /* 0x000000e401007387 */ /* 0x0003e80000100a00 */
[----:B------:R-:W3:Y:S04]  /*1b320*/  LDL.LU.64 R230, [R1+0xc78] ;  /* 0x000c780001e67983 */ /* 0x000ee80000300a00 */
[----:B-1----:R-:W3:Y:S01]  /*1b330*/  LDL.LU.64 R228, [R1+0xc70] ;  /* 0x000c700001e47983 */ /* 0x002ee20000300a00 */
[C---:B------:R-:W-:Y:S08]  /*1b340*/  HMMA.1688.F32.TF32 R136, R156.reuse, R212, R136 ;  /* 0x000000d49c88723c */ /* 0x040ff00000081088 */
[C---:B------:R-:W-:Y:S08]  /*1b350*/  HMMA.1688.F32.TF32 R132, R156.reuse, R208, R132 ;  /* 0x000000d09c84723c */ /* 0x040ff00000081084 */
[C---:B------:R-:W-:Y:S08]  /*1b360*/  HMMA.1688.F32.TF32 R128, R156.reuse, R204, R128 ;  /* 0x000000cc9c80723c */ /* 0x040ff00000081080 */
[C---:B------:R-:W-:Y:S08]  /*1b370*/  HMMA.1688.F32.TF32 R124, R156.reuse, R192, R124 ;  /* 0x000000c09c7c723c */ /* 0x040ff0000008107c */
[C---:B------:R-:W-:Y:S08]  /*1b380*/  HMMA.1688.F32.TF32 R120, R156.reuse, R196, R120 ;  /* 0x000000c49c78723c */ /* 0x040ff00000081078 */
[C---:B------:R-:W-:Y:S08]  /*1b390*/  HMMA.1688.F32.TF32 R116, R156.reuse, R224, R116 ;  /* 0x000000e09c74723c */ /* 0x040ff00000081074 */
[----:B------:R-:W-:Y:S01]  /*1b3a0*/  HMMA.1688.F32.TF32 R112, R156, R220, R112 ;  /* 0x000000dc9c70723c */ /* 0x000fe20000081070 */
[----:B------:R-:W-:Y:S04]  /*1b3b0*/  LDS R156, [R0+0x51080] ;  /* 0x05108000009c7984 */ /* 0x000fe80000000800 */
[----:B------:R-:W-:Y:S04]  /*1b3c0*/  LDS R158, [R0+0x51880] ;  /* 0x05188000009e7984 */ /* 0x000fe80000000800 */
[----:B------:R-:W-:Y:S04]  /*1b3d0*/  LDS R157, [R252+0x51080] ;  /* 0x05108000fc9d7984 */ /* 0x000fe80000000800 */
[----:B------:R-:W1:Y:S01]  /*1b3e0*/  LDS R159, [R252+0x51880] ;  /* 0x05188000fc9f7984 */ /* 0x000e620000000800 */
[----:B------:R-:W-:Y:S11]  /*1b3f0*/  HMMA.1688.F32.TF32 R248, R152, R226, R248 ;  /* 0x000000e298f8723c */ /* 0x000ff600000810f8 */
[----:B------:R-:W-:Y:S11]  /*1b400*/  @!UPT UIADD3 URZ, URZ, URZ, URZ ;  /* 0x0000003f3f3ff290 */ /* 0x000ff6000fffe03f */
[----:B------:R-:W-:Y:S02]  /*1b410*/  @!UPT UIADD3 URZ, URZ, URZ, URZ ;  /* 0x0000003f3f3ff290 */ /* 0x000fe4000fffe03f */
[----:B------:R-:W-:Y:S02]  /*1b420*/  IMAD.MOV.U32 R45, RZ, RZ, R248 ;  /* 0x000000ffff2d7224 */ /* 0x000fe400078e00f8 */
[----:B------:R-:W-:Y:S02]  /*1b430*/  IMAD.MOV.U32 R46, RZ, RZ, R249 ;  /* 0x000000ffff2e7224 */ /* 0x000fe400078e00f9 */
[----:B------:R-:W-:Y:S02]  /*1b440*/  IMAD.MOV.U32 R47, RZ, RZ, R250 ;  /* 0x000000ffff2f7224 */ /* 0x000fe400078e00fa */
[----:B------:R-:W-:Y:S02]  /*1b450*/  IMAD.MOV.U32 R31, RZ, RZ, R251 ;  /* 0x000000ffff1f7224 */ /* 0x000fe400078e00fb */
[C---:B-1----:R-:W-:Y:S01]  /*1b460*/  HMMA.1688.F32.TF32 R248, R156.reuse, R222, R112 ;  /* 0x000000de9cf8723c */ /* 0x042fe20000081070 */
[----:B------:R-:W-:Y:S04]  /*1b470*/  LDS R112, [R0+0x51100] ;  /* 0x0511000000707984 */ /* 0x000fe80000000800 */
[----:B------:R-:W-:Y:S04]  /*1b480*/  LDS R114, [R0+0x51900] ;  /* 0x0519000000727984 */ /* 0x000fe80000000800 */
[----:B------:R-:W-:Y:S04]  /*1b490*/  LDS R113, [R252+0x51100] ;  /* 0x05110000fc717984 */ /* 0x000fe80000000800 */
[----:B------:R-:W1:Y:S01]  /*1b4a0*/  LDS R115, [R252+0x51900] ;  /* 0x05190000fc737984 */ /* 0x000e620000000800 */
[C---:B------:R-:W-:Y:S08]  /*1b4b0*/  HMMA.1688.F32.TF32 R140, R156.reuse, R218, R140 ;  /* 0x000000da9c8c723c */ /* 0x040ff0000008108c */
[C---:B------:R-:W-:Y:S08]  /*1b4c0*/  HMMA.1688.F32.TF32 R132, R156.reuse, R210, R132 ;  /* 0x000000d29c84723c */ /* 0x040ff00000081084 */
[C---:B------:R-:W-:Y:S08]  /*1b4d0*/  HMMA.1688.F32.TF32 R136, R156.reuse, R214, R136 ;  /* 0x000000d69c88723c */ /* 0x040ff00000081088 */
[----:B------:R-:W-:Y:S01]  /*1b4e0*/  HMMA.1688.F32.TF32 R128, R156, R206, R128 ;  /* 0x000000ce9c80723c */ /* 0x000fe20000081080 */
[----:B------:R-:W-:-:S02]  /*1b4f0*/  IMAD.MOV.U32 R192, RZ, RZ, R143 ;  /* 0x000000ffffc07224 */ /* 0x000fc400078e008f */
[----:B------:R-:W-:-:S05]  /*1b500*/  IMAD.MOV.U32 R196, RZ, RZ, R141 ;  /* 0x000000ffffc47224 */ /* 0x000fca00078e008d */
[----:B------:R-:W-:Y:S01]  /*1b510*/  HMMA.1688.F32.TF32 R116, R156, R226, R116 ;  /* 0x000000e29c74723c */ /* 0x000fe20000081074 */
[----:B------:R-:W-:Y:S02]  /*1b520*/  IMAD.MOV.U32 R197, RZ, RZ, R140 ;  /* 0x000000ffffc57224 */ /* 0x000fe400078e008c */
[----:B------:R-:W-:Y:S01]  /*1b530*/  IMAD.MOV.U32 R193, RZ, RZ, R142 ;  /* 0x000000ffffc17224 */ /* 0x000fe200078e008e */
[----:B------:R4:W-:Y:S04]  /*1b540*/  STL [R1+0xc4c], R192 ;  /* 0x000c4cc001007387 */ /* 0x0009e80000100800 */
[C---:B-1----:R-:W-:Y:S01]  /*1b550*/  HMMA.1688.F32.TF32 R68, R112.reuse, R210, R68 ;  /* 0x000000d27044723c */ /* 0x042fe20000081044 */
[----:B------:R-:W-:Y:S07]  /*1b560*/  STL [R1+0xc48], R196 ;  /* 0x000c48c401007387 */ /* 0x000fee0000100800 */
[----:B------:R-:W-:Y:S01]  /*1b570*/  HMMA.1688.F32.TF32 R76, R112, R218, R76 ;  /* 0x000000da704c723c */ /* 0x000fe2000008104c */
[----:B------:R1:W-:Y:S01]  /*1b580*/  STL [R1+0xc44], R197 ;  /* 0x000c44c501007387 */ /* 0x0003e20000100800 */
[----:B----4-:R-:W-:-:S03]  /*1b590*/  IMAD.MOV.U32 R192, RZ, RZ, R132 ;  /* 0x000000ffffc07224 */ /* 0x010fc600078e0084 */
[----:B------:R4:W-:Y:S03]  /*1b5a0*/  STL [R1+0xc40], R193 ;  /* 0x000c40c101007387 */ /* 0x0009e60000100800 */
[----:B------:R-:W-:Y:S01]  /*1b5b0*/  HMMA.1688.F32.TF32 R72, R112, R214, R72 ;  /* 0x000000d67048723c */ /* 0x000fe20000081048 */
[----:B------:R-:W5:Y:S01]  /*1b5c0*/  LDL R143, [R1+0x250] ;  /* 0x00025000018f7983 */ /* 0x000f620000100800 */
[----:B-1----:R-:W-:Y:S02]  /*1b5d0*/  IMAD.MOV.U32 R197, RZ, RZ, R134 ;  /* 0x000000ffffc57224 */ /* 0x002fe400078e0086 */
[----:B----4-:R-:W-:-:S04]  /*1b5e0*/  IMAD.MOV.U32 R193, RZ, RZ, R135 ;  /* 0x000000ffffc17224 */ /* 0x010fc800078e0087 */
[----:B------:R-:W-:Y:S01]  /*1b5f0*/  HMMA.1688.F32.TF32 R232, R152, R214, R232 ;  /* 0x000000d698e8723c */ /* 0x000fe200000810e8 */
[----:B------:R-:W-:Y:S01]  /*1b600*/  STL.64 [R1+0x80], R136 ;  /* 0x0000808801007387 */ /* 0x000fe20000100a00 */
[----:B------:R-:W-:-:S03]  /*1b610*/  IMAD.MOV.U32 R196, RZ, RZ, R133 ;  /* 0x000000ffffc47224 */ /* 0x000fc600078e0085 */
[----:B------:R-:W-:Y:S03]  /*1b620*/  STL.64 [R1+0x88], R138 ;  /* 0x0000888a01007387 */ /* 0x000fe60000100a00 */
[C---:B------:R-:W-:Y:S01]  /*1b630*/  HMMA.1688.F32.TF32 R236, R152.reuse, R210, R236 ;  /* 0x000000d298ec723c */ /* 0x040fe200000810ec */
[----:B------:R1:W-:Y:S07]  /*1b640*/  STL [R1+0xc5c], R193 ;  /* 0x000c5cc101007387 */ /* 0x0003ee0000100800 */
[C---:B------:R-:W-:Y:S01]  /*1b650*/  HMMA.1688.F32.TF32 R240, R152.reuse, R206, R240 ;  /* 0x000000ce98f0723c */ /* 0x040fe200000810f0 */
[----:B------:R4:W-:Y:S07]  /*1b660*/  STL [R1+0xc58], R197 ;  /* 0x000c58c501007387 */ /* 0x0009ee0000100800 */
[----:B------:R-:W-:Y:S01]  /*1b670*/  HMMA.1688.F32.TF32 R244, R152, R194, R244 ;  /* 0x000000c298f4723c */ /* 0x000fe200000810f4 */
[----:B------:R1:W-:Y:S07]  /*1b680*/  STL [R1+0xc54], R192 ;  /* 0x000c54c001007387 */ /* 0x0003ee0000100800 */
[C---:B------:R-:W-:Y:S01]  /*1b690*/  HMMA.1688.F32.TF32 R64, R112.reuse, R206, R64 ;  /* 0x000000ce7040723c */ /* 0x040fe20000081040 */
[----:B------:R1:W-:Y:S07]  /*1b6a0*/  STL [R1+0xc50], R196 ;  /* 0x000c50c401007387 */ /* 0x0003ee0000100800 */
[-C--:B------:R-:W-:Y:S01]  /*1b6b0*/  HMMA.1688.F32.TF32 R60, R112, R194.reuse, R60 ;  /* 0x000000c2703c723c */ /* 0x080fe2000008103c */
[----:B------:R-:W-:Y:S04]  /*1b6c0*/  STL.64 [R1+0x60], R128 ;  /* 0x0000608001007387 */ /* 0x000fe80000100a00 */
[----:B------:R-:W-:Y:S03]  /*1b6d0*/  STL.64 [R1+0x68], R130 ;  /* 0x0000688201007387 */ /* 0x000fe60000100a00 */
[----:B------:R-:W-:Y:S01]  /*1b6e0*/  HMMA.1688.F32.TF32 R124, R156, R194, R124 ;  /* 0x000000c29c7c723c */ /* 0x000fe2000008107c */
[----:B------:R-:W-:Y:S04]  /*1b6f0*/  STL [R1+0xc3c], R248 ;  /* 0x000c3cf801007387 */ /* 0x000fe80000100800 */
[----:B------:R-:W-:Y:S04]  /*1b700*/  STL.64 [R1+0x10], R116 ;  /* 0x0000107401007387 */ /* 0x000fe80000100a00 */
[----:B------:R-:W-:Y:S01]  /*1b710*/  STL.64 [R1+0x18], R118 ;  /* 0x0000187601007387 */ /* 0x000fe20000100a00 */
[----:B------:R-:W-:-:S03]  /*1b720*/  IMAD.MOV.U32 R224, RZ, RZ, R71 ;  /* 0x000000ffffe07224 */ /* 0x000fc600078e0047 */
[----:B------:R-:W-:Y:S01]  /*1b730*/  STL [R1+0xc38], R249 ;  /* 0x000c38f901007387 */ /* 0x000fe20000100800 */
[----:B------:R-:W-:-:S03]  /*1b740*/  IMAD.MOV.U32 R225, RZ, RZ, R70 ;  /* 0x000000ffffe17224 */ /* 0x000fc600078e0046 */
[----:B------:R-:W-:Y:S04]  /*1b750*/  STL [R1+0xc34], R250 ;  /* 0x000c34fa01007387 */ /* 0x000fe80000100800 */
[----:B------:R-:W-:Y:S04]  /*1b760*/  STL [R1+0xc30], R251 ;  /* 0x000c30fb01007387 */ /* 0x000fe80000100800 */
[----:B------:R1:W-:Y:S04]  /*1b770*/  STL.64 [R1+0x140], R76 ;  /* 0x0001404c01007387 */ /* 0x0003e80000100a00 */
[----:B------:R1:W-:Y:S04]  /*1b780*/  STL.64 [R1+0x148], R78 ;  /* 0x0001484e01007387 */ /* 0x0003e80000100a00 */
[----:B------:R-:W-:Y:S04]  /*1b790*/  STL.64 [R1+0x130], R72 ;  /* 0x0001304801007387 */ /* 0x000fe80000100a00 */
[----:B------:R-:W-:Y:S01]  /*1b7a0*/  STL.64 [R1+0x138], R74 ;  /* 0x0001384a01007387 */ /* 0x000fe20000100a00 */
[----:B--2---:R-:W-:Y:S01]  /*1b7b0*/  HMMA.1688.F32.TF32 R48, R152, R218, R48 ;  /* 0x000000da9830723c */ /* 0x004fe20000081030 */
[----:B-1----:R-:W-:-:S02]  /*1b7c0*/  IMAD.MOV.U32 R193, RZ, RZ, R124 ;  /* 0x000000ffffc17224 */ /* 0x002fc400078e007c */
[----:B------:R1:W-:Y:S05]  /*1b7d0*/  STL.64 [R1+0x120], R68 ;  /* 0x0001204401007387 */ /* 0x0003ea0000100a00 */
[----:B------:R-:W-:Y:S01]  /*1b7e0*/  HMMA.1688.F32.TF32 R52, R112, R226, R52 ;  /* 0x000000e27034723c */ /* 0x000fe20000081034 */
[----:B----4-:R-:W-:Y:S01]  /*1b7f0*/  IMAD.MOV.U32 R197, RZ, RZ, R125 ;  /* 0x000000ffffc57224 */ /* 0x010fe200078e007d */
[----:B------:R-:W-:Y:S01]  /*1b800*/  LDS R117, [R2+0x51080] ;  /* 0x0510800002757984 */ /* 0x000fe20000000800 */
[----:B------:R-:W-:Y:S02]  /*1b810*/  IMAD.MOV.U32 R192, RZ, RZ, R126 ;  /* 0x000000ffffc07224 */ /* 0x000fe400078e007e */
[----:B------:R-:W-:Y:S01]  /*1b820*/  IMAD.MOV.U32 R196, RZ, RZ, R127 ;  /* 0x000000ffffc47224 */ /* 0x000fe200078e007f */
[----:B------:R-:W-:Y:S02]  /*1b830*/  LDS R119, [R2+0x51880] ;  /* 0x0518800002777984 */ /* 0x000fe40000000800 */
[----:B---3--:R-:W-:Y:S02]  /*1b840*/  HMMA.1688.F32.TF32 R152, R152, R222, R228 ;  /* 0x000000de9898723c */ /* 0x008fe400000810e4 */
[----:B------:R-:W-:Y:S04]  /*1b850*/  STL [R1+0xc24], R224 ;  /* 0x000c24e001007387 */ /* 0x000fe80000100800 */
[----:B------:R-:W-:Y:S04]  /*1b860*/  STL [R1+0xc20], R225 ;  /* 0x000c20e101007387 */ /* 0x000fe80000100800 */
[----:B------:R2:W-:Y:S04]  /*1b870*/  STL.64 [R1+0x110], R64 ;  /* 0x0001104001007387 */ /* 0x0005e80000100a00 */
[----:B------:R3:W-:Y:S04]  /*1b880*/  STL.64 [R1+0x118], R66 ;  /* 0x0001184201007387 */ /* 0x0007e80000100a00 */
[----:B------:R4:W-:Y:S04]  /*1b890*/  STL.64 [R1+0x100], R60 ;  /* 0x0001003c01007387 */ /* 0x0009e80000100a00 */
[----:B------:R-:W-:Y:S02]  /*1b8a0*/  LDS R124, [R0+0x51180] ;  /* 0x05118000007c7984 */ /* 0x000fe40000000800 */
[----:B------:R-:W-:-:S02]  /*1b8b0*/  IMAD.MOV.U32 R213, RZ, RZ, R152 ;  /* 0x000000ffffd57224 */ /* 0x000fc400078e0098 */
[----:B------:R-:W-:Y:S01]  /*1b8c0*/  IMAD.MOV.U32 R212, RZ, RZ, R153 ;  /* 0x000000ffffd47224 */ /* 0x000fe200078e0099 */
[----:B------:R-:W5:Y:S01]  /*1b8d0*/  LDL.LU R152, [R1+0xb0] ;  /* 0x0000b00001987983 */ /* 0x000f620000300800 */
[----:B------:R-:W-:Y:S02]  /*1b8e0*/  IMAD.MOV.U32 R205, RZ, RZ, R154 ;  /* 0x000000ffffcd7224 */ /* 0x000fe400078e009a */
[----:B------:R-:W-:Y:S01]  /*1b8f0*/  IMAD.MOV.U32 R204, RZ, RZ, R155 ;  /* 0x000000ffffcc7224 */ /* 0x000fe200078e009b */
[----:B------:R-:W5:Y:S04]  /*1b900*/  LDL.LU R153, [R1+0xb4] ;  /* 0x0000b40001997983 */ /* 0x000f680000300800 */
[----:B------:R-:W5:Y:S04]  /*1b910*/  LDL.LU R154, [R1+0xb8] ;  /* 0x0000b800019a7983 */ /* 0x000f680000300800 */
[----:B------:R-:W5:Y:S04]  /*1b920*/  LDL.LU R155, [R1+0xbc] ;  /* 0x0000bc00019b7983 */ /* 0x000f680000300800 */
[----:B------:R-:W5:Y:S04]  /*1b930*/  LDL.LU R136, [R1+0xc0] ;  /* 0x0000c00001887983 */ /* 0x000f680000300800 */
[----:B------:R-:W5:Y:S04]  /*1b940*/  LDL.LU R137, [R1+0xc4] ;  /* 0x0000c40001897983 */ /* 0x000f680000300800 */
[----:B------:R-:W5:Y:S04]  /*1b950*/  LDL.LU R138, [R1+0xc8] ;  /* 0x0000c800018a7983 */ /* 0x000f680000300800 */
[----:B------:R-:W-:Y:S04]  /*1b960*/  LDS R126, [R0+0x51980] ;  /* 0x05198000007e7984 */ /* 0x000fe80000000800 */
[----:B------:R-:W-:Y:S04]  /*1b970*/  LDS R125, [R252+0x51180] ;  /* 0x05118000fc7d7984 */ /* 0x000fe80000000800 */
[----:B------:R-:W1:Y:S04]  /*1b980*/  LDS R127, [R252+0x51980] ;  /* 0x05198000fc7f7984 */ /* 0x000e680000000800 */
[----:B------:R-:W5:Y:S01]  /*1b990*/  LDL.LU R139, [R1+0xcc] ;  /* 0x0000cc00018b7983 */ /* 0x000f620000300800 */
[-C--:B------:R-:W-:Y:S03]  /*1b9a0*/  HMMA.1688.F32.TF32 R120, R156, R198.reuse, R120 ;  /* 0x000000c69c78723c */ /* 0x080fe60000081078 */
[----:B------:R-:W5:Y:S04]  /*1b9b0*/  LDL.LU R132, [R1+0x150] ;  /* 0x0001500001847983 */ /* 0x000f680000300800 */
        /* <DEDUP_REMOVED lines=10> */
[----:B------:R-:W5:Y:S01]  /*1ba60*/  LDL.LU R79, [R1+0x18c] ;  /* 0x00018c00014f7983 */ /* 0x000f620000300800 */
[----:B------:R-:W-:Y:S03]  /*1ba70*/  HMMA.1688.F32.TF32 R56, R112, R198, R56 ;  /* 0x000000c67038723c */ /* 0x000fe60000081038 */
[----:B-1----:R-:W5:Y:S01]  /*1ba80*/  LDL.LU R68, [R1+0x1a0] ;  /* 0x0001a00001447983 */ /* 0x002f620000300800 */
[----:B------:R-:W-:-:S03]  /*1ba90*/  IMAD.MOV.U32 R248, RZ, RZ, R52 ;  /* 0x000000fffff87224 */ /* 0x000fc600078e0034 */
[----:B------:R-:W5:Y:S01]  /*1baa0*/  LDL.LU R69, [R1+0x1a4] ;  /* 0x0001a40001457983 */ /* 0x000f620000300800 */
[----:B------:R-:W-:Y:S02]  /*1bab0*/  IMAD.MOV.U32 R249, RZ, RZ, R53 ;  /* 0x000000fffff97224 */ /* 0x000fe400078e0035 */
[----:B------:R-:W-:Y:S01]  /*1bac0*/  IMAD.MOV.U32 R250, RZ, RZ, R54 ;  /* 0x000000fffffa7224 */ /* 0x000fe200078e0036 */
[----:B------:R-:W5:Y:S01]  /*1bad0*/  LDL.LU R70, [R1+0x1a8] ;  /* 0x0001a80001467983 */ /* 0x000f620000300800 */
[----:B------:R-:W-:Y:S02]  /*1bae0*/  IMAD.MOV.U32 R251, RZ, RZ, R55 ;  /* 0x000000fffffb7224 */ /* 0x000fe400078e0037 */
[----:B------:R-:W-:Y:S01]  /*1baf0*/  HMMA.1688.F32.TF32 R52, R112, R222, R148 ;  /* 0x000000de7034723c */ /* 0x000fe20000081094 */
[----:B------:R-:W5:Y:S04]  /*1bb00*/  LDL.LU R71, [R1+0x1ac] ;  /* 0x0001ac0001477983 */ /* 0x000f680000300800 */
[----:B--2---:R-:W2:Y:S04]  /*1bb10*/  LDL.LU R64, [R1+0x1b0] ;  /* 0x0001b00001407983 */ /* 0x004ea80000300800 */
[----:B------:R-:W2:Y:S01]  /*1bb20*/  LDL.LU R65, [R1+0x1b4] ;  /* 0x0001b40001417983 */ /* 0x000ea20000300800 */
[----:B------:R-:W-:-:S03]  /*1bb30*/  IMAD.MOV.U32 R224, RZ, RZ, R62 ;  /* 0x000000ffffe07224 */ /* 0x000fc600078e003e */
[----:B---3--:R-:W2:Y:S01]  /*1bb40*/  LDL.LU R66, [R1+0x1b8] ;  /* 0x0001b80001427983 */ /* 0x008ea20000300800 */
[----:B------:R-:W-:-:S03]  /*1bb50*/  IMAD.MOV.U32 R225, RZ, RZ, R63 ;  /* 0x000000ffffe17224 */ /* 0x000fc600078e003f */
[----:B------:R-:W2:Y:S04]  /*1bb60*/  LDL.LU R67, [R1+0x1bc] ;  /* 0x0001bc0001437983 */ /* 0x000ea80000300800 */
[----:B----4-:R-:W3:Y:S04]  /*1bb70*/  LDL.LU R60, [R1+0x1c0] ;  /* 0x0001c000013c7983 */ /* 0x010ee80000300800 */
[----:B------:R-:W3:Y:S04]  /*1bb80*/  LDL.LU R61, [R1+0x1c4] ;  /* 0x0001c400013d7983 */ /* 0x000ee80000300800 */
        /* <DEDUP_REMOVED lines=13> */
[----:B------:R-:W3:Y:S01]  /*1bc60*/  LDL.LU R231, [R1+0xac] ;  /* 0x0000ac0001e77983 */ /* 0x000ee20000300800 */
[----:B------:R-:W-:Y:S03]  /*1bc70*/  HMMA.1688.F32.TF32 R84, R124, R218, R84 ;  /* 0x000000da7c54723c */ /* 0x000fe60000081054 */
[----:B------:R1:W-:Y:S04]  /*1bc80*/  STL [R1+0xc2c], R224 ;  /* 0x000c2ce001007387 */ /* 0x0003e80000100800 */
[----:B------:R1:W-:Y:S04]  /*1bc90*/  STL [R1+0xc28], R225 ;  /* 0x000c28e101007387 */ /* 0x0003e80000100800 */
[----:B------:R-:W-:Y:S01]  /*1bca0*/  STL.64 [R1+0xf0], R56 ;  /* 0x0000f03801007387 */ /* 0x000fe20000100a00 */
[----:B-1----:R-:W-:-:S03]  /*1bcb0*/  IMAD.MOV.U32 R224, RZ, RZ, R54 ;  /* 0x000000ffffe07224 */ /* 0x002fc600078e0036 */
[----:B------:R-:W-:Y:S01]  /*1bcc0*/  STL.64 [R1+0xf8], R58 ;  /* 0x0000f83a01007387 */ /* 0x000fe20000100a00 */
[----:B------:R-:W-:-:S03]  /*1bcd0*/  IMAD.MOV.U32 R225, RZ, RZ, R55 ;  /* 0x000000ffffe17224 */ /* 0x000fc600078e0037 */
[----:B------:R1:W-:Y:S01]  /*1bce0*/  STL.64 [R1+0xd0], R52 ;  /* 0x0000d03401007387 */ /* 0x0003e20000100a00 */
[----:B------:R-:W-:Y:S02]  /*1bcf0*/  IMAD.MOV.U32 R221, RZ, RZ, R120 ;  /* 0x000000ffffdd7224 */ /* 0x000fe400078e0078 */
[----:B------:R-:W-:Y:S01]  /*1bd00*/  IMAD.MOV.U32 R220, RZ, RZ, R121 ;  /* 0x000000ffffdc7224 */ /* 0x000fe200078e0079 */
[----:B-----5:R-:W-:Y:S01]  /*1bd10*/  LDS R116, [R143+0x51080] ;  /* 0x051080008f747984 */ /* 0x020fe20000000800 */
[----:B------:R-:W-:Y:S02]  /*1bd20*/  IMAD.MOV.U32 R209, RZ, RZ, R122 ;  /* 0x000000ffffd17224 */ /* 0x000fe400078e007a */
[----:B------:R-:W-:Y:S01]  /*1bd30*/  IMAD.MOV.U32 R208, RZ, RZ, R123 ;  /* 0x000000ffffd07224 */ /* 0x000fe200078e007b */
[----:B------:R-:W5:Y:S01]  /*1bd40*/  LDS R118, [R143+0x51880] ;  /* 0x051880008f767984 */ /* 0x000f620000000800 */
[C---:B-1----:R-:W-:Y:S03]  /*1bd50*/  HMMA.1688.F32.TF32 R52, R124.reuse, R214, R88 ;  /* 0x000000d67c34723c */ /* 0x042fe60000081058 */
[----:B------:R-:W-:Y:S04]  /*1bd60*/  STL.64 [R1+0x240], R84 ;  /* 0x0002405401007387 */ /* 0x000fe80000100a00 */
[----:B------:R1:W-:Y:S01]  /*1bd70*/  STL.64 [R1+0x248], R86 ;  /* 0x0002485601007387 */ /* 0x0003e20000100a00 */
[C---:B------:R-:W-:Y:S03]  /*1bd80*/  HMMA.1688.F32.TF32 R56, R124.reuse, R210, R92 ;  /* 0x000000d27c38723c */ /* 0x040fe6000008105c */
[----:B------:R-:W-:Y:S04]  /*1bd90*/  LDS R120, [R143+0x51000] ;  /* 0x051000008f787984 */ /* 0x000fe80000000800 */
[----:B------:R-:W-:Y:S01]  /*1bda0*/  LDS R122, [R143+0x51800] ;  /* 0x051800008f7a7984 */ /* 0x000fe20000000800 */
[C---:B-1----:R-:W-:Y:S03]  /*1bdb0*/  HMMA.1688.F32.TF32 R84, R124.reuse, R206, R96 ;  /* 0x000000ce7c54723c */ /* 0x042fe60000081060 */
[----:B------:R-:W-:Y:S04]  /*1bdc0*/  LDS R121, [R2+0x51000] ;  /* 0x0510000002797984 */ /* 0x000fe80000000800 */
[----:B------:R-:W1:Y:S04]  /*1bdd0*/  LDS R123, [R2+0x51800] ;  /* 0x05180000027b7984 */ /* 0x000e680000000800 */
[----:B------:R-:W-:Y:S04]  /*1bde0*/  STL.64 [R1+0x230], R52 ;  /* 0x0002303401007387 */ /* 0x000fe80000100a00 */
[----:B------:R1:W-:Y:S04]  /*1bdf0*/  STL.64 [R1+0x238], R54 ;  /* 0x0002383601007387 */ /* 0x0003e80000100a00 */
[----:B------:R-:W-:Y:S04]  /*1be00*/  LDS R148, [R143+0x52000] ;  /* 0x052000008f947984 */ /* 0x000fe80000000800 */
[----:B------:R-:W-:Y:S01]  /*1be10*/  LDS R150, [R143+0x52800] ;  /* 0x052800008f967984 */ /* 0x000fe20000000800 */
[C---:B-1----:R-:W-:Y:S03]  /*1be20*/  HMMA.1688.F32.TF32 R52, R124.reuse, R194, R100 ;  /* 0x000000c27c34723c */ /* 0x042fe60000081064 */
[----:B------:R-:W-:Y:S04]  /*1be30*/  STL.64 [R1+0x220], R56 ;  /* 0x0002203801007387 */ /* 0x000fe80000100a00 */
[----:B------:R1:W-:Y:S04]  /*1be40*/  STL.64 [R1+0x228], R58 ;  /* 0x0002283a01007387 */ /* 0x0003e80000100a00 */
[----:B------:R-:W-:Y:S04]  /*1be50*/  STL.64 [R1+0x210], R84 ;  /* 0x0002105401007387 */ /* 0x000fe80000100a00 */
[----:B------:R1:W-:Y:S02]  /*1be60*/  STL.64 [R1+0x218], R86 ;  /* 0x0002185601007387 */ /* 0x0003e40000100a00 */
[C---:B-1----:R-:W-:Y:S02]  /*1be70*/  HMMA.1688.F32.TF32 R56, R124.reuse, R198, R104 ;  /* 0x000000c67c38723c */ /* 0x042fe40000081068 */
[----:B------:R-:W-:Y:S04]  /*1be80*/  LDS R149, [R2+0x52000] ;  /* 0x0520000002957984 */ /* 0x000fe80000000800 */
[----:B------:R-:W-:Y:S02]  /*1be90*/  LDS R151, [R2+0x52800] ;  /* 0x0528000002977984 */ /* 0x000fe40000000800 */
[C---:B------:R-:W-:Y:S02]  /*1bea0*/  HMMA.1688.F32.TF32 R84, R124.reuse, R226, R108 ;  /* 0x000000e27c54723c */ /* 0x040fe4000008106c */
[----:B------:R-:W-:Y:S04]  /*1beb0*/  STL.64 [R1+0x200], R52 ;  /* 0x0002003401007387 */ /* 0x000fe80000100a00 */
[----:B------:R1:W-:Y:S02]  /*1bec0*/  STL.64 [R1+0x208], R54 ;  /* 0x0002083601007387 */ /* 0x0003e40000100a00 */
[----:B-1----:R-:W-:Y:S07]  /*1bed0*/  HMMA.1688.F32.TF32 R52, R124, R222, R144 ;  /* 0x000000de7c34723c */ /* 0x002fee0000081090 */
[----:B------:R-:W-:Y:S04]  /*1bee0*/  STL.64 [R1+0x1f0], R56 ;  /* 0x0001f03801007387 */ /* 0x000fe80000100a00 */
[----:B------:R3:W-:Y:S04]  /*1bef0*/  STL.64 [R1+0x1f8], R58 ;  /* 0x0001f83a01007387 */ /* 0x0007e80000100a00 */
[----:B------:R-:W-:Y:S04]  /*1bf00*/  STL.64 [R1+0x1e0], R84 ;  /* 0x0001e05401007387 */ /* 0x000fe80000100a00 */
[----:B------:R-:W-:Y:S04]  /*1bf10*/  STL.64 [R1+0x1e8], R86 ;  /* 0x0001e85601007387 */ /* 0x000fe80000100a00 */
[----:B------:R-:W-:Y:S04]  /*1bf20*/  STL.64 [R1+0x1d0], R52 ;  /* 0x0001d03401007387 */ /* 0x000fe80000100a00 */
[----:B------:R3:W-:Y:S04]  /*1bf30*/  STL.64 [R1+0x1d8], R54 ;  /* 0x0001d83601007387 */ /* 0x0007e80000100a00 */
[----:B------:R-:W4:Y:S01]  /*1bf40*/  LDL R124, [R1+0x898] ;  /* 0x00089800017c7983 */ /* 0x000f220000100800 */
[C---:B-----5:R-:W-:Y:S08]  /*1bf50*/  HMMA.1688.F32.TF32 R88, R116.reuse, R206, R172 ;  /* 0x000000ce7458723c */ /* 0x060ff000000810ac */
[C---:B------:R-:W-:Y:S08]  /*1bf60*/  HMMA.1688.F32.TF32 R92, R116.reuse, R218, R136 ;  /* 0x000000da745c723c */ /* 0x040ff00000081088 */
[C---:B------:R-:W-:Y:S08]  /*1bf70*/  HMMA.1688.F32.TF32 R96, R116.reuse, R194, R168 ;  /* 0x000000c27460723c */ /* 0x040ff000000810a8 */
[C---:B------:R-:W-:Y:S08]  /*1bf80*/  HMMA.1688.F32.TF32 R100, R116.reuse, R198, R164 ;  /* 0x000000c67464723c */ /* 0x040ff000000810a4 */
[C---:B------:R-:W-:Y:S08]  /*1bf90*/  HMMA.1688.F32.TF32 R104, R116.reuse, R226, R160 ;  /* 0x000000e27468723c */ /* 0x040ff000000810a0 */
[----:B------:R-:W-:Y:S08]  /*1bfa0*/  HMMA.1688.F32.TF32 R80, R116, R222, R80 ;  /* 0x000000de7450723c */ /* 0x000ff00000081050 */
[C---:B------:R-:W-:Y:S08]  /*1bfb0*/  HMMA.1688.F32.TF32 R112, R120.reuse, R210, R68 ;  /* 0x000000d27870723c */ /* 0x040ff00000081044 */
[C---:B--2---:R-:W-:Y:S08]  /*1bfc0*/  HMMA.1688.F32.TF32 R108, R120.reuse, R214, R64 ;  /* 0x000000d6786c723c */ /* 0x044ff00000081040 */
[C---:B------:R-:W-:Y:S01]  /*1bfd0*/  HMMA.1688.F32.TF32 R64, R120.reuse, R198, R156 ;  /* 0x000000c67840723c */ /* 0x040fe2000008109c */
[----:B------:R-:W-:Y:S04]  /*1bfe0*/  LDS R156, [R143+0x51180] ;  /* 0x051180008f9c7984 */ /* 0x000fe80000000800 */
[----:B------:R-:W-:Y:S03]  /*1bff0*/  LDS R158, [R143+0x51980] ;  /* 0x051980008f9e7984 */ /* 0x000fe60000000800 */
[C---:B---3--:R-:W-:Y:S01]  /*1c000*/  HMMA.1688.F32.TF32 R56, R120.reuse, R218, R60 ;  /* 0x000000da7838723c */ /* 0x048fe2000008103c */
[----:B------:R-:W-:Y:S04]  /*1c010*/  LDS R157, [R2+0x51180] ;  /* 0x05118000029d7984 */ /* 0x000fe80000000800 */
[----:B------:R-:W-:Y:S03]  /*1c020*/  LDS R159, [R2+0x51980] ;  /* 0x05198000029f7984 */ /* 0x000fe60000000800 */
[C---:B------:R-:W-:Y:S08]  /*1c030*/  HMMA.1688.F32.TF32 R60, R120.reuse, R194, R76 ;  /* 0x000000c2783c723c */ /* 0x040ff0000008104c */
[C---:B------:R-:W-:Y:S08]  /*1c040*/  HMMA.1688.F32.TF32 R52, R120.reuse, R206, R72 ;  /* 0x000000ce7834723c */ /* 0x040ff00000081048 */
[C---:B------:R-:W-:Y:S08]  /*1c050*/  HMMA.1688.F32.TF32 R72, R120.reuse, R222, R132 ;  /* 0x000000de7848723c */ /* 0x040ff00000081084 */
[----:B------:R-:W-:Y:S08]  /*1c060*/  HMMA.1688.F32.TF32 R68, R120, R226, R128 ;  /* 0x000000e27844723c */ /* 0x000ff00000081080 */
[C---:B------:R-:W-:Y:S01]  /*1c070*/  HMMA.1688.F32.TF32 R76, R116.reuse, R214, R152 ;  /* 0x000000d6744c723c */ /* 0x040fe20000081098 */
[----:B------:R-:W-:Y:S04]  /*1c080*/  LDS R152, [R0+0x52000] ;  /* 0x0520000000987984 */ /* 0x000fe80000000800 */
[----:B------:R-:W-:Y:S03]  /*1c090*/  LDS R154, [R0+0x52800] ;  /* 0x05280000009a7984 */ /* 0x000fe60000000800 */
[----:B------:R-:W-:Y:S01]  /*1c0a0*/  HMMA.1688.F32.TF32 R84, R116, R210, R228 ;  /* 0x000000d27454723c */ /* 0x000fe200000810e4 */
[----:B------:R-:W-:Y:S04]  /*1c0b0*/  LDS R228, [R143+0x51100] ;  /* 0x051100008fe47984 */ /* 0x000fe80000000800 */
[----:B------:R-:W-:Y:S04]  /*1c0c0*/  LDS R230, [R143+0x51900] ;  /* 0x051900008fe67984 */ /* 0x000fe80000000800 */
[----:B------:R-:W-:Y:S04]  /*1c0d0*/  LDS R229, [R2+0x51100] ;  /* 0x0511000002e57984 */ /* 0x000fe80000000800 */
[----:B------:R-:W1:Y:S04]  /*1c0e0*/  LDS R231, [R2+0x51900] ;  /* 0x0519000002e77984 */ /* 0x000e680000000800 */
[----:B------:R-:W-:Y:S04]  /*1c0f0*/  LDS R153, [R252+0x52000] ;  /* 0x05200000fc997984 */ /* 0x000fe80000000800 */
[----:B------:R-:W-:Y:S01]  /*1c100*/  LDS R155, [R252+0x52800] ;  /* 0x05280000fc9b7984 */ /* 0x000fe20000000800 */
[----:B-1----:R-:W-:Y:S07]  /*1c110*/  HMMA.1688.F32.TF32 R168, R228, R214, R20 ;  /* 0x000000d6e4a8723c */ /* 0x002fee0000081014 */
[----:B------:R-:W-:-:S02]  /*1c120*/  IMAD.MOV.U32 R20, RZ, RZ, R45 ;  /* 0x000000ffff147224 */ /* 0x000fc400078e002d */
[----:B------:R-:W-:Y:S02]  /*1c130*/  IMAD.MOV.U32 R21, RZ, RZ, R46 ;  /* 0x000000ffff157224 */ /* 0x000fe400078e002e */
[----:B------:R-:W-:Y:S01]  /*1c140*/  IMAD.MOV.U32 R22, RZ, RZ, R47 ;  /* 0x000000ffff167224 */ /* 0x000fe200078e002f */
[----:B------:R-:W-:Y:S01]  /*1c150*/  HMMA.1688.F32.TF32 R160, R228, R206, R16 ;  /* 0x000000cee4a0723c */ /* 0x000fe20000081010 */
[----:B------:R-:W-:Y:S02]  /*1c160*/  IMAD.MOV.U32 R23, RZ, RZ, R31 ;  /* 0x000000ffff177224 */ /* 0x000fe400078e001f */
[----:B----4-:R-:W-:-:S05]  /*1c170*/  IMAD R3, R3, 0x10000, R124 ;  /* 0x0001000003037824 */ /* 0x010fca00078e027c */
[----:B------:R-:W1:Y:S04]  /*1c180*/  LDSM.16.M88.4 R124, [R3+0x6000] ;  /* 0x00600000037c783b */ /* 0x000e680000000200 */
[----:B------:R-:W2:Y:S04]  /*1c190*/  LDSM.16.M88.4 R120, [R3+0x8000] ;  /* 0x008000000378783b */ /* 0x000ea80000000200 */
[----:B------:R-:W3:Y:S04]  /*1c1a0*/  LDSM.16.M88.4 R116, [R3+0xa000] ;  /* 0x00a000000374783b */ /* 0x000ee80000000200 */
[----:B------:R-:W4:Y:S04]  /*1c1b0*/  LDSM.16.M88.4 R144, [R3+0xc000] ;  /* 0x00c000000390783b */ /* 0x000f280000000200 */
[----:B------:R-:W5:Y:S04]  /*1c1c0*/  LDSM.16.M88.4 R140, [R3+0xe000] ;  /* 0x00e00000038c783b */ /* 0x000f680000000200 */
[----:B------:R-:W-:Y:S04]  /*1c1d0*/  LDSM.16.M88.4 R136, [R3] ;  /* 0x000000000388783b */ /* 0x000fe80000000200 */
[----:B------:R-:W4:Y:S04]  /*1c1e0*/  LDSM.16.M88.4 R132, [R3+0x2000] ;  /* 0x002000000384783b */ /* 0x000f280000000200 */
[----:B------:R-:W5:Y:S04]  /*1c1f0*/  LDSM.16.M88.4 R128, [R3+0x4000] ;  /* 0x004000000380783b */ /* 0x000f680000000200 */
[----:B-1----:R-:W-:Y:S04]  /*1c200*/  STL [R1+0xbe8], R126 ;  /* 0x000be87e01007387 */ /* 0x002fe80000100800 */
[----:B------:R-:W-:Y:S04]  /*1c210*/  STL [R1+0xbe4], R127 ;  /* 0x000be47f01007387 */ /* 0x000fe80000100800 */
[----:B--2---:R-:W-:Y:S04]  /*1c220*/  STL [R1+0xbd4], R122 ;  /* 0x000bd47a01007387 */ /* 0x004fe80000100800 */
[----:B------:R-:W-:Y:S04]  /*1c230*/  STL [R1+0xbd0], R123 ;  /* 0x000bd07b01007387 */ /* 0x000fe80000100800 */
[----:B---3--:R-:W-:Y:S04]  /*1c240*/  STL [R1+0xbdc], R118 ;  /* 0x000bdc7601007387 */ /* 0x008fe80000100800 */
[----:B------:R-:W-:Y:S04]  /*1c250*/  STL [R1+0xbd8], R119 ;  /* 0x000bd87701007387 */ /* 0x000fe80000100800 */
[----:B----4-:R-:W-:Y:S04]  /*1c260*/  STL [R1+0xbec], R146 ;  /* 0x000bec9201007387 */ /* 0x010fe80000100800 */
[----:B------:R-:W-:Y:S04]  /*1c270*/  STL [R1+0xbe0], R147 ;  /* 0x000be09301007387 */ /* 0x000fe80000100800 */
[----:B-----5:R-:W-:Y:S04]  /*1c280*/  STL [R1+0xbf4], R142 ;  /* 0x000bf48e01007387 */ /* 0x020fe80000100800 */
[----:B------:R-:W-:Y:S04]  /*1c290*/  STL [R1+0xbf0], R143 ;  /* 0x000bf08f01007387 */ /* 0x000fe80000100800 */
[----:B------:R1:W-:Y:S04]  /*1c2a0*/  STL [R1+0x9c8], R3 ;  /* 0x0009c80301007387 */ /* 0x0003e80000100800 */
[----:B-1----:R-:W2:Y:S04]  /*1c2b0*/  LDL R3, [R1+0x250] ;  /* 0x0002500001037983 */ /* 0x002ea80000100800 */
[----:B------:R-:W3:Y:S04]  /*1c2c0*/  LDL.LU R45, [R1+0xc6c] ;  /* 0x000c6c00012d7983 */ /* 0x000ee80000300800 */
[----:B------:R-:W3:Y:S04]  /*1c2d0*/  LDL.LU R46, [R1+0xc68] ;  /* 0x000c6800012e7983 */ /* 0x000ee80000300800 */
[----:B------:R-:W3:Y:S04]  /*1c2e0*/  LDL.LU R47, [R1+0xc64] ;  /* 0x000c6400012f7983 */ /* 0x000ee80000300800 */
[----:B------:R-:W4:Y:S04]  /*1c2f0*/  LDL.LU R31, [R1+0xc60] ;  /* 0x000c6000011f7983 */ /* 0x000f280000300800 */
[----:B------:R-:W5:Y:S04]  /*1c300*/  LDL.LU R16, [R1] ;  /* 0x0000000001107983 */ /* 0x000f680000300800 */
[----:B------:R-:W5:Y:S01]  /*1c310*/  LDL.LU R17, [R1+0x4] ;  /* 0x0000040001117983 */ /* 0x000f620000300800 */
[----:B------:R-:W-:Y:S01]  /*1c320*/  HMMA.1688.F32.TF32 R172, R228, R218, R36 ;  /* 0x000000dae4ac723c */ /* 0x000fe20000081024 */
[----:B------:R-:W-:-:S02]  /*1c330*/  IMAD.MOV.U32 R18, RZ, RZ, R217 ;  /* 0x000000ffff127224 */ /* 0x000fc400078e00d9 */
[----:B------:R-:W-:-:S05]  /*1c340*/  IMAD.MOV.U32 R19, RZ, RZ, R216 ;  /* 0x000000ffff137224 */ /* 0x000fca00078e00d8 */
[----:B------:R-:W-:Y:S08]  /*1c350*/  HMMA.1688.F32.TF32 R216, R156, R218, R12 ;  /* 0x000000da9cd8723c */ /* 0x000ff0000008100c */
[----:B------:R-:W-:Y:S08]  /*1c360*/  HMMA.1688.F32.TF32 R12, R152, R124, R240 ;  /* 0x0000007c980c723c */ /* 0x000ff000000810f0 */
[----:B------:R-:W-:Y:S08]  /*1c370*/  HMMA.1688.F32.TF32 R164, R228, R210, R40 ;  /* 0x000000d2e4a4723c */ /* 0x000ff00000081028 */
[----:B------:R-:W-:Y:S07]  /*1c380*/  HMMA.1688.F32.TF32 R40, R152, R120, R244 ;  /* 0x000000789828723c */ /* 0x000fee00000810f4 */
[----:B------:R-:W-:Y:S04]  /*1c390*/  STL [R1+0xc04], R12 ;  /* 0x000c040c01007387 */ /* 0x000fe80000100800 */
[----:B------:R-:W-:Y:S04]  /*1c3a0*/  STL [R1+0xc00], R13 ;  /* 0x000c000d01007387 */ /* 0x000fe80000100800 */
[----:B------:R-:W-:Y:S04]  /*1c3b0*/  STL [R1+0xbfc], R14 ;  /* 0x000bfc0e01007387 */ /* 0x000fe80000100800 */
[----:B------:R-:W-:Y:S04]  /*1c3c0*/  STL [R1+0xbf8], R15 ;  /* 0x000bf80f01007387 */ /* 0x000fe80000100800 */
[----:B------:R-:W-:Y:S04]  /*1c3d0*/  STL [R1+0xc14], R40 ;  /* 0x000c142801007387 */ /* 0x000fe80000100800 */
[----:B------:R-:W-:Y:S04]  /*1c3e0*/  STL [R1+0xc10], R41 ;  /* 0x000c102901007387 */ /* 0x000fe80000100800 */
[----:B------:R-:W-:Y:S04]  /*1c3f0*/  STL [R1+0xc0c], R42 ;  /* 0x000c0c2a01007387 */ /* 0x000fe80000100800 */
[----:B------:R1:W-:Y:S02]  /*1c400*/  STL [R1+0xc08], R43 ;  /* 0x000c082b01007387 */ /* 0x0003e40000100800 */
[----:B-1----:R-:W-:Y:S02]  /*1c410*/  HMMA.1688.F32.TF32 R40, R148, R132, R108 ;  /* 0x000000849428723c */ /* 0x002fe4000008106c */
[----:B------:R-:W-:Y:S04]  /*1c420*/  LDS R108, [R0+0x52080] ;  /* 0x05208000006c7984 */ /* 0x000fe80000000800 */
[----:B------:R-:W-:Y:S02]  /*1c430*/  LDS R110, [R0+0x52880] ;  /* 0x05288000006e7984 */ /* 0x000fe40000000800 */
[C---:B------:R-:W-:Y:S02]  /*1c440*/  HMMA.1688.F32.TF32 R24, R228.reuse, R198, R24 ;  /* 0x000000c6e418723c */ /* 0x040fe40000081018 */
[----:B------:R-:W-:Y:S04]  /*1c450*/  LDS R109, [R252+0x52080] ;  /* 0x05208000fc6d7984 */ /* 0x000fe80000000800 */
[----:B------:R-:W1:Y:S02]  /*1c460*/  LDS R111, [R252+0x52880] ;  /* 0x05288000fc6f7984 */ /* 0x000e640000000800 */
[----:B------:R-:W-:Y:S08]  /*1c470*/  HMMA.1688.F32.TF32 R32, R228, R222, R32 ;  /* 0x000000dee420723c */ /* 0x000ff00000081020 */
[C---:B------:R-:W-:Y:S08]  /*1c480*/  HMMA.1688.F32.TF32 R48, R152.reuse, R136, R48 ;  /* 0x000000889830723c */ /* 0x040ff00000081030 */
[C---:B------:R-:W-:Y:S08]  /*1c490*/  HMMA.1688.F32.TF32 R36, R152.reuse, R128, R236 ;  /* 0x000000809824723c */ /* 0x040ff000000810ec */
[C---:B------:R-:W-:Y:S08]  /*1c4a0*/  HMMA.1688.F32.TF32 R20, R152.reuse, R144, R20 ;  /* 0x000000909814723c */ /* 0x040ff00000081014 */
[----:B-----5:R-:W-:Y:S08]  /*1c4b0*/  HMMA.1688.F32.TF32 R16, R152, R116, R16 ;  /* 0x000000749810723c */ /* 0x020ff00000081010 */
[C---:B---3--:R-:W-:Y:S08]  /*1c4c0*/  HMMA.1688.F32.TF32 R44, R228.reuse, R194, R44 ;  /* 0x000000c2e42c723c */ /* 0x048ff0000008102c */
[----:B----4-:R-:W-:Y:S07]  /*1c4d0*/  HMMA.1688.F32.TF32 R28, R228, R226, R28 ;  /* 0x000000e2e41c723c */ /* 0x010fee000008101c */
[----:B------:R-:W-:-:S02]  /*1c4e0*/  IMAD.MOV.U32 R228, RZ, RZ, R213 ;  /* 0x000000ffffe47224 */ /* 0x000fc400078e00d5 */
[----:B------:R-:W-:Y:S02]  /*1c4f0*/  IMAD.MOV.U32 R229, RZ, RZ, R212 ;  /* 0x000000ffffe57224 */ /* 0x000fe400078e00d4 */
[----:B------:R-:W-:Y:S02]  /*1c500*/  IMAD.MOV.U32 R230, RZ, RZ, R205 ;  /* 0x000000ffffe67224 */ /* 0x000fe400078e00cd */
[----:B------:R-:W-:Y:S01]  /*1c510*/  IMAD.MOV.U32 R231, RZ, RZ, R204 ;  /* 0x000000ffffe77224 */ /* 0x000fe200078e00cc */
[----:B------:R-:W-:Y:S01]  /*1c520*/  HMMA.1688.F32.TF32 R212, R156, R214, R8 ;  /* 0x000000d69cd4723c */ /* 0x000fe20000081008 */
[----:B------:R-:W-:Y:S04]  /*1c530*/  STL [R1+0xc1c], R18 ;  /* 0x000c1c1201007387 */ /* 0x000fe80000100800 */
[----:B------:R-:W-:Y:S03]  /*1c540*/  STL [R1+0xc18], R19 ;  /* 0x000c181301007387 */ /* 0x000fe60000100800 */
[C---:B------:R-:W-:Y:S01]  /*1c550*/  HMMA.1688.F32.TF32 R8, R152.reuse, R132, R232 ;  /* 0x000000849808723c */ /* 0x040fe200000810e8 */
[----:B------:R3:W-:Y:S04]  /*1c560*/  STL.64 [R1+0x180], R40 ;  /* 0x0001802801007387 */ /* 0x0007e80000100a00 */
[----:B------:R4:W-:Y:S03]  /*1c570*/  STL.64 [R1+0x188], R42 ;  /* 0x0001882a01007387 */ /* 0x0009e60000100a00 */
[----:B------:R-:W-:Y:S07]  /*1c580*/  HMMA.1688.F32.TF32 R152, R152, R140, R228 ;  /* 0x0000008c9898723c */ /* 0x000fee00000810e4 */
[----:B------:R-:W-:-:S02]  /*1c590*/  IMAD.MOV.U32 R228, RZ, RZ, R193 ;  /* 0x000000ffffe47224 */ /* 0x000fc400078e00c1 */
[----:B------:R-:W5:Y:S01]  /*1c5a0*/  LDL.LU R193, [R1+0xc5c] ;  /* 0x000c5c0001c17983 */ /* 0x000f620000300800 */
[----:B------:R-:W-:Y:S02]  /*1c5b0*/  IMAD.MOV.U32 R229, RZ, RZ, R197 ;  /* 0x000000ffffe57224 */ /* 0x000fe400078e00c5 */
[----:B------:R-:W-:Y:S01]  /*1c5c0*/  IMAD.MOV.U32 R230, RZ, RZ, R192 ;  /* 0x000000ffffe67224 */ /* 0x000fe200078e00c0 */
[----:B------:R-:W2:Y:S01]  /*1c5d0*/  LDL.LU R197, [R1+0xc58] ;  /* 0x000c580001c57983 */ /* 0x000ea20000300800 */
[----:B------:R-:W-:-:S03]  /*1c5e0*/  IMAD.MOV.U32 R231, RZ, RZ, R196 ;  /* 0x000000ffffe77224 */ /* 0x000fc600078e00c4 */
[----:B------:R-:W3:Y:S04]  /*1c5f0*/  LDL.LU R192, [R1+0xc54] ;  /* 0x000c540001c07983 */ /* 0x000ee80000300800 */
[----:B------:R-:W4:Y:S04]  /*1c600*/  LDL.LU R196, [R1+0xc50] ;  /* 0x000c500001c47983 */ /* 0x000f280000300800 */
[----:B------:R-:W5:Y:S04]  /*1c610*/  LDL.LU R240, [R1+0x60] ;  /* 0x0000600001f07983 */ /* 0x000f680000300800 */
[----:B------:R-:W5:Y:S04]  /*1c620*/  LDL.LU R241, [R1+0x64] ;  /* 0x0000640001f17983 */ /* 0x000f680000300800 */
[----:B------:R-:W5:Y:S04]  /*1c630*/  LDL.LU R242, [R1+0x68] ;  /* 0x0000680001f27983 */ /* 0x000f680000300800 */
[----:B------:R-:W5:Y:S01]  /*1c640*/  LDL.LU R243, [R1+0x6c] ;  /* 0x00006c0001f37983 */ /* 0x000f620000300800 */
[----:B--2---:R-:W-:-:S02]  /*1c650*/  IMAD.MOV.U32 R246, RZ, RZ, R197 ;  /* 0x000000fffff67224 */ /* 0x004fc400078e00c5 */
[----:B---3--:R-:W-:Y:S02]  /*1c660*/  IMAD.MOV.U32 R244, RZ, RZ, R192 ;  /* 0x000000fffff47224 */ /* 0x008fe400078e00c0 */
[----:B------:R-:W2:Y:S01]  /*1c670*/  LDL.LU R192, [R1+0xc4c] ;  /* 0x000c4c0001c07983 */ /* 0x000ea20000300800 */
[----:B----4-:R-:W-:-:S03]  /*1c680*/  IMAD.MOV.U32 R245, RZ, RZ, R196 ;  /* 0x000000fffff57224 */ /* 0x010fc600078e00c4 */
[----:B------:R-:W3:Y:S04]  /*1c690*/  LDL.LU R196, [R1+0xc48] ;  /* 0x000c480001c47983 */ /* 0x000ee80000300800 */
[----:B------:R-:W4:Y:S01]  /*1c6a0*/  LDL.LU R197, [R1+0xc44] ;  /* 0x000c440001c57983 */ /* 0x000f220000300800 */
[----:B-----5:R-:W-:-:S03]  /*1c6b0*/  IMAD.MOV.U32 R247, RZ, RZ, R193 ;  /* 0x000000fffff77224 */ /* 0x020fc600078e00c1 */
[----:B------:R-:W5:Y:S01]  /*1c6c0*/  LDL.LU R193, [R1+0xc40] ;  /* 0x000c400001c17983 */ /* 0x000f620000300800 */
[----:B------:R-:W-:Y:S03]  /*1c6d0*/  HMMA.1688.F32.TF32 R176, R156, R206, R176 ;  /* 0x000000ce9cb0723c */ /* 0x000fe600000810b0 */
[----:B------:R-:W2:Y:S04]  /*1c6e0*/  LDL.LU R40, [R1+0x80] ;  /* 0x0000800001287983 */ /* 0x000ea80000300800 */
[----:B------:R-:W2:Y:S01]  /*1c6f0*/  LDL.LU R41, [R1+0x84] ;  /* 0x0000840001297983 */ /* 0x000ea20000300800 */
[----:B------:R-:W-:Y:S03]  /*1c700*/  HMMA.1688.F32.TF32 R204, R148, R136, R56 ;  /* 0x0000008894cc723c */ /* 0x000fe60000081038 */
[----:B------:R-:W2:Y:S04]  /*1c710*/  LDL.LU R42, [R1+0x88] ;  /* 0x00008800012a7983 */ /* 0x000ea80000300800 */
[----:B------:R-:W2:Y:S01]  /*1c720*/  LDL.LU R43, [R1+0x8c] ;  /* 0x00008c00012b7983 */ /* 0x000ea20000300800 */
[----:B------:R-:W-:Y:S03]  /*1c730*/  HMMA.1688.F32.TF32 R184, R156, R198, R184 ;  /* 0x000000c69cb8723c */ /* 0x000fe600000810b8 */
[----:B------:R-:W2:Y:S04]  /*1c740*/  LDL.LU R232, [R1+0x10] ;  /* 0x0000100001e87983 */ /* 0x000ea80000300800 */
[----:B------:R-:W2:Y:S04]  /*1c750*/  LDL.LU R233, [R1+0x14] ;  /* 0x0000140001e97983 */ /* 0x000ea80000300800 */
[----:B------:R-:W2:Y:S01]  /*1c760*/  LDL.LU R234, [R1+0x18] ;  /* 0x0000180001ea7983 */ /* 0x000ea20000300800 */
[----:B------:R-:W-:Y:S03]  /*1c770*/  HMMA.1688.F32.TF32 R12, R148, R128, R112 ;  /* 0x00000080940c723c */ /* 0x000fe60000081070 */
[----:B------:R-:W2:Y:S05]  /*1c780*/  LDL.LU R235, [R1+0x1c] ;  /* 0x00001c0001eb7983 */ /* 0x000eaa0000300800 */
[----:B-1----:R-:W-:Y:S07]  /*1c790*/  HMMA.1688.F32.TF32 R112, R108, R120, R228 ;  /* 0x000000786c70723c */ /* 0x002fee00000810e4 */
[----:B------:R-:W-:-:S02]  /*1c7a0*/  IMAD.MOV.U32 R230, RZ, RZ, R224 ;  /* 0x000000ffffe67224 */ /* 0x000fc400078e00e0 */
[----:B------:R-:W-:Y:S02]  /*1c7b0*/  IMAD.MOV.U32 R231, RZ, RZ, R225 ;  /* 0x000000ffffe77224 */ /* 0x000fe400078e00e1 */
[----:B---3--:R-:W-:Y:S02]  /*1c7c0*/  IMAD.MOV.U32 R57, RZ, RZ, R196 ;  /* 0x000000ffff397224 */ /* 0x008fe400078e00c4 */
[----:B----4-:R-:W-:Y:S02]  /*1c7d0*/  IMAD.MOV.U32 R56, RZ, RZ, R197 ;  /* 0x000000ffff387224 */ /* 0x010fe400078e00c5 */
[----:B------:R-:W-:Y:S08]  /*1c7e0*/  HMMA.1688.F32.TF32 R196, R148, R116, R64 ;  /* 0x0000007494c4723c */ /* 0x000ff00000081040 */
[----:B------:R-:W-:Y:S07]  /*1c7f0*/  HMMA.1688.F32.TF32 R64, R108, R124, R240 ;  /* 0x0000007c6c40723c */ /* 0x000fee00000810f0 */
[----:B------:R-:W-:-:S02]  /*1c800*/  IMAD.MOV.U32 R240, RZ, RZ, R248 ;  /* 0x000000fffff07224 */ /* 0x000fc400078e00f8 */
[----:B------:R-:W3:Y:S01]  /*1c810*/  LDL.LU R248, [R1+0xc3c] ;  /* 0x000c3c0001f87983 */ /* 0x000ee20000300800 */
[----:B------:R-:W-:Y:S02]  /*1c820*/  IMAD.MOV.U32 R241, RZ, RZ, R249 ;  /* 0x000000fffff17224 */ /* 0x000fe400078e00f9 */
[----:B------:R-:W-:Y:S01]  /*1c830*/  IMAD.MOV.U32 R242, RZ, RZ, R250 ;  /* 0x000000fffff27224 */ /* 0x000fe200078e00fa */
[----:B------:R-:W3:Y:S01]  /*1c840*/  LDL.LU R249, [R1+0xc38] ;  /* 0x000c380001f97983 */ /* 0x000ee20000300800 */
[----:B------:R-:W-:-:S03]  /*1c850*/  IMAD.MOV.U32 R243, RZ, RZ, R251 ;  /* 0x000000fffff37224 */ /* 0x000fc600078e00fb */
[----:B------:R-:W3:Y:S04]  /*1c860*/  LDL.LU R250, [R1+0xc34] ;  /* 0x000c340001fa7983 */ /* 0x000ee80000300800 */
[----:B------:R-:W3:Y:S04]  /*1c870*/  LDL.LU R251, [R1+0xc30] ;  /* 0x000c300001fb7983 */ /* 0x000ee80000300800 */
[----:B------:R-:W4:Y:S04]  /*1c880*/  LDL.LU R228, [R1+0xd0] ;  /* 0x0000d00001e47983 */ /* 0x000f280000300800 */
[----:B------:R-:W4:Y:S04]  /*1c890*/  LDL.LU R229, [R1+0xd4] ;  /* 0x0000d40001e57983 */ /* 0x000f280000300800 */
[----:B------:R-:W4:Y:S04]  /*1c8a0*/  LDL.LU R224, [R1+0xc2c] ;  /* 0x000c2c0001e07983 */ /* 0x000f280000300800 */
[----:B------:R-:W4:Y:S01]  /*1c8b0*/  LDL.LU R225, [R1+0xc28] ;  /* 0x000c280001e17983 */ /* 0x000f220000300800 */
[----:B------:R-:W-:Y:S01]  /*1c8c0*/  HMMA.1688.F32.TF32 R200, R156, R222, R200 ;  /* 0x000000de9cc8723c */ /* 0x000fe200000810c8 */
[----:B------:R-:W-:-:S02]  /*1c8d0*/  IMAD.MOV.U32 R236, RZ, RZ, R221 ;  /* 0x000000ffffec7224 */ /* 0x000fc400078e00dd */
[----:B------:R-:W-:Y:S01]  /*1c8e0*/  IMAD.MOV.U32 R237, RZ, RZ, R220 ;  /* 0x000000ffffed7224 */ /* 0x000fe200078e00dc */
[----:B------:R-:W-:Y:S04]  /*1c8f0*/  LDS R222, [R3+0x52880] ;  /* 0x0528800003de7984 */ /* 0x000fe80000000800 */
[----:B------:R-:W-:Y:S04]  /*1c900*/  LDS R220, [R3+0x52080] ;  /* 0x0520800003dc7984 */ /* 0x000fe80000000800 */
[----:B------:R-:W-:Y:S04]  /*1c910*/  LDS R221, [R2+0x52080] ;  /* 0x0520800002dd7984 */ /* 0x000fe80000000800 */
[----:B------:R-:W1:Y:S01]  /*1c920*/  LDS R223, [R2+0x52880] ;  /* 0x0528800002df7984 */ /* 0x000e620000000800 */
[----:B------:R-:W-:-:S02]  /*1c930*/  IMAD.MOV.U32 R118, RZ, RZ, R12 ;  /* 0x000000ffff767224 */ /* 0x000fc400078e000c */
[----:B------:R-:W-:Y:S02]  /*1c940*/  IMAD.MOV.U32 R119, RZ, RZ, R13 ;  /* 0x000000ffff777224 */ /* 0x000fe400078e000d */
[----:B------:R-:W-:Y:S02]  /*1c950*/  IMAD.MOV.U32 R122, RZ, RZ, R14 ;  /* 0x000000ffff7a7224 */ /* 0x000fe400078e000e */
[----:B------:R-:W-:Y:S02]  /*1c960*/  IMAD.MOV.U32 R123, RZ, RZ, R15 ;  /* 0x000000ffff7b7224 */ /* 0x000fe400078e000f */
[C---:B------:R-:W-:Y:S08]  /*1c970*/  HMMA.1688.F32.TF32 R12, R148.reuse, R124, R52 ;  /* 0x0000007c940c723c */ /* 0x040ff00000081034 */
[----:B------:R-:W-:Y:S01]  /*1c980*/  HMMA.1688.F32.TF32 R52, R148, R144, R68 ;  /* 0x000000909434723c */ /* 0x000fe20000081044 */
[----:B-----5:R-:W-:-:S02]  /*1c990*/  IMAD.MOV.U32 R58, RZ, RZ, R193 ;  /* 0x000000ffff3a7224 */ /* 0x020fc400078e00c1 */
[----:B--2---:R-:W-:Y:S02]  /*1c9a0*/  IMAD.MOV.U32 R59, RZ, RZ, R192 ;  /* 0x000000ffff3b7224 */ /* 0x004fe400078e00c0 */
[----:B------:R-:W-:Y:S02]  /*1c9b0*/  IMAD.MOV.U32 R238, RZ, RZ, R209 ;  /* 0x000000ffffee7224 */ /* 0x000fe400078e00d1 */
[----:B------:R-:W-:Y:S01]  /*1c9c0*/  IMAD.MOV.U32 R239, RZ, RZ, R208 ;  /* 0x000000ffffef7224 */ /* 0x000fe200078e00d0 */
[C---:B------:R-:W-:Y:S08]  /*1c9d0*/  HMMA.1688.F32.TF32 R4, R156.reuse, R210, R4 ;  /* 0x000000d29c04723c */ /* 0x040ff00000081004 */
[----:B------:R-:W-:Y:S01]  /*1c9e0*/  IMAD.MOV.U32 R127, RZ, RZ, R14 ;  /* 0x000000ffff7f7224 */ /* 0x000fe200078e000e */
[----:B------:R-:W-:Y:S01]  /*1c9f0*/  HMMA.1688.F32.TF32 R180, R156, R194, R180 ;  /* 0x000000c29cb4723c */ /* 0x000fe200000810b4 */
[----:B------:R-:W-:-:S06]  /*1ca00*/  IMAD.MOV.U32 R147, RZ, RZ, R15 ;  /* 0x000000ffff937224 */ /* 0x000fcc00078e000f */
[----:B------:R-:W-:Y:S01]  /*1ca10*/  IMAD.MOV.U32 R14, RZ, RZ, R52 ;  /* 0x000000ffff0e7224 */ /* 0x000fe200078e0034 */
[----:B------:R-:W-:Y:S01]  /*1ca20*/  HMMA.1688.F32.TF32 R192, R148, R120, R60 ;  /* 0x0000007894c0723c */ /* 0x000fe2000008103c */
[----:B------:R-:W-:Y:S02]  /*1ca30*/  IMAD.MOV.U32 R15, RZ, RZ, R53 ;  /* 0x000000ffff0f7224 */ /* 0x000fe400078e0035 */
[----:B------:R-:W-:Y:S02]  /*1ca40*/  IMAD.MOV.U32 R142, RZ, RZ, R54 ;  /* 0x000000ffff8e7224 */ /* 0x000fe400078e0036 */
[----:B------:R-:W-:-:S03]  /*1ca50*/  IMAD.MOV.U32 R143, RZ, RZ, R55 ;  /* 0x000000ffff8f7224 */ /* 0x000fc600078e0037 */
[----:B------:R-:W-:Y:S08]  /*1ca60*/  HMMA.1688.F32.TF32 R208, R148, R140, R72 ;  /* 0x0000008c94d0723c */ /* 0x000ff00000081048 */
[C---:B-1----:R-:W-:Y:S08]  /*1ca70*/  HMMA.1688.F32.TF32 R76, R220.reuse, R132, R76 ;  /* 0x00000084dc4c723c */ /* 0x042ff0000008104c */
[C---:B------:R-:W-:Y:S08]  /*1ca80*/  HMMA.1688.F32.TF32 R84, R220.reuse, R128, R84 ;  /* 0x00000080dc54723c */ /* 0x040ff00000081054 */
[----:B------:R-:W-:Y:S01]  /*1ca90*/  HMMA.1688.F32.TF32 R88, R220, R124, R88 ;  /* 0x0000007cdc58723c */ /* 0x000fe20000081058 */
[----:B------:R-:W-:Y:S01]  /*1caa0*/  IMAD.MOV.U32 R146, RZ, RZ, R12 ;  /* 0x000000ffff927224 */ /* 0x000fe200078e000c */
[----:B------:R-:W-:Y:S01]  /*1cab0*/  LDS R148, [R3+0x52100] ;  /* 0x0521000003947984 */ /* 0x000fe20000000800 */
[----:B------:R-:W-:-:S03]  /*1cac0*/  IMAD.MOV.U32 R126, RZ, RZ, R13 ;  /* 0x000000ffff7e7224 */ /* 0x000fc600078e000d */
[----:B------:R-:W-:Y:S02]  /*1cad0*/  LDS R150, [R3+0x52900] ;  /* 0x0529000003967984 */ /* 0x000fe40000000800 */
[C---:B------:R-:W-:Y:S02]  /*1cae0*/  HMMA.1688.F32.TF32 R52, R108.reuse, R136, R56 ;  /* 0x000000886c34723c */ /* 0x040fe40000081038 */
[----:B------:R-:W-:Y:S04]  /*1caf0*/  LDS R149, [R2+0x52100] ;  /* 0x0521000002957984 */ /* 0x000fe80000000800 */
[----:B------:R-:W-:Y:S02]  /*1cb00*/  LDS R151, [R2+0x52900] ;  /* 0x0529000002977984 */ /* 0x000fe40000000800 */
[C---:B------:R-:W-:Y:S08]  /*1cb10*/  HMMA.1688.F32.TF32 R56, R108.reuse, R132, R40 ;  /* 0x000000846c38723c */ /* 0x040ff00000081028 */
[C---:B------:R-:W-:Y:S08]  /*1cb20*/  HMMA.1688.F32.TF32 R60, R108.reuse, R128, R244 ;  /* 0x000000806c3c723c */ /* 0x040ff000000810f4 */
[C---:B------:R-:W-:Y:S08]  /*1cb30*/  HMMA.1688.F32.TF32 R68, R108.reuse, R116, R236 ;  /* 0x000000746c44723c */ /* 0x040ff000000810ec */
[C---:B------:R-:W-:Y:S08]  /*1cb40*/  HMMA.1688.F32.TF32 R72, R108.reuse, R144, R232 ;  /* 0x000000906c48723c */ /* 0x040ff000000810e8 */
[----:B---3--:R-:W-:Y:S08]  /*1cb50*/  HMMA.1688.F32.TF32 R108, R108, R140, R248 ;  /* 0x0000008c6c6c723c */ /* 0x008ff000000810f8 */
[----:B------:R-:W-:Y:S01]  /*1cb60*/  HMMA.1688.F32.TF32 R248, R220, R136, R92 ;  /* 0x00000088dcf8723c */ /* 0x000fe2000008105c */
[----:B------:R-:W2:Y:S04]  /*1cb70*/  LDL.LU R92, [R1+0x100] ;  /* 0x00010000015c7983 */ /* 0x000ea80000300800 */
[----:B------:R-:W2:Y:S02]  /*1cb80*/  LDL.LU R93, [R1+0x104] ;  /* 0x00010400015d7983 */ /* 0x000ea40000300800 */
[----:B----4-:R-:W-:-:S02]  /*1cb90*/  IMAD.MOV.U32 R94, RZ, RZ, R224 ;  /* 0x000000ffff5e7224 */ /* 0x010fc400078e00e0 */
[----:B------:R-:W3:Y:S01]  /*1cba0*/  LDL.LU R224, [R1+0xc24] ;  /* 0x000c240001e07983 */ /* 0x000ee20000300800 */
[----:B------:R-:W-:-:S03]  /*1cbb0*/  IMAD.MOV.U32 R95, RZ, RZ, R225 ;  /* 0x000000ffff5f7224 */ /* 0x000fc600078e00e1 */
[----:B------:R-:W4:Y:S01]  /*1cbc0*/  LDL.LU R225, [R1+0xc20] ;  /* 0x000c200001e17983 */ /* 0x000f220000300800 */
[----:B------:R-:W-:Y:S02]  /*1cbd0*/  IMAD.MOV.U32 R42, RZ, RZ, R76 ;  /* 0x000000ffff2a7224 */ /* 0x000fe400078e004c */
[----:B------:R-:W-:Y:S01]  /*1cbe0*/  IMAD.MOV.U32 R43, RZ, RZ, R77 ;  /* 0x000000ffff2b7224 */ /* 0x000fe200078e004d */
[----:B------:R-:W5:Y:S01]  /*1cbf0*/  LDL.LU R76, [R1+0x140] ;  /* 0x00014000014c7983 */ /* 0x000f620000300800 */
[----:B------:R-:W-:Y:S02]  /*1cc00*/  IMAD.MOV.U32 R12, RZ, RZ, R78 ;  /* 0x000000ffff0c7224 */ /* 0x000fe400078e004e */
[----:B------:R-:W-:Y:S01]  /*1cc10*/  IMAD.MOV.U32 R13, RZ, RZ, R79 ;  /* 0x000000ffff0d7224 */ /* 0x000fe200078e004f */
[----:B------:R-:W5:Y:S01]  /*1cc20*/  LDL.LU R77, [R1+0x144] ;  /* 0x00014400014d7983 */ /* 0x000f620000300800 */
[----:B------:R-:W-:Y:S01]  /*1cc30*/  IMAD.MOV.U32 R18, RZ, RZ, R84 ;  /* 0x000000ffff127224 */ /* 0x000fe200078e0054 */
[----:B------:R-:W-:Y:S02]  /*1cc40*/  HMMA.1688.F32.TF32 R188, R156, R226, R188 ;  /* 0x000000e29cbc723c */ /* 0x000fe400000810bc */
[----:B------:R-:W5:Y:S01]  /*1cc50*/  LDL.LU R78, [R1+0x148] ;  /* 0x00014800014e7983 */ /* 0x000f620000300800 */
[----:B------:R-:W-:-:S03]  /*1cc60*/  IMAD.MOV.U32 R19, RZ, RZ, R85 ;  /* 0x000000ffff137224 */ /* 0x000fc600078e0055 */
[----:B------:R-:W5:Y:S01]  /*1cc70*/  LDL.LU R79, [R1+0x14c] ;  /* 0x00014c00014f7983 */ /* 0x000f620000300800 */
[----:B------:R-:W-:Y:S02]  /*1cc80*/  IMAD.MOV.U32 R40, RZ, RZ, R86 ;  /* 0x000000ffff287224 */ /* 0x000fe400078e0056 */
[----:B------:R-:W-:Y:S01]  /*1cc90*/  IMAD.MOV.U32 R227, RZ, RZ, R88 ;  /* 0x000000ffffe37224 */ /* 0x000fe200078e0058 */
[----:B------:R-:W2:Y:S01]  /*1cca0*/  LDL.LU R84, [R1+0x120] ;  /* 0x0001200001547983 */ /* 0x000ea20000300800 */
[----:B------:R-:W-:Y:S02]  /*1ccb0*/  IMAD.MOV.U32 R41, RZ, RZ, R87 ;  /* 0x000000ffff297224 */ /* 0x000fe400078e0057 */
[----:B------:R-:W-:Y:S01]  /*1ccc0*/  IMAD.MOV.U32 R226, RZ, RZ, R89 ;  /* 0x000000ffffe27224 */ /* 0x000fe200078e0059 */
[----:B------:R-:W2:Y:S01]  /*1ccd0*/  LDL.LU R85, [R1+0x124] ;  /* 0x0001240001557983 */ /* 0x000ea20000300800 */
[C---:B------:R-:W-:Y:S03]  /*1cce0*/  HMMA.1688.F32.TF32 R244, R220.reuse, R120, R96 ;  /* 0x00000078dcf4723c */ /* 0x040fe60000081060 */
[----:B------:R-:W2:Y:S04]  /*1ccf0*/  LDL.LU R88, [R1+0x110] ;  /* 0x0001100001587983 */ /* 0x000ea80000300800 */
[----:B------:R-:W2:Y:S01]  /*1cd00*/  LDL.LU R89, [R1+0x114] ;  /* 0x0001140001597983 */ /* 0x000ea20000300800 */
[----:B------:R-:W-:Y:S03]  /*1cd10*/  HMMA.1688.F32.TF32 R236, R220, R116, R100 ;  /* 0x00000074dcec723c */ /* 0x000fe60000081064 */
[----:B------:R-:W-:Y:S04]  /*1cd20*/  LDS R156, [R0+0x52100] ;  /* 0x05210000009c7984 */ /* 0x000fe80000000800 */
[----:B------:R-:W-:Y:S04]  /*1cd30*/  LDS R158, [R0+0x52900] ;  /* 0x05290000009e7984 */ /* 0x000fe80000000800 */
[----:B------:R-:W-:Y:S04]  /*1cd40*/  LDS R157, [R252+0x52100] ;  /* 0x05210000fc9d7984 */ /* 0x000fe80000000800 */
[----:B------:R-:W5:Y:S01]  /*1cd50*/  LDS R159, [R252+0x52900] ;  /* 0x05290000fc9f7984 */ /* 0x000f620000000800 */
[----:B---3--:R-:W-:-:S02]  /*1cd60*/  IMAD.MOV.U32 R87, RZ, RZ, R224 ;  /* 0x000000ffff577224 */ /* 0x008fc400078e00e0 */
[----:B------:R-:W-:Y:S02]  /*1cd70*/  IMAD.MOV.U32 R224, RZ, RZ, R91 ;  /* 0x000000ffffe07224 */ /* 0x000fe400078e005b */
[----:B----4-:R-:W-:Y:S02]  /*1cd80*/  IMAD.MOV.U32 R86, RZ, RZ, R225 ;  /* 0x000000ffff567224 */ /* 0x010fe400078e00e1 */
[----:B------:R-:W-:Y:S02]  /*1cd90*/  IMAD.MOV.U32 R225, RZ, RZ, R90 ;  /* 0x000000ffffe17224 */ /* 0x000fe400078e005a */
[----:B------:R-:W3:Y:S04]  /*1cda0*/  LDL.LU R90, [R1+0x118] ;  /* 0x00011800015a7983 */ /* 0x000ee80000300800 */
[----:B------:R-:W3:Y:S04]  /*1cdb0*/  LDL.LU R91, [R1+0x11c] ;  /* 0x00011c00015b7983 */ /* 0x000ee80000300800 */
[----:B------:R-:W4:Y:S04]  /*1cdc0*/  LDL.LU R96, [R1+0xf0] ;  /* 0x0000f00001607983 */ /* 0x000f280000300800 */
[----:B------:R-:W4:Y:S04]  /*1cdd0*/  LDL.LU R97, [R1+0xf4] ;  /* 0x0000f40001617983 */ /* 0x000f280000300800 */
[----:B------:R-:W4:Y:S04]  /*1cde0*/  LDL.LU R98, [R1+0xf8] ;  /* 0x0000f80001627983 */ /* 0x000f280000300800 */
[----:B------:R-:W4:Y:S04]  /*1cdf0*/  LDL.LU R99, [R1+0xfc] ;  /* 0x0000fc0001637983 */ /* 0x000f280000300800 */
[----:B------:R-:W4:Y:S04]  /*1ce00*/  LDL.LU R100, [R1+0x130] ;  /* 0x0001300001647983 */ /* 0x000f280000300800 */
[----:B------:R-:W4:Y:S04]  /*1ce10*/  LDL.LU R101, [R1+0x134] ;  /* 0x0001340001657983 */ /* 0x000f280000300800 */
[----:B------:R-:W4:Y:S04]  /*1ce20*/  LDL.LU R102, [R1+0x138] ;  /* 0x0001380001667983 */ /* 0x000f280000300800 */
[----:B------:R-:W4:Y:S01]  /*1ce30*/  LDL.LU R103, [R1+0x13c] ;  /* 0x00013c0001677983 */ /* 0x000f220000300800 */
[C---:B------:R-:W-:Y:S08]  /*1ce40*/  HMMA.1688.F32.TF32 R232, R220.reuse, R144, R104 ;  /* 0x00000090dce8723c */ /* 0x040ff00000081068 */
[----:B------:R-:W-:Y:S08]  /*1ce50*/  HMMA.1688.F32.TF32 R220, R220, R140, R80 ;  /* 0x0000008cdcdc723c */ /* 0x000ff00000081050 */
[C---:B-----5:R-:W-:Y:S08]  /*1ce60*/  HMMA.1688.F32.TF32 R76, R156.reuse, R136, R76 ;  /* 0x000000889c4c723c */ /* 0x060ff0000008104c */
[C---:B--2---:R-:W-:Y:S08]  /*1ce70*/  HMMA.1688.F32.TF32 R84, R156.reuse, R128, R84 ;  /* 0x000000809c54723c */ /* 0x044ff00000081054 */
[C---:B------:R-:W-:Y:S08]  /*1ce80*/  HMMA.1688.F32.TF32 R92, R156.reuse, R120, R92 ;  /* 0x000000789c5c723c */ /* 0x040ff0000008105c */
[----:B------:R-:W-:Y:S01]  /*1ce90*/  HMMA.1688.F32.TF32 R104, R156, R140, R228 ;  /* 0x0000008c9c68723c */ /* 0x000fe200000810e4 */
[----:B------:R-:W2:Y:S07]  /*1cea0*/  LDL.LU R228, [R1+0x1d0] ;  /* 0x0001d00001e47983 */ /* 0x000eae0000300800 */
[C---:B------:R-:W-:Y:S08]  /*1ceb0*/  HMMA.1688.F32.TF32 R168, R148.reuse, R132, R168 ;  /* 0x0000008494a8723c */ /* 0x040ff000000810a8 */
[C---:B------:R-:W-:Y:S08]  /*1cec0*/  HMMA.1688.F32.TF32 R164, R148.reuse, R128, R164 ;  /* 0x0000008094a4723c */ /* 0x040ff000000810a4 */
[----:B------:R-:W-:Y:S08]  /*1ced0*/  HMMA.1688.F32.TF32 R24, R148, R116, R24 ;  /* 0x000000749418723c */ /* 0x000ff00000081018 */
[C---:B---3--:R-:W-:Y:S08]  /*1cee0*/  HMMA.1688.F32.TF32 R88, R156.reuse, R124, R88 ;  /* 0x0000007c9c58723c */ /* 0x048ff00000081058 */
[C---:B----4-:R-:W-:Y:S08]  /*1cef0*/  HMMA.1688.F32.TF32 R96, R156.reuse, R116, R96 ;  /* 0x000000749c60723c */ /* 0x050ff00000081060 */
[C---:B------:R-:W-:Y:S08]  /*1cf00*/  HMMA.1688.F32.TF32 R80, R156.reuse, R132, R100 ;  /* 0x000000849c50723c */ /* 0x040ff00000081064 */
[----:B------:R-:W-:Y:S01]  /*1cf10*/  HMMA.1688.F32.TF32 R100, R156, R144, R240 ;  /* 0x000000909c64723c */ /* 0x000fe200000810f0 */
[----:B------:R-:W-:Y:S04]  /*1cf20*/  LDS R240, [R3+0x52180] ;  /* 0x0521800003f07984 */ /* 0x000fe80000000800 */
[----:B------:R-:W-:Y:S03]  /*1cf30*/  LDS R242, [R3+0x52980] ;  /* 0x0529800003f27984 */ /* 0x000fe60000000800 */
[C---:B------:R-:W-:Y:S01]  /*1cf40*/  HMMA.1688.F32.TF32 R156, R148.reuse, R136, R172 ;  /* 0x00000088949c723c */ /* 0x040fe200000810ac */
[----:B------:R-:W-:Y:S04]  /*1cf50*/  LDS R241, [R2+0x52180] ;  /* 0x0521800002f17984 */ /* 0x000fe80000000800 */
[----:B------:R-:W1:Y:S04]  /*1cf60*/  LDS R243, [R2+0x52980] ;  /* 0x0529800002f37984 */ /* 0x000e680000000800 */
[----:B------:R-:W-:Y:S04]  /*1cf70*/  LDS R172, [R0+0x53080] ;  /* 0x0530800000ac7984 */ /* 0x000fe80000000800 */
[----:B------:R-:W-:Y:S04]  /*1cf80*/  LDS R174, [R0+0x53880] ;  /* 0x0538800000ae7984 */ /* 0x000fe80000000800 */
[----:B------:R-:W-:Y:S04]  /*1cf90*/  LDS R173, [R252+0x53080] ;  /* 0x05308000fcad7984 */ /* 0x000fe80000000800 */
[----:B------:R-:W-:Y:S04]  /*1cfa0*/  LDS R175, [R252+0x53880] ;  /* 0x05388000fcaf7984 */ /* 0x000fe80000000800 */
[----:B------:R3:W-:Y:S04]  /*1cfb0*/  STL.64 [R1+0x160], R156 ;  /* 0x0001609c01007387 */ /* 0x0007e80000100a00 */
[----:B------:R4:W-:Y:S04]  /*1cfc0*/  STL.64 [R1+0x168], R158 ;  /* 0x0001689e01007387 */ /* 0x0009e80000100a00 */
[----:B------:R-:W2:Y:S04]  /*1cfd0*/  LDL.LU R229, [R1+0x1d4] ;  /* 0x0001d40001e57983 */ /* 0x000ea80000300800 */
[----:B------:R-:W2:Y:S04]  /*1cfe0*/  LDL.LU R230, [R1+0x1d8] ;  /* 0x0001d80001e67983 */ /* 0x000ea80000300800 */
[----:B------:R-:W2:Y:S04]  /*1cff0*/  LDL.LU R231, [R1+0x1dc] ;  /* 0x0001dc0001e77983 */ /* 0x000ea80000300800 */
[----:B---3--:R-:W3:Y:S04]  /*1d000*/  LDL.LU R156, [R1+0x1f0] ;  /* 0x0001f000019c7983 */ /* 0x008ee80000300800 */
[----:B------:R-:W-:Y:S04]  /*1d010*/  STL.64 [R1+0x150], R168 ;  /* 0x000150a801007387 */ /* 0x000fe80000100a00 */
[----:B------:R-:W-:Y:S04]  /*1d020*/  STL.64 [R1+0x158], R170 ;  /* 0x000158aa01007387 */ /* 0x000fe80000100a00 */
[----:B------:R-:W-:Y:S04]  /*1d030*/  STL.64 [R1+0x140], R164 ;  /* 0x000140a401007387 */ /* 0x000fe80000100a00 */
[----:B------:R5:W-:Y:S04]  /*1d040*/  STL.64 [R1+0x148], R166 ;  /* 0x000148a601007387 */ /* 0x000be80000100a00 */
[----:B------:R-:W3:Y:S04]  /*1d050*/  LDL.LU R157, [R1+0x1f4] ;  /* 0x0001f400019d7983 */ /* 0x000ee80000300800 */
[----:B----4-:R-:W3:Y:S01]  /*1d060*/  LDL.LU R158, [R1+0x1f8] ;  /* 0x0001f800019e7983 */ /* 0x010ee20000300800 */
[C---:B-----5:R-:W-:Y:S03]  /*1d070*/  HMMA.1688.F32.TF32 R164, R148.reuse, R124, R160 ;  /* 0x0000007c94a4723c */ /* 0x060fe600000810a0 */
[----:B------:R-:W3:Y:S04]  /*1d080*/  LDL.LU R159, [R1+0x1fc] ;  /* 0x0001fc00019f7983 */ /* 0x000ee80000300800 */
[----:B------:R-:W4:Y:S04]  /*1d090*/  LDL.LU R160, [R1+0x1e0] ;  /* 0x0001e00001a07983 */ /* 0x000f280000300800 */
[----:B------:R-:W-:Y:S04]  /*1d0a0*/  LDS R168, [R0+0x53000] ;  /* 0x0530000000a87984 */ /* 0x000fe80000000800 */
[----:B------:R-:W-:Y:S04]  /*1d0b0*/  LDS R170, [R0+0x53800] ;  /* 0x0538000000aa7984 */ /* 0x000fe80000000800 */
[----:B------:R-:W-:Y:S04]  /*1d0c0*/  LDS R169, [R252+0x53000] ;  /* 0x05300000fca97984 */ /* 0x000fe80000000800 */
[----:B------:R-:W-:Y:S04]  /*1d0d0*/  LDS R171, [R252+0x53800] ;  /* 0x05380000fcab7984 */ /* 0x000fe80000000800 */
[----:B------:R-:W-:Y:S04]  /*1d0e0*/  STL.64 [R1+0x130], R164 ;  /* 0x000130a401007387 */ /* 0x000fe80000100a00 */
[----:B------:R5:W-:Y:S04]  /*1d0f0*/  STL.64 [R1+0x138], R166 ;  /* 0x000138a601007387 */ /* 0x000be80000100a00 */
[----:B------:R-:W4:Y:S04]  /*1d100*/  LDL.LU R161, [R1+0x1e4] ;  /* 0x0001e40001a17983 */ /* 0x000f280000300800 */
[----:B------:R-:W4:Y:S01]  /*1d110*/  LDL.LU R162, [R1+0x1e8] ;  /* 0x0001e80001a27983 */ /* 0x000f220000300800 */
[C---:B-----5:R-:W-:Y:S03]  /*1d120*/  HMMA.1688.F32.TF32 R164, R148.reuse, R120, R44 ;  /* 0x0000007894a4723c */ /* 0x060fe6000008102c */
[----:B------:R-:W4:Y:S04]  /*1d130*/  LDL.LU R163, [R1+0x1ec] ;  /* 0x0001ec0001a37983 */ /* 0x000f280000300800 */
[----:B------:R-:W5:Y:S11]  /*1d140*/  LDL.LU R44, [R1+0x230] ;  /* 0x00023000012c7983 */ /* 0x000f760000300800 */
[----:B------:R-:W-:Y:S05]  /*1d150*/  @!UPT UIADD3 URZ, URZ, URZ, URZ ;  /* 0x0000003f3f3ff290 */ /* 0x000fea000fffe03f */
[----:B------:R-:W-:Y:S04]  /*1d160*/  STL.64 [R1+0x120], R164 ;  /* 0x000120a401007387 */ /* 0x000fe80000100a00 */
[----:B------:R1:W-:Y:S02]  /*1d170*/  STL.64 [R1+0x128], R166 ;  /* 0x000128a601007387 */ /* 0x0003e40000100a00 */
[C---:B-1----:R-:W-:Y:S02]  /*1d180*/  HMMA.1688.F32.TF32 R164, R148.reuse, R144, R28 ;  /* 0x0000009094a4723c */ /* 0x042fe4000008101c */
[----:B------:R1:W-:Y:S06]  /*1d190*/  STL.64 [R1+0x110], R24 ;  /* 0x0001101801007387 */ /* 0x0003ec0000100a00 */
[----:B------:R-:W-:Y:S01]  /*1d1a0*/  HMMA.1688.F32.TF32 R148, R148, R140, R32 ;  /* 0x0000008c9494723c */ /* 0x000fe20000081020 */
[----:B------:R1:W-:Y:S04]  /*1d1b0*/  STL.64 [R1+0x118], R26 ;  /* 0x0001181a01007387 */ /* 0x0003e80000100a00 */
[----:B------:R-:W5:Y:S04]  /*1d1c0*/  LDL.LU R45, [R1+0x234] ;  /* 0x00023400012d7983 */ /* 0x000f680000300800 */
[----:B------:R-:W5:Y:S04]  /*1d1d0*/  LDL.LU R46, [R1+0x238] ;  /* 0x00023800012e7983 */ /* 0x000f680000300800 */
[----:B------:R-:W5:Y:S04]  /*1d1e0*/  LDL.LU R47, [R1+0x23c] ;  /* 0x00023c00012f7983 */ /* 0x000f680000300800 */
[----:B-1----:R-:W2:Y:S04]  /*1d1f0*/  LDL.LU R24, [R1+0x200] ;  /* 0x0002000001187983 */ /* 0x002ea80000300800 */
[----:B------:R-:W2:Y:S04]  /*1d200*/  LDL.LU R25, [R1+0x204] ;  /* 0x0002040001197983 */ /* 0x000ea80000300800 */
[----:B------:R-:W2:Y:S04]  /*1d210*/  LDL.LU R26, [R1+0x208] ;  /* 0x00020800011a7983 */ /* 0x000ea80000300800 */
[----:B------:R-:W2:Y:S04]  /*1d220*/  LDL.LU R27, [R1+0x20c] ;  /* 0x00020c00011b7983 */ /* 0x000ea80000300800 */
[----:B------:R-:W2:Y:S04]  /*1d230*/  LDL.LU R28, [R1+0x210] ;  /* 0x00021000011c7983 */ /* 0x000ea80000300800 */
[----:B------:R-:W-:Y:S04]  /*1d240*/  STL.64 [R1+0x100], R164 ;  /* 0x000100a401007387 */ /* 0x000fe80000100a00 */
[----:B------:R-:W-:Y:S04]  /*1d250*/  STL.64 [R1+0x108], R166 ;  /* 0x000108a601007387 */ /* 0x000fe80000100a00 */
[----:B------:R-:W2:Y:S04]  /*1d260*/  LDL.LU R29, [R1+0x214] ;  /* 0x00021400011d7983 */ /* 0x000ea80000300800 */
[----:B------:R-:W2:Y:S04]  /*1d270*/  LDL.LU R30, [R1+0x218] ;  /* 0x00021800011e7983 */ /* 0x000ea80000300800 */
[----:B------:R-:W2:Y:S04]  /*1d280*/  LDL.LU R31, [R1+0x21c] ;  /* 0x00021c00011f7983 */ /* 0x000ea80000300800 */
[----:B------:R-:W2:Y:S04]  /*1d290*/  LDL.LU R32, [R1+0x240] ;  /* 0x0002400001207983 */ /* 0x000ea80000300800 */
[----:B------:R1:W-:Y:S04]  /*1d2a0*/  STL.64 [R1+0xb0], R148 ;  /* 0x0000b09401007387 */ /* 0x0003e80000100a00 */
[----:B------:R1:W-:Y:S04]  /*1d2b0*/  STL.64 [R1+0xb8], R150 ;  /* 0x0000b89601007387 */ /* 0x0003e80000100a00 */
[----:B------:R-:W2:Y:S04]  /*1d2c0*/  LDL.LU R33, [R1+0x244] ;  /* 0x0002440001217983 */ /* 0x000ea80000300800 */
[----:B------:R-:W2:Y:S04]  /*1d2d0*/  LDL.LU R34, [R1+0x248] ;  /* 0x0002480001227983 */ /* 0x000ea80000300800 */
[----:B------:R-:W2:Y:S04]  /*1d2e0*/  LDL.LU R35, [R1+0x24c] ;  /* 0x00024c0001237983 */ /* 0x000ea80000300800 */
[----:B-1----:R-:W2:Y:S04]  /*1d2f0*/  LDL.LU R148, [R1+0x220] ;  /* 0x0002200001947983 */ /* 0x002ea80000300800 */
[----:B------:R-:W2:Y:S04]  /*1d300*/  LDL.LU R149, [R1+0x224] ;  /* 0x0002240001957983 */ /* 0x000ea80000300800 */
[----:B------:R-:W2:Y:S04]  /*1d310*/  LDL.LU R150, [R1+0x228] ;  /* 0x0002280001967983 */ /* 0x000ea80000300800 */
[----:B------:R-:W2:Y:S04]  /*1d320*/  LDL.LU R151, [R1+0x22c] ;  /* 0x00022c0001977983 */ /* 0x000ea80000300800 */
[----:B------:R-:W-:Y:S04]  /*1d330*/  LDS R164, [R0+0x52180] ;  /* 0x0521800000a47984 */ /* 0x000fe80000000800 */
[----:B------:R-:W-:Y:S04]  /*1d340*/  LDS R166, [R0+0x52980] ;  /* 0x0529800000a67984 */ /* 0x000fe80000000800 */
[----:B------:R-:W-:Y:S04]  /*1d350*/  LDS R165, [R252+0x52180] ;  /* 0x05218000fca57984 */ /* 0x000fe80000000800 */
[----:B------:R-:W3:Y:S01]  /*1d360*/  LDS R167, [R252+0x52980] ;  /* 0x05298000fca77984 */ /* 0x000ee20000000800 */
[----:B------:R-:W-:Y:S08]  /*1d370*/  HMMA.1688.F32.TF32 R180, R240, R120, R180 ;  /* 0x00000078f0b4723c */ /* 0x000ff000000810b4 */
[C---:B---3--:R-:W-:Y:S08]  /*1d380*/  HMMA.1688.F32.TF32 R156, R164.reuse, R116, R156 ;  /* 0x00000074a49c723c */ /* 0x048ff0000008109c */
[C---:B----4-:R-:W-:Y:S08]  /*1d390*/  HMMA.1688.F32.TF32 R160, R164.reuse, R144, R160 ;  /* 0x00000090a4a0723c */ /* 0x050ff000000810a0 */
[C---:B-----5:R-:W-:Y:S08]  /*1d3a0*/  HMMA.1688.F32.TF32 R44, R164.reuse, R132, R44 ;  /* 0x00000084a42c723c */ /* 0x060ff0000008102c */
[C---:B--2---:R-:W-:Y:S08]  /*1d3b0*/  HMMA.1688.F32.TF32 R24, R164.reuse, R120, R24 ;  /* 0x00000078a418723c */ /* 0x044ff00000081018 */
[C---:B------:R-:W-:Y:S08]  /*1d3c0*/  HMMA.1688.F32.TF32 R28, R164.reuse, R124, R28 ;  /* 0x0000007ca41c723c */ /* 0x040ff0000008101c */
[C---:B------:R-:W-:Y:S08]  /*1d3d0*/  HMMA.1688.F32.TF32 R32, R164.reuse, R136, R32 ;  /* 0x00000088a420723c */ /* 0x040ff00000081020 */
[C---:B------:R-:W-:Y:S08]  /*1d3e0*/  HMMA.1688.F32.TF32 R148, R164.reuse, R128, R148 ;  /* 0x00000080a494723c */ /* 0x040ff00000081094 */
[----:B------:R-:W-:Y:S08]  /*1d3f0*/  HMMA.1688.F32.TF32 R164, R164, R140, R228 ;  /* 0x0000008ca4a4723c */ /* 0x000ff000000810e4 */
[C---:B------:R-:W-:Y:S08]  /*1d400*/  HMMA.1688.F32.TF32 R228, R240.reuse, R136, R216 ;  /* 0x00000088f0e4723c */ /* 0x040ff000000810d8 */
[C---:B------:R-:W-:Y:S08]  /*1d410*/  HMMA.1688.F32.TF32 R216, R240.reuse, R132, R212 ;  /* 0x00000084f0d8723c */ /* 0x040ff000000810d4 */
[C---:B------:R-:W-:Y:S08]  /*1d420*/  HMMA.1688.F32.TF32 R212, R240.reuse, R128, R4 ;  /* 0x00000080f0d4723c */ /* 0x040ff00000081004 */
[C---:B------:R-:W-:Y:S01]  /*1d430*/  HMMA.1688.F32.TF32 R4, R240.reuse, R124, R176 ;  /* 0x0000007cf004723c */ /* 0x040fe200000810b0 */
[----:B------:R-:W-:Y:S04]  /*1d440*/  STL.64 [R1+0x90], R228 ;  /* 0x000090e401007387 */ /* 0x000fe80000100a00 */
[----:B------:R1:W-:Y:S04]  /*1d450*/  STL.64 [R1+0x98], R230 ;  /* 0x000098e601007387 */ /* 0x0003e80000100a00 */
[----:B------:R-:W-:Y:S01]  /*1d460*/  STL.64 [R1+0x70], R216 ;  /* 0x000070d801007387 */ /* 0x000fe20000100a00 */
[----:B------:R-:W-:Y:S03]  /*1d470*/  HMMA.1688.F32.TF32 R176, R240, R116, R184 ;  /* 0x00000074f0b0723c */ /* 0x000fe600000810b8 */
[----:B------:R-:W-:Y:S04]  /*1d480*/  STL.64 [R1+0x78], R218 ;  /* 0x000078da01007387 */ /* 0x000fe80000100a00 */
[----:B------:R-:W-:Y:S04]  /*1d490*/  STL.64 [R1+0x60], R212 ;  /* 0x000060d401007387 */ /* 0x000fe80000100a00 */
[----:B------:R-:W-:Y:S04]  /*1d4a0*/  STL.64 [R1+0x68], R214 ;  /* 0x000068d601007387 */ /* 0x000fe80000100a00 */
[----:B------:R-:W-:Y:S04]  /*1d4b0*/  STL.64 [R1+0x50], R4 ;  /* 0x0000500401007387 */ /* 0x000fe80000100a00 */
[----:B------:R2:W-:Y:S01]  /*1d4c0*/  STL.64 [R1+0x58], R6 ;  /* 0x0000580601007387 */ /* 0x0005e20000100a00 */
[----:B-1----:R-:W-:Y:S08]  /*1d4d0*/  HMMA.1688.F32.TF32 R228, R168, R138, R48 ;  /* 0x0000008aa8e4723c */ /* 0x002ff00000081030 */
[C---:B--2---:R-:W-:Y:S08]  /*1d4e0*/  HMMA.1688.F32.TF32 R4, R240.reuse, R144, R188 ;  /* 0x00000090f004723c */ /* 0x044ff000000810bc */
[----:B------:R-:W-:Y:S01]  /*1d4f0*/  HMMA.1688.F32.TF32 R240, R240, R140, R200 ;  /* 0x0000008cf0f0723c */ /* 0x000fe200000810c8 */
[----:B------:R-:W-:Y:S04]  /*1d500*/  STL.64 [R1+0x40], R180 ;  /* 0x000040b401007387 */ /* 0x000fe80000100a00 */
[----:B------:R-:W-:Y:S04]  /*1d510*/  STL.64 [R1+0x48], R182 ;  /* 0x000048b601007387 */ /* 0x000fe80000100a00 */
[----:B------:R-:W-:Y:S04]  /*1d520*/  STL.64 [R1+0x20], R176 ;  /* 0x000020b001007387 */ /* 0x000fe80000100a00 */
[----:B------:R-:W-:Y:S04]  /*1d530*/  STL.64 [R1+0x28], R178 ;  /* 0x000028b201007387 */ /* 0x000fe80000100a00 */
[----:B------:R-:W-:Y:S01]  /*1d540*/  STL [R1], R4 ;  /* 0x0000000401007387 */ /* 0x000fe20000100800 */
[----:B------:R-:W-:Y:S01]  /*1d550*/  HMMA.1688.F32.TF32 R216, R168, R130, R36 ;  /* 0x00000082a8d8723c */ /* 0x000fe20000081024 */
[----:B------:R-:W-:-:S02]  /*1d560*/  IMAD.MOV.U32 R212, RZ, RZ, R14 ;  /* 0x000000ffffd47224 */ /* 0x000fc400078e000e */
[----:B------:R-:W-:Y:S01]  /*1d570*/  IMAD.MOV.U32 R213, RZ, RZ, R15 ;  /* 0x000000ffffd57224 */ /* 0x000fe200078e000f */
[----:B------:R-:W-:Y:S04]  /*1d580*/  LDS R201, [R252+0x53180] ;  /* 0x05318000fcc97984 */ /* 0x000fe80000000800 */
[----:B------:R1:W-:Y:S01]  /*1d590*/  STL.64 [R1+0xaf8], R242 ;  /* 0x000af8f201007387 */ /* 0x0003e20000100a00 */
[----:B------:R-:W-:Y:S02]  /*1d5a0*/  IMAD.MOV.U32 R214, RZ, RZ, R142 ;  /* 0x000000ffffd67224 */ /* 0x000fe400078e008e */
[----:B------:R-:W-:Y:S01]  /*1d5b0*/  IMAD.MOV.U32 R215, RZ, RZ, R143 ;  /* 0x000000ffffd77224 */ /* 0x000fe200078e008f */
[----:B------:R-:W-:Y:S04]  /*1d5c0*/  LDS R203, [R252+0x53980] ;  /* 0x05398000fccb7984 */ /* 0x000fe80000000800 */
[----:B-1----:R-:W2:Y:S04]  /*1d5d0*/  LDL R242, [R1+0x254] ;  /* 0x0002540001f27983 */ /* 0x002ea80000100800 */
[----:B------:R-:W3:Y:S04]  /*1d5e0*/  LDL R243, [R1+0x258] ;  /* 0x0002580001f37983 */ /* 0x000ee80000100800 */
[----:B------:R1:W-:Y:S04]  /*1d5f0*/  STL.64 [R1+0xaf0], R240 ;  /* 0x000af0f001007387 */ /* 0x0003e80000100a00 */
[----:B-1----:R-:W4:Y:S04]  /*1d600*/  LDL R241, [R1+0x250] ;  /* 0x0002500001f17983 */ /* 0x002f280000100800 */
[----:B------:R1:W-:Y:S04]  /*1d610*/  STL.64 [R1+0xb08], R230 ;  /* 0x000b08e601007387 */ /* 0x0003e80000100a00 */
[----:B------:R5:W-:Y:S01]  /*1d620*/  STL.64 [R1+0xb00], R228 ;  /* 0x000b00e401007387 */ /* 0x000be20000100a00 */
[----:B-1----:R-:W-:-:S02]  /*1d630*/  IMAD.MOV.U32 R230, RZ, RZ, R225 ;  /* 0x000000ffffe67224 */ /* 0x002fc400078e00e1 */
[----:B------:R-:W-:Y:S02]  /*1d640*/  IMAD.MOV.U32 R231, RZ, RZ, R224 ;  /* 0x000000ffffe77224 */ /* 0x000fe400078e00e0 */
[----:B-----5:R-:W-:Y:S02]  /*1d650*/  IMAD.MOV.U32 R228, RZ, RZ, R227 ;  /* 0x000000ffffe47224 */ /* 0x020fe400078e00e3 */
[----:B------:R-:W-:Y:S02]  /*1d660*/  IMAD.MOV.U32 R229, RZ, RZ, R226 ;  /* 0x000000ffffe57224 */ /* 0x000fe400078e00e2 */
[----:B------:R-:W-:Y:S01]  /*1d670*/  HMMA.1688.F32.TF32 R224, R168, R134, R8 ;  /* 0x00000086a8e0723c */ /* 0x000fe20000081008 */
[----:B------:R-:W-:Y:S02]  /*1d680*/  IMAD.MOV.U32 R188, RZ, RZ, R146 ;  /* 0x000000ffffbc7224 */ /* 0x000fe400078e0092 */
[----:B------:R-:W-:Y:S11]  /*1d690*/  IMAD.MOV.U32 R189, RZ, RZ, R126 ;  /* 0x000000ffffbd7224 */ /* 0x000ff600078e007e */
[----:B------:R-:W-:Y:S09]  /*1d6a0*/  @!UPT UIADD3 URZ, URZ, URZ, URZ ;  /* 0x0000003f3f3ff290 */ /* 0x000ff2000fffe03f */
[----:B------:R1:W-:Y:S04]  /*1d6b0*/  STL.64 [R1+0xb18], R226 ;  /* 0x000b18e201007387 */ /* 0x0003e80000100a00 */
[----:B------:R5:W-:Y:S01]  /*1d6c0*/  STL.64 [R1+0xb10], R224 ;  /* 0x000b10e001007387 */ /* 0x000be20000100a00 */
[----:B-1----:R-:W-:Y:S02]  /*1d6d0*/  IMAD.MOV.U32 R226, RZ, RZ, R40 ;  /* 0x000000ffffe27224 */ /* 0x002fe400078e0028 */
[----:B-----5:R-:W-:Y:S02]  /*1d6e0*/  IMAD.MOV.U32 R224, RZ, RZ, R18 ;  /* 0x000000ffffe07224 */ /* 0x020fe400078e0012 */
[----:B------:R-:W5:Y:S01]  /*1d6f0*/  LDL.LU R18, [R1+0xc1c] ;  /* 0x000c1c0001127983 */ /* 0x000f620000300800 */
[----:B------:R-:W-:-:S02]  /*1d700*/  IMAD.MOV.U32 R225, RZ, RZ, R19 ;  /* 0x000000ffffe17224 */ /* 0x000fc400078e0013 */
[----:B------:R-:W-:Y:S01]  /*1d710*/  IMAD.MOV.U32 R227, RZ, RZ, R41 ;  /* 0x000000ffffe37224 */ /* 0x000fe200078e0029 */
[----:B------:R-:W5:Y:S04]  /*1d720*/  LDL.LU R19, [R1+0xc18] ;  /* 0x000c180001137983 */ /* 0x000f680000300800 */
[----:B------:R-:W5:Y:S04]  /*1d730*/  LDL.LU R40, [R1+0xc14] ;  /* 0x000c140001287983 */ /* 0x000f680000300800 */
[----:B------:R-:W5:Y:S04]  /*1d740*/  LDL.LU R41, [R1+0xc10] ;  /* 0x000c100001297983 */ /* 0x000f680000300800 */
[----:B------:R1:W-:Y:S04]  /*1d750*/  STL.64 [R1+0xb28], R218 ;  /* 0x000b28da01007387 */ /* 0x0003e80000100a00 */
[----:B------:R1:W-:Y:S02]  /*1d760*/  STL.64 [R1+0xb20], R216 ;  /* 0x000b20d801007387 */ /* 0x0003e40000100a00 */
[----:B-1----:R-:W-:-:S02]  /*1d770*/  IMAD.MOV.U32 R218, RZ, RZ, R12 ;  /* 0x000000ffffda7224 */ /* 0x002fc400078e000c */
[----:B------:R-:W-:Y:S02]  /*1d780*/  IMAD.MOV.U32 R216, RZ, RZ, R42 ;  /* 0x000000ffffd87224 */ /* 0x000fe400078e002a */
[----:B------:R-:W5:Y:S01]  /*1d790*/  LDL.LU R42, [R1+0xc0c] ;  /* 0x000c0c00012a7983 */ /* 0x000f620000300800 */
[----:B------:R-:W-:Y:S02]  /*1d7a0*/  IMAD.MOV.U32 R217, RZ, RZ, R43 ;  /* 0x000000ffffd97224 */ /* 0x000fe400078e002b */
[----:B------:R-:W-:Y:S01]  /*1d7b0*/  IMAD.MOV.U32 R219, RZ, RZ, R13 ;  /* 0x000000ffffdb7224 */ /* 0x000fe200078e000d */
[----:B------:R-:W5:Y:S04]  /*1d7c0*/  LDL.LU R43, [R1+0xc08] ;  /* 0x000c0800012b7983 */ /* 0x000f680000300800 */
[----:B------:R-:W5:Y:S04]  /*1d7d0*/  LDL.LU R12, [R1+0xc04] ;  /* 0x000c0400010c7983 */ /* 0x000f680000300800 */
[----:B------:R-:W5:Y:S04]  /*1d7e0*/  LDL.LU R13, [R1+0xc00] ;  /* 0x000c0000010d7983 */ /* 0x000f680000300800 */
[----:B------:R-:W5:Y:S04]  /*1d7f0*/  LDL.LU R14, [R1+0xbfc] ;  /* 0x000bfc00010e7983 */ /* 0x000f680000300800 */
[----:B------:R-:W5:Y:S01]  /*1d800*/  LDL.LU R15, [R1+0xbf8] ;  /* 0x000bf800010f7983 */ /* 0x000f620000300800 */
[----:B------:R-:W-:-:S03]  /*1d810*/  IMAD.MOV.U32 R190, RZ, RZ, R127 ;  /* 0x000000ffffbe7224 */ /* 0x000fc600078e007f */
[----:B------:R-:W5:Y:S04]  /*1d820*/  LDL.LU R142, [R1+0xbf4] ;  /* 0x000bf400018e7983 */ /* 0x000f680000300800 */
[----:B------:R-:W5:Y:S04]  /*1d830*/  LDL.LU R143, [R1+0xbf0] ;  /* 0x000bf000018f7983 */ /* 0x000f680000300800 */
[----:B------:R-:W5:Y:S04]  /*1d840*/  LDL.LU R146, [R1+0xbec] ;  /* 0x000bec0001927983 */ /* 0x000f680000300800 */
[----:B------:R-:W5:Y:S04]  /*1d850*/  LDL.LU R126, [R1+0xbe8] ;  /* 0x000be800017e7983 */ /* 0x000f680000300800 */
[----:B------:R-:W5:Y:S01]  /*1d860*/  LDL.LU R127, [R1+0xbe4] ;  /* 0x000be400017f7983 */ /* 0x000f620000300800 */
[----:B------:R-:W-:-:S02]  /*1d870*/  IMAD.MOV.U32 R191, RZ, RZ, R147 ;  /* 0x000000ffffbf7224 */ /* 0x000fc400078e0093 */
[----:B------:R-:W-:Y:S01]  /*1d880*/  IMAD.MOV.U32 R184, RZ, RZ, R118 ;  /* 0x000000ffffb87224 */ /* 0x000fe200078e0076 */
[----:B------:R-:W5:Y:S01]  /*1d890*/  LDL.LU R147, [R1+0xbe0] ;  /* 0x000be00001937983 */ /* 0x000f620000300800 */
[----:B------:R-:W-:Y:S02]  /*1d8a0*/  IMAD.MOV.U32 R185, RZ, RZ, R119 ;  /* 0x000000ffffb97224 */ /* 0x000fe400078e0077 */
[----:B------:R-:W-:Y:S01]  /*1d8b0*/  IMAD.MOV.U32 R186, RZ, RZ, R122 ;  /* 0x000000ffffba7224 */ /* 0x000fe200078e007a */
[----:B------:R-:W5:Y:S01]  /*1d8c0*/  LDL.LU R118, [R1+0xbdc] ;  /* 0x000bdc0001767983 */ /* 0x000f620000300800 */
[----:B------:R-:W-:-:S03]  /*1d8d0*/  IMAD.MOV.U32 R187, RZ, RZ, R123 ;  /* 0x000000ffffbb7224 */ /* 0x000fc600078e007b */
[----:B------:R-:W5:Y:S04]  /*1d8e0*/  LDL.LU R119, [R1+0xbd8] ;  /* 0x000bd80001777983 */ /* 0x000f680000300800 */
[----:B------:R-:W5:Y:S04]  /*1d8f0*/  LDL.LU R122, [R1+0xbd4] ;  /* 0x000bd400017a7983 */ /* 0x000f680000300800 */
[----:B------:R-:W5:Y:S01]  /*1d900*/  LDL.LU R123, [R1+0xbd0] ;  /* 0x000bd000017b7983 */ /* 0x000f620000300800 */
[----:B------:R-:W-:Y:S02]  /*1d910*/  IMAD.MOV.U32 R3, RZ, RZ, R5 ;  /* 0x000000ffff037224 */ /* 0x000fe400078e0005 */
[----:B------:R-:W-:-:S02]  /*1d920*/  IMAD.MOV.U32 R2, RZ, RZ, R6 ;  /* 0x000000ffff027224 */ /* 0x000fc400078e0006 */
[----:B------:R-:W-:Y:S02]  /*1d930*/  IMAD.MOV.U32 R0, RZ, RZ, R7 ;  /* 0x000000ffff007224 */ /* 0x000fe400078e0007 */
[C---:B------:R-:W-:Y:S01]  /*1d940*/  HMMA.1688.F32.TF32 R4, R172.reuse, R138, R52 ;  /* 0x0000008aac04723c */ /* 0x040fe20000081034 */
[----:B------:R-:W-:Y:S04]  /*1d950*/  LDS R53, [R252+0x53100] ;  /* 0x05310000fc357984 */ /* 0x000fe80000000800 */
[----:B------:R-:W-:Y:S04]  /*1d960*/  LDS R55, [R252+0x53900] ;  /* 0x05390000fc377984 */ /* 0x000fe80000000800 */
[----:B--2---:R-:W-:Y:S04]  /*1d970*/  LDS R37, [R242+0x53080] ;  /* 0x05308000f2257984 */ /* 0x004fe80000000800 */
[----:B------:R-:W-:Y:S04]  /*1d980*/  LDS R39, [R242+0x53880] ;  /* 0x05388000f2277984 */ /* 0x000fe80000000800 */
[----:B---3--:R-:W-:Y:S04]  /*1d990*/  LDS R200, [R243+0x53180] ;  /* 0x05318000f3c87984 */ /* 0x008fe80000000800 */
[----:B------:R-:W-:Y:S04]  /*1d9a0*/  LDS R202, [R243+0x53980] ;  /* 0x05398000f3ca7984 */ /* 0x000fe80000000800 */
[----:B------:R-:W-:Y:S04]  /*1d9b0*/  LDS R49, [R242+0x53000] ;  /* 0x05300000f2317984 */ /* 0x000fe80000000800 */
[----:B----4-:R-:W-:Y:S04]  /*1d9c0*/  LDS R36, [R241+0x53080] ;  /* 0x05308000f1247984 */ /* 0x010fe80000000800 */
[----:B------:R-:W1:Y:S04]  /*1d9d0*/  LDS R38, [R241+0x53880] ;  /* 0x05388000f1267984 */ /* 0x000e680000000800 */
[----:B------:R-:W-:Y:S04]  /*1d9e0*/  LDS R48, [R241+0x53000] ;  /* 0x05300000f1307984 */ /* 0x000fe80000000800 */
[----:B------:R-:W-:Y:S04]  /*1d9f0*/  LDS R50, [R241+0x53800] ;  /* 0x05380000f1327984 */ /* 0x000fe80000000800 */
[----:B------:R-:W2:Y:S01]  /*1da00*/  LDS R51, [R242+0x53800] ;  /* 0x05380000f2337984 */ /* 0x000ea20000000800 */
[----:B------:R-:W-:Y:S03]  /*1da10*/  HMMA.1688.F32.TF32 R8, R172, R134, R56 ;  /* 0x00000086ac08723c */ /* 0x000fe60000081038 */
[----:B------:R-:W-:Y:S04]  /*1da20*/  LDS R52, [R243+0x53100] ;  /* 0x05310000f3347984 */ /* 0x000fe80000000800 */
[----:B------:R-:W3:Y:S01]  /*1da30*/  LDS R54, [R243+0x53900] ;  /* 0x05390000f3367984 */ /* 0x000ee20000000800 */
[C---:B-----5:R-:W-:Y:S11]  /*1da40*/  HMMA.1688.F32.TF32 R12, R168.reuse, R126, R12 ;  /* 0x0000007ea80c723c */ /* 0x060ff6000008100c */
[----:B------:R-:W-:Y:S11]  /*1da50*/  @!UPT UIADD3 URZ, URZ, URZ, URZ ;  /* 0x0000003f3f3ff290 */ /* 0x000ff6000fffe03f */
[----:B------:R-:W-:Y:S01]  /*1da60*/  @!UPT UIADD3 URZ, URZ, URZ, URZ ;  /* 0x0000003f3f3ff290 */ /* 0x000fe2000fffe03f */
[----:B------:R-:W-:Y:S04]  /*1da70*/  STL.64 [R1+0xb38], R14 ;  /* 0x000b380e01007387 */ /* 0x000fe80000100a00 */
[----:B------:R4:W-:Y:S04]  /*1da80*/  STL.64 [R1+0xb30], R12 ;  /* 0x000b300c01007387 */ /* 0x0009e80000100a00 */
[----:B----4-:R-:W2:Y:S04]  /*1da90*/  LDL.LU R12, [R1+0x180] ;  /* 0x00018000010c7983 */ /* 0x010ea80000300800 */
[----:B------:R-:W2:Y:S04]  /*1daa0*/  LDL.LU R13, [R1+0x184] ;  /* 0x00018400010d7983 */ /* 0x000ea80000300800 */
[----:B------:R-:W2:Y:S04]  /*1dab0*/  LDL.LU R14, [R1+0x188] ;  /* 0x00018800010e7983 */ /* 0x000ea80000300800 */
[----:B------:R-:W2:Y:S01]  /*1dac0*/  LDL.LU R15, [R1+0x18c] ;  /* 0x00018c00010f7983 */ /* 0x000ea20000300800 */
[C---:B------:R-:W-:Y:S08]  /*1dad0*/  HMMA.1688.F32.TF32 R40, R168.reuse, R122, R40 ;  /* 0x0000007aa828723c */ /* 0x040ff00000081028 */
[C---:B------:R-:W-:Y:S08]  /*1dae0*/  HMMA.1688.F32.TF32 R16, R168.reuse, R118, R16 ;  /* 0x00000076a810723c */ /* 0x040ff00000081010 */
[C---:B------:R-:W-:Y:S08]  /*1daf0*/  HMMA.1688.F32.TF32 R20, R168.reuse, R146, R20 ;  /* 0x00000092a814723c */ /* 0x040ff00000081014 */
[----:B------:R-:W-:Y:S01]  /*1db00*/  HMMA.1688.F32.TF32 R152, R168, R142, R152 ;  /* 0x0000008ea898723c */ /* 0x000fe20000081098 */
[----:B------:R-:W-:Y:S04]  /*1db10*/  STL.64 [R1+0xb48], R42 ;  /* 0x000b482a01007387 */ /* 0x000fe80000100a00 */
[----:B------:R-:W-:Y:S04]  /*1db20*/  STL.64 [R1+0xb40], R40 ;  /* 0x000b402801007387 */ /* 0x000fe80000100a00 */
        /* <DEDUP_REMOVED lines=12> */
[C---:B-1----:R-:W-:Y:S11]  /*1dbf0*/  HMMA.1688.F32.TF32 R4, R36.reuse, R134, R216 ;  /* 0x000000862404723c */ /* 0x042ff600000810d8 */
[----:B------:R-:W-:Y:S11]  /*1dc00*/  @!UPT UIADD3 URZ, URZ, URZ, URZ ;  /* 0x0000003f3f3ff290 */ /* 0x000ff6000fffe03f */
[----:B------:R-:W-:Y:S02]  /*1dc10*/  @!UPT UIADD3 URZ, URZ, URZ, URZ ;  /* 0x0000003f3f3ff290 */ /* 0x000fe4000fffe03f */
[----:B------:R-:W-:Y:S02]  /*1dc20*/  IMAD.MOV.U32 R116, RZ, RZ, R4 ;  /* 0x000000ffff747224 */ /* 0x000fe400078e0004 */
[----:B------:R-:W-:Y:S02]  /*1dc30*/  IMAD.MOV.U32 R117, RZ, RZ, R5 ;  /* 0x000000ffff757224 */ /* 0x000fe400078e0005 */
[----:B------:R-:W-:Y:S02]  /*1dc40*/  IMAD.MOV.U32 R137, RZ, RZ, R6 ;  /* 0x000000ffff897224 */ /* 0x000fe400078e0006 */
[----:B------:R-:W-:Y:S02]  /*1dc50*/  IMAD.MOV.U32 R136, RZ, RZ, R7 ;  /* 0x000000ffff887224 */ /* 0x000fe400078e0007 */
[C---:B------:R-:W-:Y:S11]  /*1dc60*/  HMMA.1688.F32.TF32 R4, R36.reuse, R130, R224 ;  /* 0x000000822404723c */ /* 0x040ff600000810e0 */
[----:B------:R-:W-:Y:S11]  /*1dc70*/  @!UPT UIADD3 URZ, URZ, URZ, URZ ;  /* 0x0000003f3f3ff290 */ /* 0x000ff6000fffe03f */
[----:B------:R-:W-:Y:S02]  /*1dc80*/  @!UPT UIADD3 URZ, URZ, URZ, URZ ;  /* 0x0000003f3f3ff290 */ /* 0x000fe4000fffe03f */
[----:B------:R-:W-:Y:S02]  /*1dc90*/  IMAD.MOV.U32 R120, RZ, RZ, R4 ;  /* 0x000000ffff787224 */ /* 0x000fe400078e0004 */
[----:B------:R-:W-:Y:S02]  /*1dca0*/  IMAD.MOV.U32 R121, RZ, RZ, R5 ;  /* 0x000000ffff797224 */ /* 0x000fe400078e0005 */
[----:B------:R-:W-:Y:S02]  /*1dcb0*/  IMAD.MOV.U32 R141, RZ, RZ, R6 ;  /* 0x000000ffff8d7224 */ /* 0x000fe400078e0006 */
[----:B------:R-:W-:Y:S02]  /*1dcc0*/  IMAD.MOV.U32 R140, RZ, RZ, R7 ;  /* 0x000000ffff8c7224 */ /* 0x000fe400078e0007 */
[----:B------:R-:W-:Y:S08]  /*1dcd0*/  HMMA.1688.F32.TF32 R4, R36, R126, R228 ;  /* 0x0000007e2404723c */ /* 0x000ff000000810e4 */
[C---:B------:R-:W-:Y:S08]  /*1dce0*/  HMMA.1688.F32.TF32 R60, R172.reuse, R130, R60 ;  /* 0x00000082ac3c723c */ /* 0x040ff0000008103c */
[----:B------:R-:W-:Y:S08]  /*1dcf0*/  HMMA.1688.F32.TF32 R64, R172, R126, R64 ;  /* 0x0000007eac40723c */ /* 0x000ff00000081040 */
[----:B------:R-:W-:-:S02]  /*1dd00*/  IMAD.MOV.U32 R124, RZ, RZ, R4 ;  /* 0x000000ffff7c7224 */ /* 0x000fc400078e0004 */
[----:B------:R-:W-:Y:S02]  /*1dd10*/  IMAD.MOV.U32 R125, RZ, RZ, R5 ;  /* 0x000000ffff7d7224 */ /* 0x000fe400078e0005 */
[----:B------:R-:W-:Y:S02]  /*1dd20*/  IMAD.MOV.U32 R145, RZ, RZ, R6 ;  /* 0x000000ffff917224 */ /* 0x000fe400078e0006 */
[----:B------:R-:W-:Y:S02]  /*1dd30*/  IMAD.MOV.U32 R144, RZ, RZ, R7 ;  /* 0x000000ffff907224 */ /* 0x000fe400078e0007 */
[-C--:B------:R-:W-:Y:S08]  /*1dd40*/  HMMA.1688.F32.TF32 R4, R36, R122.reuse, R244 ;  /* 0x0000007a2404723c */ /* 0x080ff000000810f4 */
[C---:B------:R-:W-:Y:S08]  /*1dd50*/  HMMA.1688.F32.TF32 R112, R172.reuse, R122, R112 ;  /* 0x0000007aac70723c */ /* 0x040ff00000081070 */
[C---:B------:R-:W-:Y:S08]  /*1dd60*/  HMMA.1688.F32.TF32 R68, R172.reuse, R118, R68 ;  /* 0x00000076ac44723c */ /* 0x040ff00000081044 */
[C---:B------:R-:W-:Y:S08]  /*1dd70*/  HMMA.1688.F32.TF32 R168, R172.reuse, R146, R72 ;  /* 0x00000092aca8723c */ /* 0x040ff00000081048 */
[----:B------:R-:W-:Y:S01]  /*1dd80*/  HMMA.1688.F32.TF32 R108, R172, R142, R108 ;  /* 0x0000008eac6c723c */ /* 0x000fe2000008106c */
[----:B------:R-:W-:Y:S01]  /*1dd90*/  STL [R1+0xaec], R8 ;  /* 0x000aec0801007387 */ /* 0x000fe20000100800 */
[----:B------:R-:W-:-:S03]  /*1dda0*/  IMAD.MOV.U32 R128, RZ, RZ, R4 ;  /* 0x000000ffff807224 */ /* 0x000fc600078e0004 */
[----:B------:R-:W-:Y:S01]  /*1ddb0*/  STL [R1+0xae8], R9 ;  /* 0x000ae80901007387 */ /* 0x000fe20000100800 */
[----:B------:R-:W-:-:S03]  /*1ddc0*/  IMAD.MOV.U32 R129, RZ, RZ, R5 ;  /* 0x000000ffff817224 */ /* 0x000fc600078e0005 */
[----:B------:R-:W-:Y:S01]  /*1ddd0*/  STL [R1+0xae4], R10 ;  /* 0x000ae40a01007387 */ /* 0x000fe20000100800 */
[----:B------:R-:W-:Y:S01]  /*1dde0*/  HMMA.1688.F32.TF32 R172, R200, R138, R32 ;  /* 0x0000008ac8ac723c */ /* 0x000fe20000081020 */
[----:B------:R-:W-:Y:S02]  /*1ddf0*/  IMAD.MOV.U32 R154, RZ, RZ, R6 ;  /* 0x000000ffff9a7224 */ /* 0x000fe400078e0006 */
[----:B------:R1:W-:Y:S01]  /*1de00*/  STL [R1+0xae0], R11 ;  /* 0x000ae00b01007387 */ /* 0x0003e20000100800 */
[----:B------:R-:W-:-:S03]  /*1de10*/  IMAD.MOV.U32 R155, RZ, RZ, R7 ;  /* 0x000000ffff9b7224 */ /* 0x000fc600078e0007 */
[----:B------:R-:W-:Y:S01]  /*1de20*/  STL.64 [R1+0xb78], R62 ;  /* 0x000b783e01007387 */ /* 0x000fe20000100a00 */
[C---:B------:R-:W-:Y:S03]  /*1de30*/  HMMA.1688.F32.TF32 R44, R200.reuse, R134, R44 ;  /* 0x00000086c82c723c */ /* 0x040fe6000008102c */
[----:B------:R-:W-:Y:S05]  /*1de40*/  STL.64 [R1+0xb70], R60 ;  /* 0x000b703c01007387 */ /* 0x000fea0000100a00 */
[C---:B------:R-:W-:Y:S01]  /*1de50*/  HMMA.1688.F32.TF32 R148, R200.reuse, R130, R148 ;  /* 0x00000082c894723c */ /* 0x040fe20000081094 */
[----:B------:R-:W-:Y:S04]  /*1de60*/  STL.64 [R1+0xb88], R66 ;  /* 0x000b884201007387 */ /* 0x000fe80000100a00 */
[----:B------:R-:W-:Y:S03]  /*1de70*/  STL.64 [R1+0xb80], R64 ;  /* 0x000b804001007387 */ /* 0x000fe60000100a00 */
[C---:B------:R-:W-:Y:S01]  /*1de80*/  HMMA.1688.F32.TF32 R176, R200.reuse, R126, R28 ;  /* 0x0000007ec8b0723c */ /* 0x040fe2000008101c */
[----:B------:R-:W-:Y:S04]  /*1de90*/  STL.64 [R1+0xb98], R114 ;  /* 0x000b987201007387 */ /* 0x000fe80000100a00 */
[----:B------:R-:W-:Y:S03]  /*1dea0*/  LDS R244, [R243+0x54000] ;  /* 0x05400000f3f47984 */ /* 0x000fe60000000800 */
        /* <DEDUP_REMOVED lines=9> */
[----:B------:R-:W-:Y:S01]  /*1df40*/  HMMA.1688.F32.TF32 R200, R200, R142, R164 ;  /* 0x0000008ec8c8723c */ /* 0x000fe200000810a4 */
[----:B------:R-:W-:Y:S07]  /*1df50*/  STL.64 [R1+0xbb8], R170 ;  /* 0x000bb8aa01007387 */ /* 0x000fee0000100a00 */
[C---:B------:R-:W-:Y:S01]  /*1df60*/  HMMA.1688.F32.TF32 R4, R36.reuse, R118, R236 ;  /* 0x000000762404723c */ /* 0x040fe200000810ec */
[----:B------:R-:W-:Y:S07]  /*1df70*/  STL.64 [R1+0xbb0], R168 ;  /* 0x000bb0a801007387 */ /* 0x000fee0000100a00 */
[----:B-1----:R-:W-:Y:S08]  /*1df80*/  HMMA.1688.F32.TF32 R8, R36, R146, R232 ;  /* 0x000000922408723c */ /* 0x002ff000000810e8 */
[----:B--2---:R-:W-:Y:S01]  /*1df90*/  HMMA.1688.F32.TF32 R164, R48, R134, R12 ;  /* 0x0000008630a4723c */ /* 0x004fe2000008100c */
[----:B------:R-:W-:Y:S04]  /*1dfa0*/  STL.64 [R1+0xbc8], R110 ;  /* 0x000bc86e01007387 */ /* 0x000fe80000100a00 */
[----:B------:R-:W-:Y:S03]  /*1dfb0*/  LDS R232, [R241+0x53100] ;  /* 0x05310000f1e87984 */ /* 0x000fe60000000800 */
[----:B------:R-:W-:Y:S01]  /*1dfc0*/  HMMA.1688.F32.TF32 R12, R36, R142, R220 ;  /* 0x0000008e240c723c */ /* 0x000fe200000810dc */
[----:B------:R-:W-:Y:S04]  /*1dfd0*/  STL.64 [R1+0xbc0], R108 ;  /* 0x000bc06c01007387 */ /* 0x000fe80000100a00 */
[----:B------:R-:W-:Y:S04]  /*1dfe0*/  LDS R234, [R241+0x53900] ;  /* 0x05390000f1ea7984 */ /* 0x000fe80000000800 */
[----:B------:R-:W-:Y:S04]  /*1dff0*/  LDS R236, [R241+0x53180] ;  /* 0x05318000f1ec7984 */ /* 0x000fe80000000800 */
[----:B------:R1:W-:Y:S04]  /*1e000*/  LDS R238, [R241+0x53980] ;  /* 0x05398000f1ee7984 */ /* 0x0003e80000000800 */
[----:B------:R-:W2:Y:S04]  /*1e010*/  LDL.LU R240, [R1+0x20] ;  /* 0x0000200001f07983 */ /* 0x000ea80000300800 */
[----:B------:R-:W-:Y:S04]  /*1e020*/  LDS R233, [R242+0x53100] ;  /* 0x05310000f2e97984 */ /* 0x000fe80000000800 */
[----:B------:R-:W-:Y:S04]  /*1e030*/  LDS R235, [R242+0x53900] ;  /* 0x05390000f2eb7984 */ /* 0x000fe80000000800 */
[----:B------:R-:W-:Y:S04]  /*1e040*/  LDS R237, [R242+0x53180] ;  /* 0x05318000f2ed7984 */ /* 0x000fe80000000800 */
[----:B------:R4:W5:Y:S04]  /*1e050*/  LDS R239, [R242+0x53980] ;  /* 0x05398000f2ef7984 */ /* 0x0009680000000800 */
[----:B-1----:R-:W2:Y:S04]  /*1e060*/  LDL.LU R241, [R1+0x24] ;  /* 0x0000240001f17983 */ /* 0x002ea80000300800 */
[----:B------:R-:W-:Y:S04]  /*1e070*/  LDS R220, [R243+0x54080] ;  /* 0x05408000f3dc7984 */ /* 0x000fe80000000800 */
[----:B------:R1:W-:Y:S04]  /*1e080*/  LDS R222, [R243+0x54880] ;  /* 0x05488000f3de7984 */ /* 0x0003e80000000800 */
[----:B----4-:R-:W2:Y:S04]  /*1e090*/  LDL.LU R242, [R1+0x28] ;  /* 0x0000280001f27983 */ /* 0x010ea80000300800 */
[----:B-1----:R-:W2:Y:S04]  /*1e0a0*/  LDL.LU R243, [R1+0x2c] ;  /* 0x00002c0001f37983 */ /* 0x002ea80000300800 */
[----:B------:R-:W5:Y:S04]  /*1e0b0*/  LDL.LU R228, [R1+0x40] ;  /* 0x0000400001e47983 */ /* 0x000f680000300800 */
[----:B------:R-:W5:Y:S04]  /*1e0c0*/  LDL.LU R229, [R1+0x44] ;  /* 0x0000440001e57983 */ /* 0x000f680000300800 */
[----:B------:R-:W5:Y:S04]  /*1e0d0*/  LDL.LU R230, [R1+0x48] ;  /* 0x0000480001e67983 */ /* 0x000f680000300800 */
[----:B------:R-:W5:Y:S04]  /*1e0e0*/  LDL.LU R231, [R1+0x4c] ;  /* 0x00004c0001e77983 */ /* 0x000f680000300800 */
[----:B------:R-:W4:Y:S04]  /*1e0f0*/  LDL.LU R224, [R1+0x50] ;  /* 0x0000500001e07983 */ /* 0x000f280000300800 */
[----:B------:R-:W4:Y:S01]  /*1e100*/  LDL.LU R225, [R1+0x54] ;  /* 0x0000540001e17983 */ /* 0x000f220000300800 */
[----:B------:R-:W-:-:S03]  /*1e110*/  IMAD.MOV.U32 R132, RZ, RZ, R4 ;  /* 0x000000ffff847224 */ /* 0x000fc600078e0004 */
[----:B------:R-:W4:Y:S01]  /*1e120*/  LDL.LU R226, [R1+0x58] ;  /* 0x0000580001e27983 */ /* 0x000f220000300800 */
[----:B------:R-:W-:-:S03]  /*1e130*/  IMAD.MOV.U32 R133, RZ, RZ, R5 ;  /* 0x000000ffff857224 */ /* 0x000fc600078e0005 */
[----:B------:R-:W4:Y:S01]  /*1e140*/  LDL.LU R227, [R1+0x5c] ;  /* 0x00005c0001e37983 */ /* 0x000f220000300800 */
[----:B------:R-:W-:-:S03]  /*1e150*/  IMAD.MOV.U32 R4, RZ, RZ, R8 ;  /* 0x000000ffff047224 */ /* 0x000fc600078e0008 */
[----:B------:R-:W4:Y:S01]  /*1e160*/  LDL.LU R216, [R1+0x60] ;  /* 0x0000600001d87983 */ /* 0x000f220000300800 */
[----:B------:R-:W-:-:S03]  /*1e170*/  IMAD.MOV.U32 R152, RZ, RZ, R6 ;  /* 0x000000ffff987224 */ /* 0x000fc600078e0006 */
[----:B------:R-:W4:Y:S01]  /*1e180*/  LDL.LU R217, [R1+0x64] ;  /* 0x0000640001d97983 */ /* 0x000f220000300800 */
[----:B------:R-:W-:Y:S02]  /*1e190*/  IMAD.MOV.U32 R5, RZ, RZ, R9 ;  /* 0x000000ffff057224 */ /* 0x000fe400078e0009 */
[----:B------:R-:W-:Y:S01]  /*1e1a0*/  IMAD.MOV.U32 R8, RZ, RZ, R12 ;  /* 0x000000ffff087224 */ /* 0x000fe200078e000c */
[----:B------:R-:W4:Y:S01]  /*1e1b0*/  LDL.LU R218, [R1+0x68] ;  /* 0x0000680001da7983 */ /* 0x000f220000300800 */
[----:B------:R-:W-:Y:S02]  /*1e1c0*/  IMAD.MOV.U32 R153, RZ, RZ, R7 ;  /* 0x000000ffff997224 */ /* 0x000fe400078e0007 */
[----:B------:R-:W-:Y:S01]  /*1e1d0*/  IMAD.MOV.U32 R6, RZ, RZ, R10 ;  /* 0x000000ffff067224 */ /* 0x000fe200078e000a */
[----:B------:R-:W4:Y:S01]  /*1e1e0*/  LDL.LU R219, [R1+0x6c] ;  /* 0x00006c0001db7983 */ /* 0x000f220000300800 */
[----:B------:R-:W-:Y:S02]  /*1e1f0*/  IMAD.MOV.U32 R9, RZ, RZ, R13 ;  /* 0x000000ffff097224 */ /* 0x000fe400078e000d */
[----:B------:R-:W-:Y:S01]  /*1e200*/  IMAD.MOV.U32 R7, RZ, RZ, R11 ;  /* 0x000000ffff077224 */ /* 0x000fe200078e000b */
[----:B------:R-:W4:Y:S01]  /*1e210*/  LDL.LU R12, [R1+0x70] ;  /* 0x00007000010c7983 */ /* 0x000f220000300800 */
[----:B------:R-:W-:-:S02]  /*1e220*/  IMAD.MOV.U32 R10, RZ, RZ, R14 ;  /* 0x000000ffff0a7224 */ /* 0x000fc400078e000e */
[----:B------:R-:W-:Y:S01]  /*1e230*/  IMAD.MOV.U32 R11, RZ, RZ, R15 ;  /* 0x000000ffff0b7224 */ /* 0x000fe200078e000f */
[----:B------:R-:W4:Y:S04]  /*1e240*/  LDL.LU R13, [R1+0x74] ;  /* 0x00007400010d7983 */ /* 0x000f280000300800 */
[----:B------:R-:W4:Y:S04]  /*1e250*/  LDL.LU R14, [R1+0x78] ;  /* 0x00007800010e7983 */ /* 0x000f280000300800 */
[----:B------:R-:W4:Y:S04]  /*1e260*/  LDL.LU R15, [R1+0x7c] ;  /* 0x00007c00010f7983 */ /* 0x000f280000300800 */
[----:B------:R-:W4:Y:S04]  /*1e270*/  LDL.LU R40, [R1+0x90] ;  /* 0x0000900001287983 */ /* 0x000f280000300800 */
[----:B------:R-:W4:Y:S04]  /*1e280*/  LDL.LU R41, [R1+0x94] ;  /* 0x0000940001297983 */ /* 0x000f280000300800 */
[----:B------:R-:W4:Y:S04]  /*1e290*/  LDL.LU R42, [R1+0x98] ;  /* 0x00009800012a7983 */ /* 0x000f280000300800 */
[----:B------:R-:W4:Y:S01]  /*1e2a0*/  LDL.LU R43, [R1+0x9c] ;  /* 0x00009c00012b7983 */ /* 0x000f220000300800 */
[C---:B---3--:R-:W-:Y:S03]  /*1e2b0*/  HMMA.1688.F32.TF32 R76, R52.reuse, R138, R76 ;  /* 0x0000008a344c723c */ /* 0x048fe6000008104c */
[----:B------:R-:W3:Y:S04]  /*1e2c0*/  LDL.LU R16, [R1+0xb0] ;  /* 0x0000b00001107983 */ /* 0x000ee80000300800 */
[----:B------:R-:W3:Y:S01]  /*1e2d0*/  LDL.LU R17, [R1+0xb4] ;  /* 0x0000b40001117983 */ /* 0x000ee20000300800 */
[C---:B------:R-:W-:Y:S03]  /*1e2e0*/  HMMA.1688.F32.TF32 R80, R52.reuse, R134, R80 ;  /* 0x000000863450723c */ /* 0x040fe60000081050 */
[----:B------:R-:W3:Y:S04]  /*1e2f0*/  LDL.LU R18, [R1+0xb8] ;  /* 0x0000b80001127983 */ /* 0x000ee80000300800 */
[----:B------:R-:W3:Y:S01]  /*1e300*/  LDL.LU R19, [R1+0xbc] ;  /* 0x0000bc0001137983 */ /* 0x000ee20000300800 */
[C---:B------:R-:W-:Y:S03]  /*1e310*/  HMMA.1688.F32.TF32 R84, R52.reuse, R130, R84 ;  /* 0x000000823454723c */ /* 0x040fe60000081054 */
[----:B------:R-:W-:Y:S04]  /*1e320*/  LDS R221, [R252+0x54080] ;  /* 0x05408000fcdd7984 */ /* 0x000fe80000000800 */
[----:B------:R-:W-:Y:S01]  /*1e330*/  LDS R223, [R252+0x54880] ;  /* 0x05488000fcdf7984 */ /* 0x000fe20000000800 */
[C---:B------:R-:W-:Y:S08]  /*1e340*/  HMMA.1688.F32.TF32 R88, R52.reuse, R126, R88 ;  /* 0x0000007e3458723c */ /* 0x040ff00000081058 */
[C---:B------:R-:W-:Y:S08]  /*1e350*/  HMMA.1688.F32.TF32 R92, R52.reuse, R122, R92 ;  /* 0x0000007a345c723c */ /* 0x040ff0000008105c */
[C---:B------:R-:W-:Y:S08]  /*1e360*/  HMMA.1688.F32.TF32 R96, R52.reuse, R118, R96 ;  /* 0x000000763460723c */ /* 0x040ff00000081060 */
[C---:B------:R-:W-:Y:S08]  /*1e370*/  HMMA.1688.F32.TF32 R100, R52.reuse, R146, R100 ;  /* 0x000000923464723c */ /* 0x040ff00000081064 */
[----:B------:R-:W-:Y:S01]  /*1e380*/  HMMA.1688.F32.TF32 R104, R52, R142, R104 ;  /* 0x0000008e3468723c */ /* 0x000fe20000081068 */
        /* <DEDUP_REMOVED lines=29> */
[-C--:B------:R-:W-:Y:S08]  /*1e560*/  HMMA.1688.F32.TF32 R248, R36, R138.reuse, R248 ;  /* 0x0000008a24f8723c */ /* 0x080ff000000810f8 */
[C---:B------:R-:W-:Y:S08]  /*1e570*/  HMMA.1688.F32.TF32 R204, R48.reuse, R138, R204 ;  /* 0x0000008a30cc723c */ /* 0x040ff000000810cc */
[C---:B------:R-:W-:Y:S08]  /*1e580*/  HMMA.1688.F32.TF32 R184, R48.reuse, R130, R184 ;  /* 0x0000008230b8723c */ /* 0x040ff000000810b8 */
[C---:B------:R-:W-:Y:S08]  /*1e590*/  HMMA.1688.F32.TF32 R188, R48.reuse, R126, R188 ;  /* 0x0000007e30bc723c */ /* 0x040ff000000810bc */
[C---:B------:R-:W-:Y:S08]  /*1e5a0*/  HMMA.1688.F32.TF32 R192, R48.reuse, R122, R192 ;  /* 0x0000007a30c0723c */ /* 0x040ff000000810c0 */
[C---:B------:R-:W-:Y:S08]  /*1e5b0*/  HMMA.1688.F32.TF32 R196, R48.reuse, R118, R196 ;  /* 0x0000007630c4723c */ /* 0x040ff000000810c4 */
[C---:B------:R-:W-:Y:S08]  /*1e5c0*/  HMMA.1688.F32.TF32 R212, R48.reuse, R146, R212 ;  /* 0x0000009230d4723c */ /* 0x040ff000000810d4 */
[----:B------:R-:W-:Y:S08]  /*1e5d0*/  HMMA.1688.F32.TF32 R208, R48, R142, R208 ;  /* 0x0000008e30d0723c */ /* 0x000ff000000810d0 */
[C---:B-----5:R-:W-:Y:S08]  /*1e5e0*/  HMMA.1688.F32.TF32 R228, R236.reuse, R122, R228 ;  /* 0x0000007aece4723c */ /* 0x060ff000000810e4 */
[C---:B--2---:R-:W-:Y:S08]  /*1e5f0*/  HMMA.1688.F32.TF32 R240, R236.reuse, R118, R240 ;  /* 0x00000076ecf0723c */ /* 0x044ff000000810f0 */
[C---:B----4-:R-:W-:Y:S08]  /*1e600*/  HMMA.1688.F32.TF32 R224, R236.reuse, R126, R224 ;  /* 0x0000007eece0723c */ /* 0x050ff000000810e0 */
[C---:B------:R-:W-:Y:S08]  /*1e610*/  HMMA.1688.F32.TF32 R216, R236.reuse, R130, R216 ;  /* 0x00000082ecd8723c */ /* 0x040ff000000810d8 */
[----:B------:R-:W-:Y:S01]  /*1e620*/  HMMA.1688.F32.TF32 R12, R236, R134, R12 ;  /* 0x00000086ec0c723c */ /* 0x000fe2000008100c */
[----:B---3--:R-:W1:Y:S04]  /*1e630*/  LDSM.16.M88.4 R72, [R55+0x80] ;  /* 0x000080003748783b */ /* 0x008e680000000200 */
[----:B------:R-:W2:Y:S04]  /*1e640*/  LDSM.16.M88.4 R24, [R55+0x2080] ;  /* 0x002080003718783b */ /* 0x000ea80000000200 */
[----:B------:R-:W3:Y:S04]  /*1e650*/  LDSM.16.M88.4 R28, [R55+0x4080] ;  /* 0x00408000371c783b */ /* 0x000ee80000000200 */
[----:B------:R-:W4:Y:S04]  /*1e660*/  LDSM.16.M88.4 R32, [R55+0x6080] ;  /* 0x006080003720783b */ /* 0x000f280000000200 */
[----:B------:R-:W5:Y:S04]  /*1e670*/  LDSM.16.M88.4 R36, [R55+0x8080] ;  /* 0x008080003724783b */ /* 0x000f680000000200 */
[----:B------:R-:W3:Y:S04]  /*1e680*/  LDSM.16.M88.4 R56, [R55+0xa080] ;  /* 0x00a080003738783b */ /* 0x000ee80000000200 */
[----:B------:R-:W3:Y:S04]  /*1e690*/  LDSM.16.M88.4 R48, [R55+0xc080] ;  /* 0x00c080003730783b */ /* 0x000ee80000000200 */
[----:B------:R-:W3:Y:S04]  /*1e6a0*/  LDSM.16.M88.4 R52, [R55+0xe080] ;  /* 0x00e080003734783b */ /* 0x000ee80000000200 */
[----:B-1----:R-:W-:Y:S04]  /*1e6b0*/  STL [R1+0xa94], R74 ;  /* 0x000a944a01007387 */ /* 0x002fe80000100800 */
[----:B------:R-:W-:Y:S04]  /*1e6c0*/  STL [R1+0xa90], R75 ;  /* 0x000a904b01007387 */ /* 0x000fe80000100800 */
[----:B--2---:R-:W-:Y:S01]  /*1e6d0*/  STL [R1+0xa88], R26 ;  /* 0x000a881a01007387 */ /* 0x004fe20000100800 */
[C---:B------:R-:W-:Y:S03]  /*1e6e0*/  HMMA.1688.F32.TF32 R112, R232.reuse, R126, R112 ;  /* 0x0000007ee870723c */ /* 0x040fe60000081070 */
[----:B------:R-:W-:Y:S04]  /*1e6f0*/  STL [R1+0xa84], R27 ;  /* 0x000a841b01007387 */ /* 0x000fe80000100800 */
[----:B---3--:R-:W-:Y:S04]  /*1e700*/  STL [R1+0xa8c], R30 ;  /* 0x000a8c1e01007387 */ /* 0x008fe80000100800 */
[----:B------:R-:W-:Y:S01]  /*1e710*/  STL [R1+0xa80], R31 ;  /* 0x000a801f01007387 */ /* 0x000fe20000100800 */
[C---:B------:R-:W-:Y:S03]  /*1e720*/  HMMA.1688.F32.TF32 R68, R232.reuse, R130, R68 ;  /* 0x00000082e844723c */ /* 0x040fe60000081044 */
[----:B----4-:R-:W-:Y:S04]  /*1e730*/  STL [R1+0xa9c], R34 ;  /* 0x000a9c2201007387 */ /* 0x010fe80000100800 */
[----:B------:R-:W-:Y:S01]  /*1e740*/  STL [R1+0xa98], R35 ;  /* 0x000a982301007387 */ /* 0x000fe20000100800 */
[C---:B------:R-:W-:Y:S03]  /*1e750*/  HMMA.1688.F32.TF32 R168, R232.reuse, R134, R168 ;  /* 0x00000086e8a8723c */ /* 0x040fe600000810a8 */
[----:B-----5:R-:W-:Y:S05]  /*1e760*/  STL [R1+0xaa4], R38 ;  /* 0x000aa42601007387 */ /* 0x020fea0000100800 */
[C---:B------:R-:W-:Y:S01]  /*1e770*/  HMMA.1688.F32.TF32 R108, R232.reuse, R138, R108 ;  /* 0x0000008ae86c723c */ /* 0x040fe2000008106c */
[----:B------:R-:W-:Y:S04]  /*1e780*/  STL [R1+0xaa0], R39 ;  /* 0x000aa02701007387 */ /* 0x000fe80000100800 */
[----:B------:R-:W-:Y:S04]  /*1e790*/  STL [R1+0xaac], R58 ;  /* 0x000aac3a01007387 */ /* 0x000fe80000100800 */
[----:B------:R-:W-:Y:S01]  /*1e7a0*/  STL [R1+0xaa8], R59 ;  /* 0x000aa83b01007387 */ /* 0x000fe20000100800 */
[C---:B------:R-:W-:Y:S03]  /*1e7b0*/  HMMA.1688.F32.TF32 R60, R232.reuse, R118, R60 ;  /* 0x00000076e83c723c */ /* 0x040fe6000008103c */
[----:B------:R-:W-:Y:S05]  /*1e7c0*/  STL [R1+0xab4], R50 ;  /* 0x000ab43201007387 */ /* 0x000fea0000100800 */
[C---:B------:R-:W-:Y:S01]  /*1e7d0*/  HMMA.1688.F32.TF32 R64, R232.reuse, R122, R64 ;  /* 0x0000007ae840723c */ /* 0x040fe20000081040 */
[----:B------:R-:W-:Y:S04]  /*1e7e0*/  STL [R1+0xab0], R51 ;  /* 0x000ab03301007387 */ /* 0x000fe80000100800 */
[----:B------:R-:W-:Y:S04]  /*1e7f0*/  STL [R1+0xabc], R54 ;  /* 0x000abc3601007387 */ /* 0x000fe80000100800 */
[----:B------:R-:W-:Y:S01]  /*1e800*/  STL [R1+0xab8], R55 ;  /* 0x000ab83701007387 */ /* 0x000fe20000100800 */
[C---:B------:R-:W-:Y:S03]  /*1e810*/  HMMA.1688.F32.TF32 R20, R232.reuse, R146, R20 ;  /* 0x00000092e814723c */ /* 0x040fe60000081014 */
[----:B------:R-:W-:Y:S04]  /*1e820*/  STL.64 [R1+0x1f0], R108 ;  /* 0x0001f06c01007387 */ /* 0x000fe80000100a00 */
[----:B------:R1:W-:Y:S01]  /*1e830*/  STL.64 [R1+0x1f8], R110 ;  /* 0x0001f86e01007387 */ /* 0x0003e20000100a00 */
[----:B------:R-:W-:Y:S03]  /*1e840*/  HMMA.1688.F32.TF32 R232, R232, R142, R16 ;  /* 0x0000008ee8e8723c */ /* 0x000fe60000081010 */
[----:B-1----:R-:W2:Y:S04]  /*1e850*/  LDL.LU.64 R110, [R1+0xbc8] ;  /* 0x000bc800016e7983 */ /* 0x002ea80000300a00 */
[----:B------:R-:W2:Y:S04]  /*1e860*/  LDL.LU.64 R108, [R1+0xbc0] ;  /* 0x000bc000016c7983 */ /* 0x000ea80000300a00 */
[----:B------:R-:W-:Y:S04]  /*1e870*/  STL.64 [R1+0x1e0], R168 ;  /* 0x0001e0a801007387 */ /* 0x000fe80000100a00 */
[----:B------:R1:W-:Y:S01]  /*1e880*/  STL.64 [R1+0x1e8], R170 ;  /* 0x0001e8aa01007387 */ /* 0x0003e20000100a00 */
[----:B------:R-:W-:Y:S03]  /*1e890*/  HMMA.1688.F32.TF32 R40, R236, R138, R40 ;  /* 0x0000008aec28723c */ /* 0x000fe60000081028 */
[----:B-1----:R-:W3:Y:S04]  /*1e8a0*/  LDL.LU.64 R170, [R1+0xbb8] ;  /* 0x000bb80001aa7983 */ /* 0x002ee80000300a00 */
[----:B------:R-:W3:Y:S04]  /*1e8b0*/  LDL.LU.64 R168, [R1+0xbb0] ;  /* 0x000bb00001a87983 */ /* 0x000ee80000300a00 */
[----:B------:R-:W-:Y:S04]  /*1e8c0*/  STL.64 [R1+0x1d0], R68 ;  /* 0x0001d04401007387 */ /* 0x000fe80000100a00 */
[----:B------:R1:W-:Y:S04]  /*1e8d0*/  STL.64 [R1+0x1d8], R70 ;  /* 0x0001d84601007387 */ /* 0x0003e80000100a00 */
[----:B-1----:R-:W4:Y:S04]  /*1e8e0*/  LDL.LU.64 R70, [R1+0xba8] ;  /* 0x000ba80001467983 */ /* 0x002f280000300a00 */
[----:B------:R-:W4:Y:S04]  /*1e8f0*/  LDL.LU.64 R68, [R1+0xba0] ;  /* 0x000ba00001447983 */ /* 0x000f280000300a00 */
[----:B------:R-:W-:Y:S04]  /*1e900*/  STL.64 [R1+0x1c0], R112 ;  /* 0x0001c07001007387 */ /* 0x000fe80000100a00 */
[----:B------:R1:W-:Y:S04]  /*1e910*/  STL.64 [R1+0x1c8], R114 ;  /* 0x0001c87201007387 */ /* 0x0003e80000100a00 */
[----:B-1----:R-:W5:Y:S04]  /*1e920*/  LDL.LU.64 R114, [R1+0xb98] ;  /* 0x000b980001727983 */ /* 0x002f680000300a00 */
[----:B------:R-:W5:Y:S04]  /*1e930*/  LDL.LU.64 R112, [R1+0xb90] ;  /* 0x000b900001707983 */ /* 0x000f680000300a00 */
[----:B------:R-:W-:Y:S04]  /*1e940*/  STL.64 [R1+0x1b0], R64 ;  /* 0x0001b04001007387 */ /* 0x000fe80000100a00 */
[----:B------:R1:W-:Y:S04]  /*1e950*/  STL.64 [R1+0x1b8], R66 ;  /* 0x0001b84201007387 */ /* 0x0003e80000100a00 */
[----:B-1----:R-:W2:Y:S04]  /*1e960*/  LDL.LU.64 R66, [R1+0xb88] ;  /* 0x000b880001427983 */ /* 0x002ea80000300a00 */
[----:B------:R-:W2:Y:S04]  /*1e970*/  LDL.LU.64 R64, [R1+0xb80] ;  /* 0x000b800001407983 */ /* 0x000ea80000300a00 */
        /* <DEDUP_REMOVED lines=8> */
[----:B------:R-:W2:Y:S04]  /*1ea00*/  LDL.LU.64 R18, [R1+0xb58] ;  /* 0x000b580001127983 */ /* 0x000ea80000300a00 */
[----:B------:R-:W2:Y:S04]  /*1ea10*/  LDL.LU.64 R16, [R1+0xb50] ;  /* 0x000b500001107983 */ /* 0x000ea80000300a00 */
[----:B------:R1:W-:Y:S04]  /*1ea20*/  STL.64 [R1+0x180], R232 ;  /* 0x000180e801007387 */ /* 0x0003e80000100a00 */
[----:B------:R-:W-:Y:S04]  /*1ea30*/  STL.64 [R1+0x188], R234 ;  /* 0x000188ea01007387 */ /* 0x000fe80000100a00 */
[----:B-1----:R-:W2:Y:S04]  /*1ea40*/  LDL.LU R232, [R1] ;  /* 0x0000000001e87983 */ /* 0x002ea80000300800 */
[----:B------:R-:W-:Y:S04]  /*1ea50*/  STL.64 [R1+0x170], R40 ;  /* 0x0001702801007387 */ /* 0x000fe80000100a00 */
[----:B------:R1:W-:Y:S04]  /*1ea60*/  STL.64 [R1+0x178], R42 ;  /* 0x0001782a01007387 */ /* 0x0003e80000100a00 */
[----:B-1----:R-:W3:Y:S04]  /*1ea70*/  LDL.LU.64 R42, [R1+0xb48] ;  /* 0x000b4800012a7983 */ /* 0x002ee80000300a00 */
[----:B------:R-:W3:Y:S04]  /*1ea80*/  LDL.LU.64 R40, [R1+0xb40] ;  /* 0x000b400001287983 */ /* 0x000ee80000300a00 */
        /* <DEDUP_REMOVED lines=18> */
[----:B-1----:R-:W5:Y:S04]  /*1ebb0*/  LDL.LU.64 R242, [R1+0xaf8] ;  /* 0x000af80001f27983 */ /* 0x002f680000300a00 */
[----:B------:R-:W5:Y:S01]  /*1ebc0*/  LDL.LU.64 R240, [R1+0xaf0] ;  /* 0x000af00001f07983 */ /* 0x000f620000300a00 */
[----:B------:R-:W-:-:S02]  /*1ebd0*/  IMAD.MOV.U32 R233, RZ, RZ, R3 ;  /* 0x000000ffffe97224 */ /* 0x000fc400078e0003 */
[----:B------:R-:W-:Y:S02]  /*1ebe0*/  IMAD.MOV.U32 R234, RZ, RZ, R2 ;  /* 0x000000ffffea7224 */ /* 0x000fe400078e0002 */
[----:B------:R-:W-:Y:S02]  /*1ebf0*/  IMAD.MOV.U32 R235, RZ, RZ, R0 ;  /* 0x000000ffffeb7224 */ /* 0x000fe400078e0000 */
[----:B------:R-:W-:Y:S02]  /*1ec00*/  IMAD.MOV.U32 R134, RZ, RZ, R152 ;  /* 0x000000ffff867224 */ /* 0x000fe400078e0098 */
[----:B------:R-:W-:Y:S02]  /*1ec10*/  IMAD.MOV.U32 R135, RZ, RZ, R153 ;  /* 0x000000ffff877224 */ /* 0x000fe400078e0099 */
[----:B------:R-:W-:Y:S02]  /*1ec20*/  IMAD.MOV.U32 R130, RZ, RZ, R154 ;  /* 0x000000ffff827224 */ /* 0x000fe400078e009a */
[----:B------:R-:W-:Y:S01]  /*1ec30*/  IMAD.MOV.U32 R131, RZ, RZ, R155 ;  /* 0x000000ffff837224 */ /* 0x000fe200078e009b */
[----:B--2---:R-:W-:Y:S11]  /*1ec40*/  HMMA.1688.F32.TF32 R232, R236, R146, R232 ;  /* 0x00000092ece8723c */ /* 0x004ff600000810e8 */
[----:B------:R-:W-:Y:S11]  /*1ec50*/  @!UPT UIADD3 URZ, URZ, URZ, URZ ;  /* 0x0000003f3f3ff290 */ /* 0x000ff6000fffe03f */
[----:B------:R-:W-:Y:S01]  /*1ec60*/  @!UPT UIADD3 URZ, URZ, URZ, URZ ;  /* 0x0000003f3f3ff290 */ /* 0x000fe2000fffe03f */
[----:B------:R-:W-:Y:S04]  /*1ec70*/  STL.64 [R1+0x60], R232 ;  /* 0x000060e801007387 */ /* 0x000fe80000100a00 */
[----:B------:R1:W-:Y:S01]  /*1ec80*/  STL.64 [R1+0x68], R234 ;  /* 0x000068ea01007387 */ /* 0x0003e20000100a00 */
[C---:B---3--:R-:W-:Y:S08]  /*1ec90*/  HMMA.1688.F32.TF32 R216, R244.reuse, R28, R216 ;  /* 0x0000001cf4d8723c */ /* 0x048ff000000810d8 */
[C---:B----4-:R-:W-:Y:S08]  /*1eca0*/  HMMA.1688.F32.TF32 R224, R244.reuse, R24, R224 ;  /* 0x00000018f4e0723c */ /* 0x050ff000000810e0 */
[----:B-----5:R-:W-:Y:S08]  /*1ecb0*/  HMMA.1688.F32.TF32 R228, R244, R72, R228 ;  /* 0x00000048f4e4723c */ /* 0x020ff000000810e4 */
[----:B-1----:R-:W-:Y:S01]  /*1ecc0*/  HMMA.1688.F32.TF32 R232, R236, R142, R240 ;  /* 0x0000008eece8723c */ /* 0x002fe200000810f0 */
[----:B------:R-:W-:-:S06]  /*1ecd0*/  IMAD.MOV.U32 R54, RZ, RZ, R218 ;  /* 0x000000ffff367224 */ /* 0x000fcc00078e00da */
[----:B------:R-:W-:Y:S02]  /*1ece0*/  IMAD.MOV.U32 R236, RZ, RZ, R8 ;  /* 0x000000ffffec7224 */ /* 0x000fe400078e0008 */
[----:B------:R-:W-:Y:S02]  /*1ecf0*/  IMAD.MOV.U32 R237, RZ, RZ, R9 ;  /* 0x000000ffffed7224 */ /* 0x000fe400078e0009 */
[----:B------:R-:W-:Y:S02]  /*1ed00*/  IMAD.MOV.U32 R238, RZ, RZ, R10 ;  /* 0x000000ffffee7224 */ /* 0x000fe400078e000a */
[----:B------:R-:W-:-:S10]  /*1ed10*/  IMAD.MOV.U32 R239, RZ, RZ, R11 ;  /* 0x000000ffffef7224 */ /* 0x000fd400078e000b */
[----:B------:R-:W-:Y:S04]  /*1ed20*/  STL.64 [R1+0x50], R232 ;  /* 0x000050e801007387 */ /* 0x000fe80000100a00 */
[----:B------:R-:W-:Y:S04]  /*1ed30*/  STL [R1+0x58], R234 ;  /* 0x000058ea01007387 */ /* 0x000fe80000100800 */
[----:B------:R-:W-:Y:S04]  /*1ed40*/  STL.64 [R1+0x110], R228 ;  /* 0x000110e401007387 */ /* 0x000fe80000100a00 */
[----:B------:R-:W-:Y:S04]  /*1ed50*/  STL.64 [R1+0x118], R230 ;  /* 0x000118e601007387 */ /* 0x000fe80000100a00 */
[----:B------:R-:W-:Y:S04]  /*1ed60*/  STL.64 [R1+0x100], R224 ;  /* 0x000100e001007387 */ /* 0x000fe80000100a00 */
[----:B------:R-:W-:Y:S04]  /*1ed70*/  STL.64 [R1+0x108], R226 ;  /* 0x000108e201007387 */ /* 0x000fe80000100a00 */
[----:B------:R1:W-:Y:S04]  /*1ed80*/  STL.64 [R1+0xb0], R216 ;  /* 0x0000b0d801007387 */ /* 0x0003e80000100a00 */
[----:B------:R-:W2:Y:S04]  /*1ed90*/  LDL R243, [R1+0x258] ;  /* 0x0002580001f37983 */ /* 0x000ea80000100800 */
[----:B------:R-:W3:Y:S04]  /*1eda0*/  LDL R241, [R1+0x250] ;  /* 0x0002500001f17983 */ /* 0x000ee80000100800 */
[----:B------:R-:W4:Y:S01]  /*1edb0*/  LDL R242, [R1+0x254] ;  /* 0x0002540001f27983 */ /* 0x000f220000100800 */
[----:B-1----:R-:W-:-:S03]  /*1edc0*/  IMAD.MOV.U32 R216, RZ, RZ, R4 ;  /* 0x000000ffffd87224 */ /* 0x002fc600078e0004 */
[----:B------:R-:W5:Y:S01]  /*1edd0*/  LDL.LU R8, [R1+0xaec] ;  /* 0x000aec0001087983 */ /* 0x000f620000300800 */
[----:B------:R-:W-:-:S03]  /*1ede0*/  IMAD.MOV.U32 R217, RZ, RZ, R5 ;  /* 0x000000ffffd97224 */ /* 0x000fc600078e0005 */
[----:B------:R-:W5:Y:S01]  /*1edf0*/  LDL.LU R9, [R1+0xae8] ;  /* 0x000ae80001097983 */ /* 0x000f620000300800 */
[----:B------:R-:W-:-:S03]  /*1ee00*/  IMAD.MOV.U32 R55, RZ, RZ, R219 ;  /* 0x000000ffff377224 */ /* 0x000fc600078e00db */
[----:B------:R-:W5:Y:S01]  /*1ee10*/  LDL.LU R10, [R1+0xae4] ;  /* 0x000ae400010a7983 */ /* 0x000f620000300800 */
[----:B------:R-:W-:-:S03]  /*1ee20*/  IMAD.MOV.U32 R218, RZ, RZ, R6 ;  /* 0x000000ffffda7224 */ /* 0x000fc600078e0006 */
[----:B------:R-:W5:Y:S01]  /*1ee30*/  LDL.LU R11, [R1+0xae0] ;  /* 0x000ae000010b7983 */ /* 0x000f620000300800 */
[----:B------:R-:W-:-:S03]  /*1ee40*/  IMAD.MOV.U32 R219, RZ, RZ, R7 ;  /* 0x000000ffffdb7224 */ /* 0x000fc600078e0007 */
        /* <DEDUP_REMOVED lines=8> */
[C---:B------:R-:W-:Y:S11]  /*1eed0*/  HMMA.1688.F32.TF32 R12, R244.reuse, R32, R12 ;  /* 0x00000020f40c723c */ /* 0x040ff6000008100c */
        /* <DEDUP_REMOVED lines=13> */
[----:B------:R-:W-:Y:S01]  /*1efb0*/  HMMA.1688.F32.TF32 R12, R244, R56, R16 ;  /* 0x00000038f40c723c */ /* 0x000fe20000081010 */
[----:B------:R-:W-:Y:S02]  /*1efc0*/  IMAD.MOV.U32 R126, RZ, RZ, R145 ;  /* 0x000000ffff7e7224 */ /* 0x000fe400078e0091 */
[----:B------:R-:W-:-:S02]  /*1efd0*/  IMAD.MOV.U32 R127, RZ, RZ, R144 ;  /* 0x000000ffff7f7224 */ /* 0x000fc400078e0090 */
[----:B------:R-:W-:Y:S11]  /*1efe0*/  IMAD.MOV.U32 R3, RZ, RZ, R235 ;  /* 0x000000ffff037224 */ /* 0x000ff600078e00eb */
[----:B------:R-:W-:Y:S08]  /*1eff0*/  @!UPT UIADD3 URZ, URZ, URZ, URZ ;  /* 0x0000003f3f3ff290 */ /* 0x000ff0000fffe03f */
[----:B------:R-:W-:Y:S02]  /*1f000*/  IMAD.MOV.U32 R38, RZ, RZ, R12 ;  /* 0x000000ffff267224 */ /* 0x000fe400078e000c */
[----:B------:R-:W-:Y:S02]  /*1f010*/  IMAD.MOV.U32 R39, RZ, RZ, R13 ;  /* 0x000000ffff277224 */ /* 0x000fe400078e000d */
[----:B------:R-:W-:Y:S02]  /*1f020*/  IMAD.MOV.U32 R34, RZ, RZ, R14 ;  /* 0x000000ffff227224 */ /* 0x000fe400078e000e */
[----:B------:R-:W-:Y:S02]  /*1f030*/  IMAD.MOV.U32 R35, RZ, RZ, R15 ;  /* 0x000000ffff237224 */ /* 0x000fe400078e000f */
[----:B------:R-:W-:Y:S01]  /*1f040*/  HMMA.1688.F32.TF32 R12, R244, R48, R20 ;  /* 0x00000030f40c723c */ /* 0x000fe20000081014 */
[----:B------:R-:W-:Y:S02]  /*1f050*/  IMAD.MOV.U32 R122, RZ, RZ, R141 ;  /* 0x000000ffff7a7224 */ /* 0x000fe400078e008d */
[----:B------:R-:W-:Y:S11]  /*1f060*/  IMAD.MOV.U32 R123, RZ, RZ, R140 ;  /* 0x000000ffff7b7224 */ /* 0x000ff600078e008c */
[----:B------:R-:W-:Y:S10]  /*1f070*/  @!UPT UIADD3 URZ, URZ, URZ, URZ ;  /* 0x0000003f3f3ff290 */ /* 0x000ff4000fffe03f */
[----:B------:R-:W-:Y:S02]  /*1f080*/  IMAD.MOV.U32 R27, RZ, RZ, R12 ;  /* 0x000000ffff1b7224 */ /* 0x000fe400078e000c */
[----:B------:R-:W-:Y:S02]  /*1f090*/  IMAD.MOV.U32 R31, RZ, RZ, R13 ;  /* 0x000000ffff1f7224 */ /* 0x000fe400078e000d */
[----:B------:R-:W-:Y:S01]  /*1f0a0*/  IMAD.MOV.U32 R2, RZ, RZ, R14 ;  /* 0x000000ffff027224 */ /* 0x000fe200078e000e */
[----:B------:R-:W-:Y:S01]  /*1f0b0*/  LDS R13, [R252+0x54180] ;  /* 0x05418000fc0d7984 */ /* 0x000fe20000000800 */
[----:B------:R-:W-:-:S03]  /*1f0c0*/  IMAD.MOV.U32 R0, RZ, RZ, R15 ;  /* 0x000000ffff007224 */ /* 0x000fc600078e000f */
[----:B------:R-:W-:Y:S01]  /*1f0d0*/  LDS R15, [R252+0x54980] ;  /* 0x05498000fc0f7984 */ /* 0x000fe20000000800 */
[----:B------:R-:W-:Y:S01]  /*1f0e0*/  HMMA.1688.F32.TF32 R224, R220, R28, R60 ;  /* 0x0000001cdce0723c */ /* 0x000fe2000008103c */
[----:B------:R-:W-:Y:S02]  /*1f0f0*/  IMAD.MOV.U32 R118, RZ, RZ, R137 ;  /* 0x000000ffff767224 */ /* 0x000fe400078e0089 */
[----:B------:R-:W-:-:S05]  /*1f100*/  IMAD.MOV.U32 R119, RZ, RZ, R136 ;  /* 0x000000ffff777224 */ /* 0x000fca00078e0088 */
[C---:B------:R-:W-:Y:S01]  /*1f110*/  HMMA.1688.F32.TF32 R64, R220.reuse, R32, R64 ;  /* 0x00000020dc40723c */ /* 0x040fe20000081040 */
[----:B--2---:R-:W-:Y:S04]  /*1f120*/  LDS R12, [R243+0x54180] ;  /* 0x05418000f30c7984 */ /* 0x004fe80000000800 */
[----:B---3--:R-:W-:Y:S04]  /*1f130*/  LDS R144, [R241+0x54000] ;  /* 0x05400000f1907984 */ /* 0x008fe80000000800 */
[----:B------:R-:W-:Y:S04]  /*1f140*/  LDS R146, [R241+0x54800] ;  /* 0x05480000f1927984 */ /* 0x000fe80000000800 */
[----:B----4-:R-:W-:Y:S04]  /*1f150*/  LDS R145, [R242+0x54000] ;  /* 0x05400000f2917984 */ /* 0x010fe80000000800 */
[----:B------:R-:W1:Y:S04]  /*1f160*/  LDS R147, [R242+0x54800] ;  /* 0x05480000f2937984 */ /* 0x000e680000000800 */
[----:B------:R-:W-:Y:S01]  /*1f170*/  LDS R14, [R243+0x54980] ;  /* 0x05498000f30e7984 */ /* 0x000fe20000000800 */
[C---:B-----5:R-:W-:Y:S03]  /*1f180*/  HMMA.1688.F32.TF32 R228, R220.reuse, R24, R8 ;  /* 0x00000018dce4723c */ /* 0x060fe60000081008 */
[----:B------:R-:W-:Y:S04]  /*1f190*/  LDS R8, [R243+0x54100] ;  /* 0x05410000f3087984 */ /* 0x000fe80000000800 */
[----:B------:R-:W-:Y:S04]  /*1f1a0*/  LDS R10, [R243+0x54900] ;  /* 0x05490000f30a7984 */ /* 0x000fe80000000800 */
[----:B------:R-:W-:Y:S04]  /*1f1b0*/  LDS R9, [R252+0x54100] ;  /* 0x05410000fc097984 */ /* 0x000fe80000000800 */
[----:B------:R-:W-:Y:S01]  /*1f1c0*/  LDS R11, [R252+0x54900] ;  /* 0x05490000fc0b7984 */ /* 0x000fe20000000800 */
[----:B------:R-:W-:Y:S03]  /*1f1d0*/  HMMA.1688.F32.TF32 R232, R220, R72, R4 ;  /* 0x00000048dce8723c */ /* 0x000fe60000081004 */
[----:B------:R-:W-:Y:S04]  /*1f1e0*/  LDS R4, [R241+0x54080] ;  /* 0x05408000f1047984 */ /* 0x000fe80000000800 */
[----:B------:R-:W-:Y:S04]  /*1f1f0*/  LDS R6, [R241+0x54880] ;  /* 0x05488000f1067984 */ /* 0x000fe80000000800 */
[----:B------:R-:W-:Y:S04]  /*1f200*/  LDS R5, [R242+0x54080] ;  /* 0x05408000f2057984 */ /* 0x000fe80000000800 */
[----:B------:R-:W2:Y:S01]  /*1f210*/  LDS R7, [R242+0x54880] ;  /* 0x05488000f2077984 */ /* 0x000ea20000000800 */
[----:B------:R-:W-:Y:S03]  /*1f220*/  HMMA.1688.F32.TF32 R244, R244, R52, R152 ;  /* 0x00000034f4f4723c */ /* 0x000fe60000081098 */
[----:B------:R-:W-:Y:S05]  /*1f230*/  LDS R240, [R243+0x55080] ;  /* 0x05508000f3f07984 */ /* 0x000fea0000000800 */
[C---:B-1----:R-:W-:Y:S08]  /*1f240*/  HMMA.1688.F32.TF32 R140, R144.reuse, R72, R204 ;  /* 0x00000048908c723c */ /* 0x042ff000000810cc */
[C---:B------:R-:W-:Y:S08]  /*1f250*/  HMMA.1688.F32.TF32 R164, R144.reuse, R24, R164 ;  /* 0x0000001890a4723c */ /* 0x040ff000000810a4 */
[C---:B------:R-:W-:Y:S08]  /*1f260*/  HMMA.1688.F32.TF32 R184, R144.reuse, R28, R184 ;  /* 0x0000001c90b8723c */ /* 0x040ff000000810b8 */
[C---:B------:R-:W-:Y:S08]  /*1f270*/  HMMA.1688.F32.TF32 R188, R144.reuse, R32, R188 ;  /* 0x0000002090bc723c */ /* 0x040ff000000810bc */
[C---:B------:R-:W-:Y:S08]  /*1f280*/  HMMA.1688.F32.TF32 R192, R144.reuse, R36, R192 ;  /* 0x0000002490c0723c */ /* 0x040ff000000810c0 */
[C---:B------:R-:W-:Y:S08]  /*1f290*/  HMMA.1688.F32.TF32 R152, R144.reuse, R56, R196 ;  /* 0x000000389098723c */ /* 0x040ff000000810c4 */
[----:B------:R-:W-:Y:S08]  /*1f2a0*/  HMMA.1688.F32.TF32 R136, R144, R48, R212 ;  /* 0x000000309088723c */ /* 0x000ff000000810d4 */
[----:B--2---:R-:W-:Y:S01]  /*1f2b0*/  HMMA.1688.F32.TF32 R60, R4, R72, R248 ;  /* 0x00000048043c723c */ /* 0x004fe200000810f8 */
[----:B------:R-:W-:Y:S04]  /*1f2c0*/  STL.64 [R1+0xa48], R246 ;  /* 0x000a48f601007387 */ /* 0x000fe80000100a00 */
[----:B------:R-:W-:Y:S03]  /*1f2d0*/  LDS R196, [R241+0x54180] ;  /* 0x05418000f1c47984 */ /* 0x000fe60000000800 */
[----:B------:R-:W-:Y:S08]  /*1f2e0*/  HMMA.1688.F32.TF32 R144, R144, R52, R208 ;  /* 0x000000349090723c */ /* 0x000ff000000810d0 */
[C---:B------:R-:W-:Y:S01]  /*1f2f0*/  HMMA.1688.F32.TF32 R116, R4.reuse, R24, R116 ;  /* 0x000000180474723c */ /* 0x040fe20000081074 */
[----:B------:R-:W-:Y:S07]  /*1f300*/  STL.64 [R1+0xa40], R244 ;  /* 0x000a40f401007387 */ /* 0x000fee0000100a00 */
[C---:B------:R-:W-:Y:S01]  /*1f310*/  HMMA.1688.F32.TF32 R120, R4.reuse, R28, R120 ;  /* 0x0000001c0478723c */ /* 0x040fe20000081078 */
[----:B------:R-:W-:Y:S07]  /*1f320*/  STL.64 [R1+0xa58], R234 ;  /* 0x000a58ea01007387 */ /* 0x000fee0000100a00 */
[C---:B------:R-:W-:Y:S01]  /*1f330*/  HMMA.1688.F32.TF32 R124, R4.reuse, R32, R124 ;  /* 0x00000020047c723c */ /* 0x040fe2000008107c */
[----:B------:R-:W-:Y:S04]  /*1f340*/  STL.64 [R1+0xa50], R232 ;  /* 0x000a50e801007387 */ /* 0x000fe80000100a00 */
[----:B------:R-:W-:Y:S03]  /*1f350*/  STL.64 [R1+0xa68], R230 ;  /* 0x000a68e601007387 */ /* 0x000fe60000100a00 */
[C---:B------:R-:W-:Y:S01]  /*1f360*/  HMMA.1688.F32.TF32 R128, R4.reuse, R36, R128 ;  /* 0x000000240480723c */ /* 0x040fe20000081080 */
[----:B------:R1:W-:Y:S04]  /*1f370*/  STL.64 [R1+0xa60], R228 ;  /* 0x000a60e401007387 */ /* 0x0003e80000100a00 */
[----:B------:R-:W-:Y:S03]  /*1f380*/  STL.64 [R1+0xa78], R226 ;  /* 0x000a78e201007387 */ /* 0x000fe60000100a00 */
[----:B------:R-:W-:Y:S01]  /*1f390*/  HMMA.1688.F32.TF32 R132, R4, R56, R132 ;  /* 0x000000380484723c */ /* 0x000fe20000081084 */
[----:B------:R-:W-:Y:S04]  /*1f3a0*/  STL.64 [R1+0xa70], R224 ;  /* 0x000a70e001007387 */ /* 0x000fe80000100a00 */
[----:B------:R-:W-:Y:S03]  /*1f3b0*/  STL.64 [R1+0xa38], R66 ;  /* 0x000a384201007387 */ /* 0x000fe60000100a00 */
[C---:B------:R-:W-:Y:S01]  /*1f3c0*/  HMMA.1688.F32.TF32 R76, R8.reuse, R72, R76 ;  /* 0x00000048084c723c */ /* 0x040fe2000008104c */
[----:B------:R2:W-:Y:S07]  /*1f3d0*/  STL.64 [R1+0xa30], R64 ;  /* 0x000a304001007387 */ /* 0x0005ee0000100a00 */
[C---:B------:R-:W-:Y:S01]  /*1f3e0*/  HMMA.1688.F32.TF32 R80, R8.reuse, R24, R80 ;  /* 0x000000180850723c */ /* 0x040fe20000081050 */
[----:B------:R-:W-:Y:S07]  /*1f3f0*/  STL [R1+0xa28], R145 ;  /* 0x000a289101007387 */ /* 0x000fee0000100800 */
[C---:B------:R-:W-:Y:S01]  /*1f400*/  HMMA.1688.F32.TF32 R84, R8.reuse, R28, R84 ;  /* 0x0000001c0854723c */ /* 0x040fe20000081054 */
[----:B------:R-:W-:Y:S07]  /*1f410*/  STL [R1+0xa24], R146 ;  /* 0x000a249201007387 */ /* 0x000fee0000100800 */
[C---:B------:R-:W-:Y:S01]  /*1f420*/  HMMA.1688.F32.TF32 R88, R8.reuse, R32, R88 ;  /* 0x000000200858723c */ /* 0x040fe20000081058 */
[----:B------:R-:W-:Y:S07]  /*1f430*/  STL [R1+0xa20], R147 ;  /* 0x000a209301007387 */ /* 0x000fee0000100800 */
[C---:B------:R-:W-:Y:S08]  /*1f440*/  HMMA.1688.F32.TF32 R92, R8.reuse, R36, R92 ;  /* 0x00000024085c723c */ /* 0x040ff0000008105c */
[C---:B------:R-:W-:Y:S08]  /*1f450*/  HMMA.1688.F32.TF32 R96, R8.reuse, R56, R96 ;  /* 0x000000380860723c */ /* 0x040ff00000081060 */
[C---:B------:R-:W-:Y:S08]  /*1f460*/  HMMA.1688.F32.TF32 R100, R8.reuse, R48, R100 ;  /* 0x000000300864723c */ /* 0x040ff00000081064 */
[----:B------:R-:W-:Y:S01]  /*1f470*/  HMMA.1688.F32.TF32 R104, R8, R52, R104 ;  /* 0x000000340868723c */ /* 0x000fe20000081068 */
[----:B------:R-:W-:Y:S04]  /*1f480*/  STL [R1+0xa1c], R61 ;  /* 0x000a1c3d01007387 */ /* 0x000fe80000100800 */
[----:B------:R-:W-:Y:S03]  /*1f490*/  LDS R198, [R241+0x54980] ;  /* 0x05498000f1c67984 */ /* 0x000fe60000000800 */
[C---:B------:R-:W-:Y:S01]  /*1f4a0*/  HMMA.1688.F32.TF32 R172, R12.reuse, R72, R172 ;  /* 0x000000480cac723c */ /* 0x040fe200000810ac */
[----:B------:R-:W-:Y:S04]  /*1f4b0*/  LDS R197, [R242+0x54180] ;  /* 0x05418000f2c57984 */ /* 0x000fe80000000800 */
[----:B------:R-:W3:Y:S03]  /*1f4c0*/  LDS R199, [R242+0x54980] ;  /* 0x05498000f2c77984 */ /* 0x000ee60000000800 */
[C---:B------:R-:W-:Y:S08]  /*1f4d0*/  HMMA.1688.F32.TF32 R8, R12.reuse, R24, R44 ;  /* 0x000000180c08723c */ /* 0x040ff0000008102c */
[C---:B------:R-:W-:Y:S08]  /*1f4e0*/  HMMA.1688.F32.TF32 R148, R12.reuse, R28, R148 ;  /* 0x0000001c0c94723c */ /* 0x040ff00000081094 */
[C---:B------:R-:W-:Y:S08]  /*1f4f0*/  HMMA.1688.F32.TF32 R176, R12.reuse, R32, R176 ;  /* 0x000000200cb0723c */ /* 0x040ff000000810b0 */
[C---:B------:R-:W-:Y:S08]  /*1f500*/  HMMA.1688.F32.TF32 R180, R12.reuse, R36, R180 ;  /* 0x000000240cb4723c */ /* 0x040ff000000810b4 */
[C---:B------:R-:W-:Y:S08]  /*1f510*/  HMMA.1688.F32.TF32 R156, R12.reuse, R56, R156 ;  /* 0x000000380c9c723c */ /* 0x040ff0000008109c */
[C---:B------:R-:W-:Y:S08]  /*1f520*/  HMMA.1688.F32.TF32 R160, R12.reuse, R48, R160 ;  /* 0x000000300ca0723c */ /* 0x040ff000000810a0 */
[----:B------:R-:W-:Y:S01]  /*1f530*/  HMMA.1688.F32.TF32 R200, R12, R52, R200 ;  /* 0x000000340cc8723c */ /* 0x000fe200000810c8 */
[----:B------:R-:W-:Y:S07]  /*1f540*/  STL [R1+0xa18], R62 ;  /* 0x000a183e01007387 */ /* 0x000fee0000100800 */
[C---:B------:R-:W-:Y:S01]  /*1f550*/  HMMA.1688.F32.TF32 R12, R4.reuse, R48, R216 ;  /* 0x00000030040c723c */ /* 0x040fe200000810d8 */
[----:B------:R-:W-:Y:S07]  /*1f560*/  STL [R1+0xa14], R63 ;  /* 0x000a143f01007387 */ /* 0x000fee0000100800 */
[----:B------:R-:W-:Y:S01]  /*1f570*/  HMMA.1688.F32.TF32 R4, R4, R52, R236 ;  /* 0x000000340404723c */ /* 0x000fe200000810ec */
        /* <DEDUP_REMOVED lines=17> */
[----:B------:R-:W3:Y:S04]  /*1f690*/  LDL.LU R20, [R1+0x170] ;  /* 0x0001700001147983 */ /* 0x000ee80000300800 */
[----:B------:R-:W3:Y:S04]  /*1f6a0*/  LDL.LU R21, [R1+0x174] ;  /* 0x0001740001157983 */ /* 0x000ee80000300800 */
[----:B------:R-:W3:Y:S04]  /*1f6b0*/  LDL.LU R22, [R1+0x178] ;  /* 0x0001780001167983 */ /* 0x000ee80000300800 */
[----:B------:R-:W3:Y:S04]  /*1f6c0*/  LDL.LU R23, [R1+0x17c] ;  /* 0x00017c0001177983 */ /* 0x000ee80000300800 */
[----:B------:R-:W4:Y:S04]  /*1f6d0*/  LDL.LU R216, [R1+0x190] ;  /* 0x0001900001d87983 */ /* 0x000f280000300800 */
[----:B------:R-:W4:Y:S04]  /*1f6e0*/  LDL.LU R217, [R1+0x194] ;  /* 0x0001940001d97983 */ /* 0x000f280000300800 */
[----:B------:R-:W4:Y:S04]  /*1f6f0*/  LDL.LU R218, [R1+0x198] ;  /* 0x0001980001da7983 */ /* 0x000f280000300800 */
[----:B------:R-:W4:Y:S04]  /*1f700*/  LDL.LU R219, [R1+0x19c] ;  /* 0x00019c0001db7983 */ /* 0x000f280000300800 */
[----:B-1----:R-:W5:Y:S04]  /*1f710*/  LDL.LU R228, [R1+0x1b0] ;  /* 0x0001b00001e47983 */ /* 0x002f680000300800 */
[----:B------:R-:W5:Y:S04]  /*1f720*/  LDL.LU R229, [R1+0x1b4] ;  /* 0x0001b40001e57983 */ /* 0x000f680000300800 */
[----:B------:R-:W5:Y:S04]  /*1f730*/  LDL.LU R230, [R1+0x1b8] ;  /* 0x0001b80001e67983 */ /* 0x000f680000300800 */
[----:B------:R-:W5:Y:S04]  /*1f740*/  LDL.LU R231, [R1+0x1bc] ;  /* 0x0001bc0001e77983 */ /* 0x000f680000300800 */
[----:B------:R-:W4:Y:S04]  /*1f750*/  LDL.LU R44, [R1+0x1d0] ;  /* 0x0001d000012c7983 */ /* 0x000f280000300800 */
        /* <DEDUP_REMOVED lines=23> */
[----:B--2---:R-:W2:Y:S04]  /*1f8d0*/  LDL.LU R64, [R1+0x150] ;  /* 0x0001500001407983 */ /* 0x004ea80000300800 */
[----:B------:R-:W2:Y:S04]  /*1f8e0*/  LDL.LU R65, [R1+0x154] ;  /* 0x0001540001417983 */ /* 0x000ea80000300800 */
        /* <DEDUP_REMOVED lines=13> */
[----:B------:R-:W2:Y:S01]  /*1f9c0*/  LDL.LU R247, [R1+0x13c] ;  /* 0x00013c0001f77983 */ /* 0x000ea20000300800 */
[C---:B------:R-:W-:Y:S03]  /*1f9d0*/  HMMA.1688.F32.TF32 R112, R220.reuse, R36, R112 ;  /* 0x00000024dc70723c */ /* 0x040fe60000081070 */
[----:B------:R-:W-:Y:S04]  /*1f9e0*/  LDS R236, [R243+0x55000] ;  /* 0x05500000f3ec7984 */ /* 0x000fe80000000800 */
[----:B------:R-:W-:Y:S01]  /*1f9f0*/  LDS R238, [R243+0x55800] ;  /* 0x05580000f3ee7984 */ /* 0x000fe20000000800 */
[C---:B------:R-:W-:Y:S03]  /*1fa00*/  HMMA.1688.F32.TF32 R68, R220.reuse, R56, R68 ;  /* 0x00000038dc44723c */ /* 0x040fe60000081044 */
[----:B------:R-:W-:Y:S04]  /*1fa10*/  LDS R237, [R252+0x55000] ;  /* 0x05500000fced7984 */ /* 0x000fe80000000800 */
[----:B------:R-:W-:Y:S01]  /*1fa20*/  LDS R239, [R252+0x55800] ;  /* 0x05580000fcef7984 */ /* 0x000fe20000000800 */
[C---:B------:R-:W-:Y:S08]  /*1fa30*/  HMMA.1688.F32.TF32 R168, R220.reuse, R48, R168 ;  /* 0x00000030dca8723c */ /* 0x040ff000000810a8 */
[----:B------:R-:W-:Y:S01]  /*1fa40*/  HMMA.1688.F32.TF32 R108, R220, R52, R108 ;  /* 0x00000034dc6c723c */ /* 0x000fe2000008106c */
[----:B------:R-:W-:Y:S04]  /*1fa50*/  LDS R220, [R241+0x54100] ;  /* 0x05410000f1dc7984 */ /* 0x000fe80000000800 */
[----:B------:R-:W-:Y:S04]  /*1fa60*/  LDS R222, [R241+0x54900] ;  /* 0x05490000f1de7984 */ /* 0x000fe80000000800 */
[----:B------:R-:W-:Y:S04]  /*1fa70*/  LDS R221, [R242+0x54100] ;  /* 0x05410000f2dd7984 */ /* 0x000fe80000000800 */
[----:B------:R-:W5:Y:S04]  /*1fa80*/  LDS R223, [R242+0x54900] ;  /* 0x05490000f2df7984 */ /* 0x000f680000000800 */
[----:B------:R-:W-:Y:S04]  /*1fa90*/  LDS R242, [R243+0x55880] ;  /* 0x05588000f3f27984 */ /* 0x000fe80000000800 */
[----:B------:R-:W-:Y:S04]  /*1faa0*/  LDS R241, [R252+0x55080] ;  /* 0x05508000fcf17984 */ /* 0x000fe80000000800 */
[----:B------:R-:W1:Y:S01]  /*1fab0*/  LDS R243, [R252+0x55880] ;  /* 0x05588000fcf37984 */ /* 0x000e620000000800 */
[----:B---3--:R-:W-:Y:S08]  /*1fac0*/  HMMA.1688.F32.TF32 R20, R196, R72, R20 ;  /* 0x00000048c414723c */ /* 0x008ff00000081014 */
[C---:B-----5:R-:W-:Y:S08]  /*1fad0*/  HMMA.1688.F32.TF32 R208, R220.reuse, R36, R228 ;  /* 0x00000024dcd0723c */ /* 0x060ff000000810e4 */
[C---:B----4-:R-:W-:Y:S08]  /*1fae0*/  HMMA.1688.F32.TF32 R16, R220.reuse, R72, R16 ;  /* 0x00000048dc10723c */ /* 0x050ff00000081010 */
[C---:B------:R-:W-:Y:S08]  /*1faf0*/  HMMA.1688.F32.TF32 R44, R220.reuse, R28, R44 ;  /* 0x0000001cdc2c723c */ /* 0x040ff0000008102c */
[----:B------:R-:W-:Y:S07]  /*1fb00*/  HMMA.1688.F32.TF32 R40, R220, R24, R40 ;  /* 0x00000018dc28723c */ /* 0x000fee0000081028 */
[----:B------:R-:W-:Y:S04]  /*1fb10*/  STL [R1+0x9cc], R19 ;  /* 0x0009cc1301007387 */ /* 0x000fe80000100800 */
[----:B------:R-:W3:Y:S04]  /*1fb20*/  LDL.LU R228, [R1+0x120] ;  /* 0x0001200001e47983 */ /* 0x000ee80000300800 */
[----:B------:R-:W3:Y:S04]  /*1fb30*/  LDL.LU R229, [R1+0x124] ;  /* 0x0001240001e57983 */ /* 0x000ee80000300800 */
[----:B------:R-:W3:Y:S04]  /*1fb40*/  LDL.LU R230, [R1+0x128] ;  /* 0x0001280001e67983 */ /* 0x000ee80000300800 */
[----:B------:R-:W3:Y:S01]  /*1fb50*/  LDL.LU R231, [R1+0x12c] ;  /* 0x00012c0001e77983 */ /* 0x000ee20000300800 */
[C---:B--2---:R-:W-:Y:S08]  /*1fb60*/  HMMA.1688.F32.TF32 R64, R196.reuse, R28, R64 ;  /* 0x0000001cc440723c */ /* 0x044ff00000081040 */
[C---:B------:R-:W-:Y:S11]  /*1fb70*/  HMMA.1688.F32.TF32 R248, R196.reuse, R24, R248 ;  /* 0x00000018c4f8723c */ /* 0x040ff600000810f8 */
[----:B------:R-:W-:Y:S05]  /*1fb80*/  @!UPT UIADD3 URZ, URZ, URZ, URZ ;  /* 0x0000003f3f3ff290 */ /* 0x000fea000fffe03f */
[----:B------:R-:W-:Y:S02]  /*1fb90*/  IMAD.MOV.U32 R29, RZ, RZ, R64 ;  /* 0x000000ffff1d7224 */ /* 0x000fe400078e0040 */
[----:B------:R-:W-:Y:S02]  /*1fba0*/  IMAD.MOV.U32 R28, RZ, RZ, R65 ;  /* 0x000000ffff1c7224 */ /* 0x000fe400078e0041 */
[----:B------:R-:W-:Y:S02]  /*1fbb0*/  IMAD.MOV.U32 R25, RZ, RZ, R66 ;  /* 0x000000ffff197224 */ /* 0x000fe400078e0042 */
[----:B------:R-:W-:Y:S02]  /*1fbc0*/  IMAD.MOV.U32 R24, RZ, RZ, R67 ;  /* 0x000000ffff187224 */ /* 0x000fe400078e0043 */
[-C--:B------:R-:W-:Y:S08]  /*1fbd0*/  HMMA.1688.F32.TF32 R64, R196, R32.reuse, R224 ;  /* 0x00000020c440723c */ /* 0x080ff000000810e0 */
[C---:B------:R-:W-:Y:S08]  /*1fbe0*/  HMMA.1688.F32.TF32 R204, R220.reuse, R32, R204 ;  /* 0x00000020dccc723c */ /* 0x040ff000000810cc */
[C---:B------:R-:W-:Y:S08]  /*1fbf0*/  HMMA.1688.F32.TF32 R212, R220.reuse, R56, R212 ;  /* 0x00000038dcd4723c */ /* 0x040ff000000810d4 */
[----:B------:R-:W-:Y:S01]  /*1fc00*/  HMMA.1688.F32.TF32 R216, R220, R48, R216 ;  /* 0x00000030dcd8723c */ /* 0x000fe200000810d8 */
[----:B------:R-:W-:-:S02]  /*1fc10*/  IMAD.MOV.U32 R73, RZ, RZ, R64 ;  /* 0x000000ffff497224 */ /* 0x000fc400078e0040 */
[----:B------:R-:W-:-:S05]  /*1fc20*/  IMAD.MOV.U32 R72, RZ, RZ, R65 ;  /* 0x000000ffff487224 */ /* 0x000fca00078e0041 */
[----:B------:R-:W-:Y:S01]  /*1fc30*/  HMMA.1688.F32.TF32 R220, R220, R52, R232 ;  /* 0x00000034dcdc723c */ /* 0x000fe200000810e8 */
[----:B------:R-:W2:Y:S01]  /*1fc40*/  LDL.LU R232, [R1+0x60] ;  /* 0x0000600001e87983 */ /* 0x000ea20000300800 */
[----:B------:R-:W-:-:S03]  /*1fc50*/  IMAD.MOV.U32 R33, RZ, RZ, R66 ;  /* 0x000000ffff217224 */ /* 0x000fc600078e0042 */
[----:B------:R-:W2:Y:S01]  /*1fc60*/  LDL.LU R233, [R1+0x64] ;  /* 0x0000640001e97983 */ /* 0x000ea20000300800 */
[----:B------:R-:W-:-:S03]  /*1fc70*/  IMAD.MOV.U32 R32, RZ, RZ, R67 ;  /* 0x000000ffff207224 */ /* 0x000fc600078e0043 */
[----:B------:R-:W2:Y:S01]  /*1fc80*/  LDL.LU R234, [R1+0x68] ;  /* 0x0000680001ea7983 */ /* 0x000ea20000300800 */
[----:B------:R-:W-:Y:S03]  /*1fc90*/  HMMA.1688.F32.TF32 R64, R196, R36, R244 ;  /* 0x00000024c440723c */ /* 0x000fe600000810f4 */
[----:B------:R-:W2:Y:S04]  /*1fca0*/  LDL.LU R235, [R1+0x6c] ;  /* 0x00006c0001eb7983 */ /* 0x000ea80000300800 */
[----:B------:R4:W-:Y:S04]  /*1fcb0*/  STL [R1+0x9c4], R22 ;  /* 0x0009c41601007387 */ /* 0x0009e80000100800 */
[----:B------:R5:W-:Y:S04]  /*1fcc0*/  STL [R1+0x9c0], R23 ;  /* 0x0009c01701007387 */ /* 0x000be80000100800 */
[----:B------:R-:W2:Y:S04]  /*1fcd0*/  LDL.LU R244, [R1+0x50] ;  /* 0x0000500001f47983 */ /* 0x000ea80000300800 */
[----:B------:R-:W2:Y:S04]  /*1fce0*/  LDL.LU R245, [R1+0x54] ;  /* 0x0000540001f57983 */ /* 0x000ea80000300800 */
[----:B------:R-:W2:Y:S01]  /*1fcf0*/  LDL.LU R246, [R1+0x58] ;  /* 0x0000580001f67983 */ /* 0x000ea20000300800 */
[----:B----4-:R-:W-:-:S02]  /*1fd00*/  IMAD.MOV.U32 R22, RZ, RZ, R64 ;  /* 0x000000ffff167224 */ /* 0x010fc400078e0040 */
[----:B-----5:R-:W-:Y:S01]  /*1fd10*/  IMAD.MOV.U32 R23, RZ, RZ, R65 ;  /* 0x000000ffff177224 */ /* 0x020fe200078e0041 */
[----:B------:R-:W4:Y:S01]  /*1fd20*/  LDL.LU R224, [R1+0x110] ;  /* 0x0001100001e07983 */ /* 0x000f220000300800 */
[----:B------:R-:W-:Y:S02]  /*1fd30*/  IMAD.MOV.U32 R37, RZ, RZ, R66 ;  /* 0x000000ffff257224 */ /* 0x000fe400078e0042 */
[----:B------:R-:W-:Y:S01]  /*1fd40*/  IMAD.MOV.U32 R36, RZ, RZ, R67 ;  /* 0x000000ffff247224 */ /* 0x000fe200078e0043 */
[----:B------:R-:W4:Y:S01]  /*1fd50*/  LDL.LU R225, [R1+0x114] ;  /* 0x0001140001e17983 */ /* 0x000f220000300800 */
[----:B------:R-:W-:-:S03]  /*1fd60*/  IMAD.MOV.U32 R247, RZ, RZ, R3 ;  /* 0x000000fffff77224 */ /* 0x000fc600078e0003 */
[----:B------:R-:W4:Y:S04]  /*1fd70*/  LDL.LU R226, [R1+0x118] ;  /* 0x0001180001e27983 */ /* 0x000f280000300800 */
[----:B------:R-:W4:Y:S04]  /*1fd80*/  LDL.LU R227, [R1+0x11c] ;  /* 0x00011c0001e37983 */ /* 0x000f280000300800 */
[----:B------:R-:W5:Y:S04]  /*1fd90*/  LDL.LU R120, [R1+0x100] ;  /* 0x0001000001787983 */ /* 0x000f680000300800 */
[----:B------:R-:W5:Y:S04]  /*1fda0*/  LDL.LU R121, [R1+0x104] ;  /* 0x0001040001797983 */ /* 0x000f680000300800 */
[----:B------:R-:W5:Y:S04]  /*1fdb0*/  LDL.LU R122, [R1+0x108] ;  /* 0x00010800017a7983 */ /* 0x000f680000300800 */
[----:B------:R-:W5:Y:S01]  /*1fdc0*/  LDL.LU R123, [R1+0x10c] ;  /* 0x00010c00017b7983 */ /* 0x000f620000300800 */
[----:B---3--:R-:W-:Y:S03]  /*1fdd0*/  HMMA.1688.F32.TF32 R64, R196, R56, R228 ;  /* 0x00000038c440723c */ /* 0x008fe600000810e4 */
[----:B------:R-:W3:Y:S04]  /*1fde0*/  LDL.LU R228, [R1+0xb0] ;  /* 0x0000b00001e47983 */ /* 0x000ee80000300800 */
[----:B------:R-:W3:Y:S11]  /*1fdf0*/  LDL.LU R229, [R1+0xb4] ;  /* 0x0000b40001e57983 */ /* 0x000ef60000300800 */
[----:B------:R-:W-:Y:S06]  /*1fe00*/  @!UPT UIADD3 URZ, URZ, URZ, URZ ;  /* 0x0000003f3f3ff290 */ /* 0x000fec000fffe03f */
[----:B------:R-:W-:Y:S02]  /*1fe10*/  IMAD.MOV.U32 R19, RZ, RZ, R64 ;  /* 0x000000ffff137224 */ /* 0x000fe400078e0040 */
[----:B------:R-:W-:Y:S02]  /*1fe20*/  IMAD.MOV.U32 R3, RZ, RZ, R65 ;  /* 0x000000ffff037224 */ /* 0x000fe400078e0041 */
[----:B------:R-:W-:Y:S02]  /*1fe30*/  IMAD.MOV.U32 R57, RZ, RZ, R66 ;  /* 0x000000ffff397224 */ /* 0x000fe400078e0042 */
[----:B------:R-:W-:Y:S02]  /*1fe40*/  IMAD.MOV.U32 R56, RZ, RZ, R67 ;  /* 0x000000ffff387224 */ /* 0x000fe400078e0043 */
[----:B------:R-:W-:Y:S02]  /*1fe50*/  IMAD.MOV.U32 R230, RZ, RZ, R54 ;  /* 0x000000ffffe67224 */ /* 0x000fe400078e0036 */
[----:B------:R-:W3:Y:S01]  /*1fe60*/  LDL.LU R54, [R1+0xabc] ;  /* 0x000abc0001367983 */ /* 0x000ee20000300800 */
[----:B------:R-:W-:-:S03]  /*1fe70*/  IMAD.MOV.U32 R231, RZ, RZ, R55 ;  /* 0x000000ffffe77224 */ /* 0x000fc600078e0037 */
[----:B------:R-:W3:Y:S01]  /*1fe80*/  LDL.LU R55, [R1+0xab8] ;  /* 0x000ab80001377983 */ /* 0x000ee20000300800 */
[C---:B--2---:R-:W-:Y:S08]  /*1fe90*/  HMMA.1688.F32.TF32 R64, R196.reuse, R48, R232 ;  /* 0x00000030c440723c */ /* 0x044ff000000810e8 */
[----:B------:R-:W-:Y:S01]  /*1fea0*/  HMMA.1688.F32.TF32 R196, R196, R52, R244 ;  /* 0x00000034c4c4723c */ /* 0x000fe200000810f4 */
[----:B------:R-:W-:-:S02]  /*1feb0*/  IMAD.MOV.U32 R232, RZ, RZ, R50 ;  /* 0x000000ffffe87224 */ /* 0x000fc400078e0032 */
[----:B------:R-:W2:Y:S01]  /*1fec0*/  LDL.LU R50, [R1+0xab4] ;  /* 0x000ab40001327983 */ /* 0x000ea20000300800 */
[----:B------:R-:W-:Y:S02]  /*1fed0*/  IMAD.MOV.U32 R233, RZ, RZ, R51 ;  /* 0x000000ffffe97224 */ /* 0x000fe400078e0033 */
[----:B------:R-:W-:Y:S01]  /*1fee0*/  IMAD.MOV.U32 R234, RZ, RZ, R58 ;  /* 0x000000ffffea7224 */ /* 0x000fe200078e003a */
[----:B------:R-:W2:Y:S09]  /*1fef0*/  LDL.LU R51, [R1+0xab0] ;  /* 0x000ab00001337983 */ /* 0x000eb20000300800 */
[----:B------:R-:W-:-:S02]  /*1ff00*/  IMAD.MOV.U32 R15, RZ, RZ, R64 ;  /* 0x000000ffff0f7224 */ /* 0x000fc400078e0040 */
[----:B------:R-:W-:Y:S01]  /*1ff10*/  IMAD.MOV.U32 R235, RZ, RZ, R59 ;  /* 0x000000ffffeb7224 */ /* 0x000fe200078e003b */
[----:B------:R-:W3:Y:S01]  /*1ff20*/  LDL.LU R58, [R1+0xaac] ;  /* 0x000aac00013a7983 */ /* 0x000ee20000300800 */
[----:B------:R-:W-:Y:S02]  /*1ff30*/  IMAD.MOV.U32 R7, RZ, RZ, R65 ;  /* 0x000000ffff077224 */ /* 0x000fe400078e0041 */
[----:B------:R-:W-:Y:S01]  /*1ff40*/  IMAD.MOV.U32 R64, RZ, RZ, R38 ;  /* 0x000000ffff407224 */ /* 0x000fe200078e0026 */
[----:B------:R-:W3:Y:S01]  /*1ff50*/  LDL.LU R59, [R1+0xaa8] ;  /* 0x000aa800013b7983 */ /* 0x000ee20000300800 */
[----:B------:R-:W-:Y:S02]  /*1ff60*/  IMAD.MOV.U32 R49, RZ, RZ, R66 ;  /* 0x000000ffff317224 */ /* 0x000fe400078e0042 */
[----:B------:R-:W-:Y:S01]  /*1ff70*/  IMAD.MOV.U32 R65, RZ, RZ, R39 ;  /* 0x000000ffff417224 */ /* 0x000fe200078e0027 */
[----:B------:R-:W4:Y:S01]  /*1ff80*/  LDL.LU R38, [R1+0xaa4] ;  /* 0x000aa40001267983 */ /* 0x000f220000300800 */
[----:B------:R-:W-:-:S02]  /*1ff90*/  IMAD.MOV.U32 R48, RZ, RZ, R67 ;  /* 0x000000ffff307224 */ /* 0x000fc400078e0043 */
[----:B------:R-:W-:Y:S01]  /*1ffa0*/  IMAD.MOV.U32 R66, RZ, RZ, R34 ;  /* 0x000000ffff427224 */ /* 0x000fe200078e0022 */
[----:B------:R-:W4:Y:S01]  /*1ffb0*/  LDL.LU R39, [R1+0xaa0] ;  /* 0x000aa00001277983 */ /* 0x000f220000300800 */
[----:B------:R-:W-:Y:S02]  /*1ffc0*/  IMAD.MOV.U32 R67, RZ, RZ, R35 ;  /* 0x000000ffff437224 */ /* 0x000fe400078e0023 */
[----:B------:R-:W-:Y:S01]  /*1ffd0*/  IMAD.MOV.U32 R135, RZ, RZ, R196 ;  /* 0x000000ffff877224 */ /* 0x000fe200078e00c4 */
[----:B------:R-:W5:Y:S01]  /*1ffe0*/  LDL.LU R34, [R1+0xa9c] ;  /* 0x000a9c0001227983 */ /* 0x000f620000300800 */
[----:B------:R-:W-:Y:S02]  /*1fff0*/  IMAD.MOV.U32 R14, RZ, RZ, R197 ;  /* 0x000000ffff0e7224 */ /* 0x000fe400078e00c5 */
[----:B------:R-:W-:Y:S01]  /*20000*/  IMAD.MOV.U32 R196, RZ, RZ, R74 ;  /* 0x000000ffffc47224 */ /* 0x000fe200078e004a */
[----:B------:R-:W5:Y:S01]  /*20010*/  LDL.LU R35, [R1+0xa98] ;  /* 0x000a980001237983 */ /* 0x000f620000300800 */
[----:B------:R-:W-:-:S02]  /*20020*/  IMAD.MOV.U32 R53, RZ, RZ, R198 ;  /* 0x000000ffff357224 */ /* 0x000fc400078e00c6 */
[----:B------:R-:W-:Y:S01]  /*20030*/  IMAD.MOV.U32 R197, RZ, RZ, R75 ;  /* 0x000000ffffc57224 */ /* 0x000fe200078e004b */
[----:B------:R-:W5:Y:S01]  /*20040*/  LDL.LU R74, [R1+0xa94] ;  /* 0x000a9400014a7983 */ /* 0x000f620000300800 */
[----:B------:R-:W-:Y:S02]  /*20050*/  IMAD.MOV.U32 R52, RZ, RZ, R199 ;  /* 0x000000ffff347224 */ /* 0x000fe400078e00c7 */
        /* <DEDUP_REMOVED lines=10> */
[----:B------:R-:W-:-:S07]  /*20100*/  IMAD.MOV.U32 R247, RZ, RZ, R0 ;  /* 0x000000fffff77224 */ /* 0x000fce00078e0000 */
[C---:B--2---:R-:W-:Y:S08]  /*20110*/  HMMA.1688.F32.TF32 R244, R236.reuse, R50, R244 ;  /* 0x00000032ecf4723c */ /* 0x044ff000000810f4 */
[C---:B---3--:R-:W-:Y:S08]  /*20120*/  HMMA.1688.F32.TF32 R64, R236.reuse, R58, R64 ;  /* 0x0000003aec40723c */ /* 0x048ff00000081040 */
[C---:B----4-:R-:W-:Y:S08]  /*20130*/  HMMA.1688.F32.TF32 R196, R236.reuse, R38, R196 ;  /* 0x00000026ecc4723c */ /* 0x050ff000000810c4 */
[C---:B-----5:R-:W-:Y:S08]  /*20140*/  HMMA.1688.F32.TF32 R232, R236.reuse, R34, R232 ;  /* 0x00000022ece8723c */ /* 0x060ff000000810e8 */
[C---:B------:R-:W-:Y:S08]  /*20150*/  HMMA.1688.F32.TF32 R224, R236.reuse, R74, R224 ;  /* 0x0000004aece0723c */ /* 0x040ff000000810e0 */
[C---:B------:R-:W-:Y:S08]  /*20160*/  HMMA.1688.F32.TF32 R120, R236.reuse, R26, R120 ;  /* 0x0000001aec78723c */ /* 0x040ff00000081078 */
[----:B------:R-:W-:Y:S08]  /*20170*/  HMMA.1688.F32.TF32 R228, R236, R30, R228 ;  /* 0x0000001eece4723c */ /* 0x000ff000000810e4 */
[----:B------:R-:W-:-:S02]  /*20180*/  IMAD.MOV.U32 R133, RZ, RZ, R226 ;  /* 0x000000ffff857224 */ /* 0x000fc400078e00e2 */
[----:B------:R-:W-:Y:S02]  /*20190*/  IMAD.MOV.U32 R134, RZ, RZ, R227 ;  /* 0x000000ffff867224 */ /* 0x000fe400078e00e3 */
[----:B------:R-:W-:Y:S01]  /*201a0*/  IMAD.MOV.U32 R130, RZ, RZ, R224 ;  /* 0x000000ffff827224 */ /* 0x000fe200078e00e0 */
[----:B------:R-:W2:Y:S01]  /*201b0*/  LDL.LU.64 R226, [R1+0xa78] ;  /* 0x000a780001e27983 */ /* 0x000ea20000300a00 */
[----:B------:R-:W-:-:S03]  /*201c0*/  IMAD.MOV.U32 R131, RZ, RZ, R225 ;  /* 0x000000ffff837224 */ /* 0x000fc600078e00e1 */
[----:B------:R-:W2:Y:S01]  /*201d0*/  LDL.LU.64 R224, [R1+0xa70] ;  /* 0x000a700001e07983 */ /* 0x000ea20000300a00 */
[----:B------:R-:W-:Y:S02]  /*201e0*/  IMAD.MOV.U32 R127, RZ, RZ, R122 ;  /* 0x000000ffff7f7224 */ /* 0x000fe400078e007a */
[----:B------:R-:W-:Y:S02]  /*201f0*/  IMAD.MOV.U32 R129, RZ, RZ, R123 ;  /* 0x000000ffff817224 */ /* 0x000fe400078e007b */
[----:B------:R-:W-:Y:S02]  /*20200*/  IMAD.MOV.U32 R125, RZ, RZ, R120 ;  /* 0x000000ffff7d7224 */ /* 0x000fe400078e0078 */
[----:B------:R-:W-:Y:S02]  /*20210*/  IMAD.MOV.U32 R126, RZ, RZ, R121 ;  /* 0x000000ffff7e7224 */ /* 0x000fe400078e0079 */
[----:B------:R-:W-:Y:S02]  /*20220*/  IMAD.MOV.U32 R122, RZ, RZ, R230 ;  /* 0x000000ffff7a7224 */ /* 0x000fe400078e00e6 */
[----:B------:R-:W-:-:S02]  /*20230*/  IMAD.MOV.U32 R123, RZ, RZ, R231 ;  /* 0x000000ffff7b7224 */ /* 0x000fc400078e00e7 */
[----:B------:R-:W-:Y:S01]  /*20240*/  IMAD.MOV.U32 R120, RZ, RZ, R228 ;  /* 0x000000ffff787224 */ /* 0x000fe200078e00e4 */
[----:B------:R-:W3:Y:S01]  /*20250*/  LDL.LU.64 R230, [R1+0xa68] ;  /* 0x000a680001e67983 */ /* 0x000ee20000300a00 */
[----:B------:R-:W-:Y:S02]  /*20260*/  IMAD.MOV.U32 R121, RZ, RZ, R229 ;  /* 0x000000ffff797224 */ /* 0x000fe400078e00e5 */
[----:B------:R-:W-:Y:S01]  /*20270*/  IMAD.MOV.U32 R63, RZ, RZ, R234 ;  /* 0x000000ffff3f7224 */ /* 0x000fe200078e00ea */
[----:B------:R-:W3:Y:S01]  /*20280*/  LDL.LU.64 R228, [R1+0xa60] ;  /* 0x000a600001e47983 */ /* 0x000ee20000300a00 */
[----:B------:R-:W-:Y:S02]  /*20290*/  IMAD.MOV.U32 R119, RZ, RZ, R235 ;  /* 0x000000ffff777224 */ /* 0x000fe400078e00eb */
[----:B------:R-:W-:Y:S01]  /*202a0*/  IMAD.MOV.U32 R146, RZ, RZ, R198 ;  /* 0x000000ffff927224 */ /* 0x000fe200078e00c6 */
[----:B------:R-:W1:Y:S01]  /*202b0*/  LDL.LU.64 R234, [R1+0xa58] ;  /* 0x000a580001ea7983 */ /* 0x000e620000300a00 */
[----:B------:R-:W-:-:S02]  /*202c0*/  IMAD.MOV.U32 R61, RZ, RZ, R232 ;  /* 0x000000ffff3d7224 */ /* 0x000fc400078e00e8 */
[----:B------:R-:W-:Y:S02]  /*202d0*/  IMAD.MOV.U32 R62, RZ, RZ, R233 ;  /* 0x000000ffff3e7224 */ /* 0x000fe400078e00e9 */
[----:B------:R-:W-:Y:S01]  /*202e0*/  IMAD.MOV.U32 R145, RZ, RZ, R197 ;  /* 0x000000ffff917224 */ /* 0x000fe200078e00c5 */
[----:B------:R-:W1:Y:S01]  /*202f0*/  LDL.LU.64 R232, [R1+0xa50] ;  /* 0x000a500001e87983 */ /* 0x000e620000300a00 */
[----:B------:R-:W-:Y:S02]  /*20300*/  IMAD.MOV.U32 R147, RZ, RZ, R199 ;  /* 0x000000ffff937224 */ /* 0x000fe400078e00c7 */
[----:B------:R-:W-:Y:S02]  /*20310*/  IMAD.MOV.U32 R198, RZ, RZ, R65 ;  /* 0x000000ffffc67224 */ /* 0x000fe400078e0041 */
[----:B------:R-:W-:Y:S02]  /*20320*/  IMAD.MOV.U32 R199, RZ, RZ, R64 ;  /* 0x000000ffffc77224 */ /* 0x000fe400078e0040 */
[----:B------:R-:W-:-:S02]  /*20330*/  IMAD.MOV.U32 R197, RZ, RZ, R66 ;  /* 0x000000ffffc57224 */ /* 0x000fc400078e0042 */
[----:B------:R-:W-:Y:S02]  /*20340*/  IMAD.MOV.U32 R65, RZ, RZ, R246 ;  /* 0x000000ffff417224 */ /* 0x000fe400078e00f6 */
[----:B------:R-:W-:Y:S02]  /*20350*/  IMAD.MOV.U32 R2, RZ, RZ, R247 ;  /* 0x000000ffff027224 */ /* 0x000fe400078e00f7 */
[----:B------:R-:W-:Y:S01]  /*20360*/  IMAD.MOV.U32 R66, RZ, RZ, R245 ;  /* 0x000000ffff427224 */ /* 0x000fe200078e00f5 */
[----:B------:R-:W4:Y:S01]  /*20370*/  LDL.LU.64 R246, [R1+0xa48] ;  /* 0x000a480001f67983 */ /* 0x000f220000300a00 */
[----:B------:R-:W-:-:S03]  /*20380*/  IMAD.MOV.U32 R64, RZ, RZ, R244 ;  /* 0x000000ffff407224 */ /* 0x000fc600078e00f4 */
[----:B------:R-:W4:Y:S01]  /*20390*/  LDL.LU.64 R244, [R1+0xa40] ;  /* 0x000a400001f47983 */ /* 0x000f220000300a00 */
[----:B------:R-:W-:Y:S02]  /*203a0*/  IMAD.MOV.U32 R0, RZ, RZ, R196 ;  /* 0x000000ffff007224 */ /* 0x000fe400078e00c4 */
[----:B------:R-:W-:Y:S01]  /*203b0*/  IMAD.MOV.U32 R196, RZ, RZ, R67 ;  /* 0x000000ffffc47224 */ /* 0x000fe200078e0043 */
[----:B----4-:R-:W-:Y:S11]  /*203c0*/  HMMA.1688.F32.TF32 R244, R236, R54, R244 ;  /* 0x00000036ecf4723c */ /* 0x010ff600000810f4 */
[----:B------:R-:W-:Y:S11]  /*203d0*/  @!UPT UIADD3 URZ, URZ, URZ, URZ ;  /* 0x0000003f3f3ff290 */ /* 0x000ff6000fffe03f */
[----:B------:R-:W-:Y:S02]  /*203e0*/  @!UPT UIADD3 URZ, URZ, URZ, URZ ;  /* 0x0000003f3f3ff290 */ /* 0x000fe4000fffe03f */
[----:B------:R-:W-:Y:S02]  /*203f0*/  IMAD.MOV.U32 R238, RZ, RZ, R245 ;  /* 0x000000ffffee7224 */ /* 0x000fe400078e00f5 */
[----:B------:R-:W-:Y:S02]  /*20400*/  IMAD.MOV.U32 R237, RZ, RZ, R246 ;  /* 0x000000ffffed7224 */ /* 0x000fe400078e00f6 */
[----:B------:R-:W-:Y:S02]  /*20410*/  IMAD.MOV.U32 R236, RZ, RZ, R247 ;  /* 0x000000ffffec7224 */ /* 0x000fe400078e00f7 */
[----:B------:R-:W-:Y:S02]  /*20420*/  IMAD.MOV.U32 R246, RZ, RZ, R66 ;  /* 0x000000fffff67224 */ /* 0x000fe400078e0042 */
[----:B------:R-:W-:Y:S02]  /*20430*/  IMAD.MOV.U32 R247, RZ, RZ, R65 ;  /* 0x000000fffff77224 */ /* 0x000fe400078e0041 */
[----:B------:R-:W-:-:S02]  /*20440*/  IMAD.MOV.U32 R245, RZ, RZ, R64 ;  /* 0x000000fffff57224 */ /* 0x000fc400078e0040 */
[C---:B-1----:R-:W-:Y:S11]  /*20450*/  HMMA.1688.F32.TF32 R64, R240.reuse, R74, R232 ;  /* 0x0000004af040723c */ /* 0x042ff600000810e8 */
[----:B------:R-:W-:Y:S11]  /*20460*/  @!UPT UIADD3 URZ, URZ, URZ, URZ ;  /* 0x0000003f3f3ff290 */ /* 0x000ff6000fffe03f */
[----:B------:R-:W-:Y:S02]  /*20470*/  @!UPT UIADD3 URZ, URZ, URZ, URZ ;  /* 0x0000003f3f3ff290 */ /* 0x000fe4000fffe03f */
[----:B------:R-:W-:Y:S02]  /*20480*/  IMAD.MOV.U32 R235, RZ, RZ, R64 ;  /* 0x000000ffffeb7224 */ /* 0x000fe400078e0040 */
[----:B------:R-:W-:Y:S02]  /*20490*/  IMAD.MOV.U32 R234, RZ, RZ, R65 ;  /* 0x000000ffffea7224 */ /* 0x000fe400078e0041 */
[----:B------:R-:W-:Y:S02]  /*204a0*/  IMAD.MOV.U32 R233, RZ, RZ, R66 ;  /* 0x000000ffffe97224 */ /* 0x000fe400078e0042 */
[----:B------:R-:W-:Y:S02]  /*204b0*/  IMAD.MOV.U32 R232, RZ, RZ, R67 ;  /* 0x000000ffffe87224 */ /* 0x000fe400078e0043 */
[----:B---3--:R-:W-:Y:S03]  /*204c0*/  HMMA.1688.F32.TF32 R64, R240, R26, R228 ;  /* 0x0000001af040723c */ /* 0x008fe600000810e4 */
[----:B------:R-:W-:Y:S04]  /*204d0*/  STL [R1+0x9b8], R232 ;  /* 0x0009b8e801007387 */ /* 0x000fe80000100800 */
[----:B------:R-:W-:Y:S04]  /*204e0*/  STL [R1+0x9b4], R234 ;  /* 0x0009b4ea01007387 */ /* 0x000fe80000100800 */
[----:B------:R-:W-:Y:S04]  /*204f0*/  STL [R1+0x9b0], R235 ;  /* 0x0009b0eb01007387 */ /* 0x000fe80000100800 */
[----:B------:R-:W-:Y:S08]  /*20500*/  STL [R1+0x9ac], R233 ;  /* 0x0009ace901007387 */ /* 0x000ff00000100800 */
[----:B------:R2:W-:Y:S01]  /*20510*/  STL [R1+0x130], R64 ;  /* 0x0001304001007387 */ /* 0x0005e20000100800 */
[----:B------:R-:W-:-:S02]  /*20520*/  IMAD.MOV.U32 R230, RZ, RZ, R65 ;  /* 0x000000ffffe67224 */ /* 0x000fc400078e0041 */
[----:B------:R-:W-:Y:S02]  /*20530*/  IMAD.MOV.U32 R229, RZ, RZ, R66 ;  /* 0x000000ffffe57224 */ /* 0x000fe400078e0042 */
[----:B------:R-:W-:Y:S02]  /*20540*/  IMAD.MOV.U32 R228, RZ, RZ, R67 ;  /* 0x000000ffffe47224 */ /* 0x000fe400078e0043 */
[----:B--2---:R-:W-:Y:S01]  /*20550*/  HMMA.1688.F32.TF32 R64, R240, R30, R224 ;  /* 0x0000001ef040723c */ /* 0x004fe200000810e0 */
[----:B------:R-:W-:Y:S02]  /*20560*/  IMAD.MOV.U32 R239, RZ, RZ, R244 ;  /* 0x000000ffffef7224 */ /* 0x000fe400078e00f4 */
[----:B------:R-:W2:Y:S04]  /*20570*/  LDL R244, [R1+0x254] ;  /* 0x0002540001f47983 */ /* 0x000ea80000100800 */
[----:B------:R1:W-:Y:S04]  /*20580*/  STL [R1+0x9bc], R230 ;  /* 0x0009bce601007387 */ /* 0x0003e80000100800 */
[----:B------:R-:W3:Y:S11]  /*20590*/  LDL R231, [R1+0x258] ;  /* 0x0002580001e77983 */ /* 0x000ef60000100800 */
[----:B------:R-:W-:Y:S02]  /*205a0*/  @!UPT UIADD3 URZ, URZ, URZ, URZ ;  /* 0x0000003f3f3ff290 */ /* 0x000fe4000fffe03f */
[----:B------:R-:W-:Y:S02]  /*205b0*/  IMAD.MOV.U32 R225, RZ, RZ, R66 ;  /* 0x000000ffffe17224 */ /* 0x000fe400078e0042 */
[----:B------:R-:W-:Y:S02]  /*205c0*/  IMAD.MOV.U32 R224, RZ, RZ, R67 ;  /* 0x000000ffffe07224 */ /* 0x000fe400078e0043 */
[----:B------:R-:W-:Y:S01]  /*205d0*/  IMAD.MOV.U32 R233, RZ, RZ, R64 ;  /* 0x000000ffffe97224 */ /* 0x000fe200078e0040 */
[----:B------:R-:W4:Y:S01]  /*205e0*/  LDL.LU.64 R66, [R1+0xa38] ;  /* 0x000a380001427983 */ /* 0x000f220000300a00 */
[----:B------:R-:W-:-:S03]  /*205f0*/  IMAD.MOV.U32 R226, RZ, RZ, R65 ;  /* 0x000000ffffe27224 */ /* 0x000fc600078e0041 */
[----:B------:R-:W4:Y:S04]  /*20600*/  LDL.LU.64 R64, [R1+0xa30] ;  /* 0x000a300001407983 */ /* 0x000f280000300a00 */
[----:B------:R-:W5:Y:S01]  /*20610*/  LDL R227, [R1+0x250] ;  /* 0x0002500001e37983 */ /* 0x000f620000100800 */
[C---:B------:R-:W-:Y:S08]  /*20620*/  HMMA.1688.F32.TF32 R112, R240.reuse, R38, R112 ;  /* 0x00000026f070723c */ /* 0x040ff00000081070 */
[C---:B------:R-:W-:Y:S11]  /*20630*/  HMMA.1688.F32.TF32 R68, R240.reuse, R58, R68 ;  /* 0x0000003af044723c */ /* 0x040ff60000081044 */
[----:B------:R-:W-:Y:S04]  /*20640*/  @!UPT UIADD3 URZ, URZ, URZ, URZ ;  /* 0x0000003f3f3ff290 */ /* 0x000fe8000fffe03f */
[----:B------:R-:W-:Y:S04]  /*20650*/  STL.64 [R1+0x100], R112 ;  /* 0x0001007001007387 */ /* 0x000fe80000100a00 */
[----:B------:R-:W-:Y:S04]  /*20660*/  STL.64 [R1+0x108], R114 ;  /* 0x0001087201007387 */ /* 0x000fe80000100a00 */
[----:B------:R-:W-:Y:S04]  /*20670*/  STL.64 [R1+0xf0], R68 ;  /* 0x0000f04401007387 */ /* 0x000fe80000100a00 */
[----:B------:R-:W-:Y:S04]  /*20680*/  STL.64 [R1+0xf8], R70 ;  /* 0x0000f84601007387 */ /* 0x000fe80000100a00 */
[----:B------:R-:W-:Y:S04]  /*20690*/  LDS R113, [R252+0x55180] ;  /* 0x05518000fc717984 */ /* 0x000fe80000000800 */
[----:B------:R-:W-:Y:S04]  /*206a0*/  LDS R115, [R252+0x55980] ;  /* 0x05598000fc737984 */ /* 0x000fe80000000800 */
[----:B--2---:R-:W-:Y:S04]  /*206b0*/  LDS R69, [R244+0x55000] ;  /* 0x05500000f4457984 */ /* 0x004fe80000000800 */
[----:B------:R-:W-:Y:S04]  /*206c0*/  LDS R71, [R244+0x55800] ;  /* 0x05580000f4477984 */ /* 0x000fe80000000800 */
[----:B---3--:R-:W-:Y:S04]  /*206d0*/  LDS R112, [R231+0x55180] ;  /* 0x05518000e7707984 */ /* 0x008fe80000000800 */
[----:B------:R-:W2:Y:S01]  /*206e0*/  LDS R114, [R231+0x55980] ;  /* 0x05598000e7727984 */ /* 0x000ea20000000800 */
[C---:B----4-:R-:W-:Y:S03]  /*206f0*/  HMMA.1688.F32.TF32 R64, R240.reuse, R34, R64 ;  /* 0x00000022f040723c */ /* 0x050fe60000081040 */
[----:B-----5:R-:W-:Y:S04]  /*20700*/  LDS R68, [R227+0x55000] ;  /* 0x05500000e3447984 */ /* 0x020fe80000000800 */
[----:B------:R-:W-:Y:S11]  /*20710*/  LDS R70, [R227+0x55800] ;  /* 0x05580000e3467984 */ /* 0x000ff60000000800 */
[----:B------:R-:W-:Y:S06]  /*20720*/  @!UPT UIADD3 URZ, URZ, URZ, URZ ;  /* 0x0000003f3f3ff290 */ /* 0x000fec000fffe03f */
[----:B-1----:R-:W-:Y:S02]  /*20730*/  IMAD.MOV.U32 R230, RZ, RZ, R64 ;  /* 0x000000ffffe67224 */ /* 0x002fe400078e0040 */
[----:B------:R-:W-:Y:S02]  /*20740*/  IMAD.MOV.U32 R232, RZ, RZ, R65 ;  /* 0x000000ffffe87224 */ /* 0x000fe400078e0041 */
[----:B------:R-:W-:Y:S02]  /*20750*/  IMAD.MOV.U32 R234, RZ, RZ, R66 ;  /* 0x000000ffffea7224 */ /* 0x000fe400078e0042 */
[----:B------:R-:W-:Y:S02]  /*20760*/  IMAD.MOV.U32 R235, RZ, RZ, R67 ;  /* 0x000000ffffeb7224 */ /* 0x000fe400078e0043 */
[C---:B------:R-:W-:Y:S08]  /*20770*/  HMMA.1688.F32.TF32 R64, R240.reuse, R50, R168 ;  /* 0x00000032f040723c */ /* 0x040ff000000810a8 */
[----:B------:R-:W-:Y:S01]  /*20780*/  HMMA.1688.F32.TF32 R240, R240, R54, R108 ;  /* 0x00000036f0f0723c */ /* 0x000fe2000008106c */
[----:B------:R-:W-:Y:S04]  /*20790*/  LDS R108, [R231+0x55100] ;  /* 0x05510000e76c7984 */ /* 0x000fe80000000800 */
[----:B------:R-:W-:Y:S04]  /*207a0*/  LDS R110, [R231+0x55900] ;  /* 0x05590000e76e7984 */ /* 0x000fe80000000800 */
[----:B------:R-:W-:Y:S04]  /*207b0*/  LDS R109, [R252+0x55100] ;  /* 0x05510000fc6d7984 */ /* 0x000fe80000000800 */
[----:B------:R-:W1:Y:S04]  /*207c0*/  LDS R111, [R252+0x55900] ;  /* 0x05590000fc6f7984 */ /* 0x000e680000000800 */
[----:B------:R-:W-:Y:S04]  /*207d0*/  STL.64 [R1+0xe0], R64 ;  /* 0x0000e04001007387 */ /* 0x000fe80000100a00 */
[----:B------:R-:W-:Y:S04]  /*207e0*/  STL.64 [R1+0xe8], R66 ;  /* 0x0000e84201007387 */ /* 0x000fe80000100a00 */
[----:B------:R-:W-:Y:S04]  /*207f0*/  STL [R1+0x9a8], R240 ;  /* 0x0009a8f001007387 */ /* 0x000fe80000100800 */
[----:B------:R-:W-:Y:S04]  /*20800*/  STL [R1+0x9a4], R241 ;  /* 0x0009a4f101007387 */ /* 0x000fe80000100800 */
[----:B------:R-:W-:Y:S04]  /*20810*/  STL [R1+0x9a0], R242 ;  /* 0x0009a0f201007387 */ /* 0x000fe80000100800 */
[----:B------:R1:W-:Y:S01]  /*20820*/  STL [R1+0x99c], R243 ;  /* 0x00099cf301007387 */ /* 0x0003e20000100800 */
[----:B------:R-:W-:Y:S01]  /*20830*/  IMAD.MOV.U32 R171, RZ, RZ, R239 ;  /* 0x000000ffffab7224 */ /* 0x000fe200078e00ef */
[----:B--2---:R-:W-:Y:S02]  /*20840*/  HMMA.1688.F32.TF32 R8, R112, R26, R8 ;  /* 0x0000001a7008723c */ /* 0x004fe40000081008 */
[----:B------:R-:W-:Y:S04]  /*20850*/  LDS R65, [R244+0x55080] ;  /* 0x05508000f4417984 */ /* 0x000fe80000000800 */
[----:B------:R-:W-:Y:S04]  /*20860*/  LDS R67, [R244+0x55880] ;  /* 0x05588000f4437984 */ /* 0x000fe80000000800 */
[----:B------:R-:W-:Y:S01]  /*20870*/  LDS R64, [R227+0x55080] ;  /* 0x05508000e3407984 */ /* 0x000fe20000000800 */
[C---:B-1----:R-:W-:Y:S03]  /*20880*/  HMMA.1688.F32.TF32 R240, R108.reuse, R74, R76 ;  /* 0x0000004a6cf0723c */ /* 0x042fe6000008104c */
[----:B------:R-:W1:Y:S05]  /*20890*/  LDS R66, [R227+0x55880] ;  /* 0x05588000e3427984 */ /* 0x000e6a0000000800 */
[C---:B------:R-:W-:Y:S11]  /*208a0*/  HMMA.1688.F32.TF32 R76, R108.reuse, R26, R80 ;  /* 0x0000001a6c4c723c */ /* 0x040ff60000081050 */
[----:B------:R-:W-:Y:S04]  /*208b0*/  @!UPT UIADD3 URZ, URZ, URZ, URZ ;  /* 0x0000003f3f3ff290 */ /* 0x000fe8000fffe03f */
[----:B------:R-:W-:Y:S04]  /*208c0*/  STL.64 [R1+0x1c0], R240 ;  /* 0x0001c0f001007387 */ /* 0x000fe80000100a00 */
[----:B------:R-:W-:Y:S04]  /*208d0*/  STL.64 [R1+0x1c8], R242 ;  /* 0x0001c8f201007387 */ /* 0x000fe80000100a00 */
[----:B------:R-:W-:Y:S04]  /*208e0*/  STL.64 [R1+0x1b0], R76 ;  /* 0x0001b04c01007387 */ /* 0x000fe80000100a00 */
[----:B------:R2:W-:Y:S02]  /*208f0*/  STL.64 [R1+0x1b8], R78 ;  /* 0x0001b84e01007387 */ /* 0x0005e40000100a00 */
[C---:B--2---:R-:W-:Y:S08]  /*20900*/  HMMA.1688.F32.TF32 R76, R108.reuse, R30, R84 ;  /* 0x0000001e6c4c723c */ /* 0x044ff00000081054 */
[C---:B------:R-:W-:Y:S08]  /*20910*/  HMMA.1688.F32.TF32 R84, R108.reuse, R34, R88 ;  /* 0x000000226c54723c */ /* 0x040ff00000081058 */
[----:B------:R-:W-:Y:S01]  /*20920*/  HMMA.1688.F32.TF32 R80, R108, R38, R92 ;  /* 0x000000266c50723c */ /* 0x000fe2000008105c */
[----:B------:R-:W-:Y:S01]  /*20930*/  IMAD.MOV.U32 R239, RZ, RZ, R245 ;  /* 0x000000ffffef7224 */ /* 0x000fe200078e00f5 */
[----:B------:R-:W-:Y:S05]  /*20940*/  LDS R92, [R227+0x56000] ;  /* 0x05600000e35c7984 */ /* 0x000fea0000000800 */
[----:B------:R-:W-:Y:S04]  /*20950*/  STL.64 [R1+0x1a0], R76 ;  /* 0x0001a04c01007387 */ /* 0x000fe80000100a00 */
[----:B------:R2:W-:Y:S01]  /*20960*/  STL.64 [R1+0x1a8], R78 ;  /* 0x0001a84e01007387 */ /* 0x0005e20000100a00 */
[----:B------:R-:W-:Y:S01]  /*20970*/  IMAD.MOV.U32 R244, RZ, RZ, R246 ;  /* 0x000000fffff47224 */ /* 0x000fe200078e00f6 */
[-C--:B------:R-:W-:Y:S02]  /*20980*/  HMMA.1688.F32.TF32 R152, R68, R58.reuse, R152 ;  /* 0x0000003a4498723c */ /* 0x080fe40000081098 */
[----:B------:R-:W-:Y:S06]  /*20990*/  LDS R94, [R227+0x56800] ;  /* 0x05680000e35e7984 */ /* 0x000fec0000000800 */
[----:B--2---:R-:W-:Y:S01]  /*209a0*/  HMMA.1688.F32.TF32 R76, R108, R58, R96 ;  /* 0x0000003a6c4c723c */ /* 0x004fe20000081060 */
[----:B------:R-:W-:Y:S04]  /*209b0*/  STL.64 [R1+0x190], R84 ;  /* 0x0001905401007387 */ /* 0x000fe80000100a00 */
[----:B------:R-:W-:Y:S11]  /*209c0*/  STL.64 [R1+0x198], R86 ;  /* 0x0001985601007387 */ /* 0x000ff60000100a00 */
[----:B------:R-:W-:Y:S07]  /*209d0*/  @!UPT UIADD3 URZ, URZ, URZ, URZ ;  /* 0x0000003f3f3ff290 */ /* 0x000fee000fffe03f */
[----:B------:R-:W-:Y:S01]  /*209e0*/  STL.64 [R1+0x170], R76 ;  /* 0x0001704c01007387 */ /* 0x000fe20000100a00 */
[----:B------:R-:W-:-:S03]  /*209f0*/  IMAD.MOV.U32 R240, RZ, RZ, R79 ;  /* 0x000000fffff07224 */ /* 0x000fc600078e004f */
[----:B------:R-:W-:Y:S04]  /*20a00*/  STL.64 [R1+0x180], R80 ;  /* 0x0001805001007387 */ /* 0x000fe80000100a00 */
[----:B------:R-:W-:Y:S04]  /*20a10*/  STL.64 [R1+0x188], R82 ;  /* 0x0001885201007387 */ /* 0x000fe80000100a00 */
[----:B------:R2:W-:Y:S02]  /*20a20*/  STL [R1+0x178], R78 ;  /* 0x0001784e01007387 */ /* 0x0005e40000100800 */
[C---:B--2---:R-:W-:Y:S11]  /*20a30*/  HMMA.1688.F32.TF32 R76, R108.reuse, R50, R100 ;  /* 0x000000326c4c723c */ /* 0x044ff60000081064 */
[----:B------:R-:W-:Y:S11]  /*20a40*/  @!UPT UIADD3 URZ, URZ, URZ, URZ ;  /* 0x0000003f3f3ff290 */ /* 0x000ff6000fffe03f */
[----:B------:R-:W-:Y:S01]  /*20a50*/  @!UPT UIADD3 URZ, URZ, URZ, URZ ;  /* 0x0000003f3f3ff290 */ /* 0x000fe2000fffe03f */
[----:B------:R2:W-:Y:S01]  /*20a60*/  STL [R1+0x16c], R79 ;  /* 0x00016c4f01007387 */ /* 0x0005e20000100800 */
[----:B------:R-:W-:Y:S02]  /*20a70*/  IMAD.MOV.U32 R241, RZ, RZ, R76 ;  /* 0x000000fffff17224 */ /* 0x000fe400078e004c */
[----:B------:R-:W-:Y:S02]  /*20a80*/  IMAD.MOV.U32 R242, RZ, RZ, R77 ;  /* 0x000000fffff27224 */ /* 0x000fe400078e004d */
[----:B------:R-:W-:Y:S02]  /*20a90*/  IMAD.MOV.U32 R243, RZ, RZ, R78 ;  /* 0x000000fffff37224 */ /* 0x000fe400078e004e */
[----:B--2---:R-:W-:Y:S01]  /*20aa0*/  HMMA.1688.F32.TF32 R76, R108, R54, R104 ;  /* 0x000000366c4c723c */ /* 0x004fe20000081068 */
[----:B------:R-:W-:Y:S02]  /*20ab0*/  IMAD.MOV.U32 R245, RZ, RZ, R247 ;  /* 0x000000fffff57224 */ /* 0x000fe400078e00f7 */
[----:B------:R-:W-:Y:S11]  /*20ac0*/  IMAD.MOV.U32 R247, RZ, RZ, R0 ;  /* 0x000000fffff77224 */ /* 0x000ff600078e0000 */
[----:B------:R-:W-:Y:S09]  /*20ad0*/  @!UPT UIADD3 URZ, URZ, URZ, URZ ;  /* 0x0000003f3f3ff290 */ /* 0x000ff2000fffe03f */
[----:B------:R-:W-:Y:S01]  /*20ae0*/  STL.64 [R1+0x150], R76 ;  /* 0x0001504c01007387 */ /* 0x000fe20000100a00 */
[----:B------:R-:W-:-:S03]  /*20af0*/  IMAD.MOV.U32 R0, RZ, RZ, R79 ;  /* 0x000000ffff007224 */ /* 0x000fc600078e004f */
[----:B------:R2:W-:Y:S02]  /*20b00*/  STL [R1+0x158], R78 ;  /* 0x0001584e01007387 */ /* 0x0005e40000100800 */
[----:B--2---:R-:W-:Y:S02]  /*20b10*/  HMMA.1688.F32.TF32 R76, R112, R74, R172 ;  /* 0x0000004a704c723c */ /* 0x004fe400000810ac */
[----:B------:R-:W-:Y:S01]  /*20b20*/  STL.64 [R1+0x230], R8 ;  /* 0x0002300801007387 */ /* 0x000fe20000100a00 */
[----:B------:R-:W-:Y:S02]  /*20b30*/  IMAD.MOV.U32 R246, RZ, RZ, R2 ;  /* 0x000000fffff67224 */ /* 0x000fe400078e0002 */
[----:B------:R-:W-:-:S03]  /*20b40*/  IMAD.MOV.U32 R2, RZ, RZ, R11 ;  /* 0x000000ffff027224 */ /* 0x000fc600078e000b */
[C---:B------:R-:W-:Y:S11]  /*20b50*/  HMMA.1688.F32.TF32 R80, R112.reuse, R30, R148 ;  /* 0x0000001e7050723c */ /* 0x040ff60000081094 */
[----:B------:R-:W-:Y:S04]  /*20b60*/  @!UPT UIADD3 URZ, URZ, URZ, URZ ;  /* 0x0000003f3f3ff290 */ /* 0x000fe8000fffe03f */
[----:B------:R-:W-:Y:S04]  /*20b70*/  STL.64 [R1+0x240], R76 ;  /* 0x0002404c01007387 */ /* 0x000fe80000100a00 */
[----:B------:R2:W-:Y:S04]  /*20b80*/  STL.64 [R1+0x248], R78 ;  /* 0x0002484e01007387 */ /* 0x0005e80000100a00 */
[----:B------:R3:W-:Y:S01]  /*20b90*/  STL [R1+0x238], R10 ;  /* 0x0002380a01007387 */ /* 0x0007e20000100800 */
[C---:B--2---:R-:W-:Y:S08]  /*20ba0*/  HMMA.1688.F32.TF32 R76, R112.reuse, R34, R176 ;  /* 0x00000022704c723c */ /* 0x044ff000000810b0 */
[C---:B---3--:R-:W-:Y:S01]  /*20bb0*/  HMMA.1688.F32.TF32 R8, R112.reuse, R38, R180 ;  /* 0x000000267008723c */ /* 0x048fe200000810b4 */
[----:B------:R2:W-:Y:S04]  /*20bc0*/  STL [R1+0x998], R2 ;  /* 0x0009980201007387 */ /* 0x0005e80000100800 */
[----:B--2---:R-:W2:Y:S04]  /*20bd0*/  LDL R2, [R1+0x254] ;  /* 0x0002540001027983 */ /* 0x004ea80000100800 */
[----:B------:R-:W-:Y:S04]  /*20be0*/  STL.64 [R1+0x220], R80 ;  /* 0x0002205001007387 */ /* 0x000fe80000100a00 */
[----:B------:R3:W-:Y:S04]  /*20bf0*/  STL.64 [R1+0x228], R82 ;  /* 0x0002285201007387 */ /* 0x0007e80000100a00 */
[----:B------:R-:W-:Y:S04]  /*20c00*/  STL.64 [R1+0x210], R76 ;  /* 0x0002104c01007387 */ /* 0x000fe80000100a00 */
[----:B------:R4:W-:Y:S01]  /*20c10*/  STL.64 [R1+0x218], R78 ;  /* 0x0002184e01007387 */ /* 0x0009e20000100a00 */
[C---:B---3--:R-:W-:Y:S03]  /*20c20*/  HMMA.1688.F32.TF32 R80, R112.reuse, R58, R156 ;  /* 0x0000003a7050723c */ /* 0x048fe6000008109c */
[----:B------:R-:W-:Y:S04]  /*20c30*/  STL.64 [R1+0x200], R8 ;  /* 0x0002000801007387 */ /* 0x000fe80000100a00 */
[----:B------:R3:W-:Y:S01]  /*20c40*/  STL.64 [R1+0x208], R10 ;  /* 0x0002080a01007387 */ /* 0x0007e20000100a00 */
[C---:B----4-:R-:W-:Y:S08]  /*20c50*/  HMMA.1688.F32.TF32 R76, R112.reuse, R50, R160 ;  /* 0x00000032704c723c */ /* 0x050ff000000810a0 */
[----:B---3--:R-:W-:Y:S07]  /*20c60*/  HMMA.1688.F32.TF32 R8, R112, R54, R200 ;  /* 0x000000367008723c */ /* 0x008fee00000810c8 */
[----:B------:R-:W-:Y:S04]  /*20c70*/  STL.64 [R1+0x1f0], R80 ;  /* 0x0001f05001007387 */ /* 0x000fe80000100a00 */
[----:B------:R-:W-:Y:S04]  /*20c80*/  STL.64 [R1+0x1f8], R82 ;  /* 0x0001f85201007387 */ /* 0x000fe80000100a00 */
[----:B------:R3:W-:Y:S04]  /*20c90*/  STL.64 [R1+0x1e0], R76 ;  /* 0x0001e04c01007387 */ /* 0x0007e80000100a00 */
[----:B------:R4:W-:Y:S01]  /*20ca0*/  STL.64 [R1+0x1e8], R78 ;  /* 0x0001e84e01007387 */ /* 0x0009e20000100a00 */
[----:B------:R-:W-:Y:S03]  /*20cb0*/  HMMA.1688.F32.TF32 R148, R68, R50, R136 ;  /* 0x000000324494723c */ /* 0x000fe60000081088 */
[----:B------:R-:W-:Y:S01]  /*20cc0*/  STL.64 [R1+0x1d0], R8 ;  /* 0x0001d00801007387 */ /* 0x000fe20000100a00 */
[----:B---3--:R-:W-:-:S02]  /*20cd0*/  IMAD.MOV.U32 R76, RZ, RZ, R199 ;  /* 0x000000ffff4c7224 */ /* 0x008fc400078e00c7 */
[----:B------:R-:W-:Y:S02]  /*20ce0*/  IMAD.MOV.U32 R77, RZ, RZ, R198 ;  /* 0x000000ffff4d7224 */ /* 0x000fe400078e00c6 */
[----:B----4-:R-:W-:Y:S02]  /*20cf0*/  IMAD.MOV.U32 R78, RZ, RZ, R197 ;  /* 0x000000ffff4e7224 */ /* 0x010fe400078e00c5 */
[----:B------:R-:W-:Y:S01]  /*20d00*/  IMAD.MOV.U32 R79, RZ, RZ, R196 ;  /* 0x000000ffff4f7224 */ /* 0x000fe200078e00c4 */
[----:B------:R-:W-:Y:S01]  /*20d10*/  STL.64 [R1+0x1d8], R10 ;  /* 0x0001d80a01007387 */ /* 0x000fe20000100a00 */
[----:B------:R-:W-:Y:S01]  /*20d20*/  HMMA.1688.F32.TF32 R196, R68, R74, R140 ;  /* 0x0000004a44c4723c */ /* 0x000fe2000008108c */
[----:B------:R-:W-:-:S06]  /*20d30*/  IMAD.MOV.U32 R136, RZ, RZ, R61 ;  /* 0x000000ffff887224 */ /* 0x000fcc00078e003d */
[----:B------:R-:W-:Y:S02]  /*20d40*/  IMAD.MOV.U32 R141, RZ, RZ, R145 ;  /* 0x000000ffff8d7224 */ /* 0x000fe400078e0091 */
[----:B------:R-:W3:Y:S01]  /*20d50*/  LDL.LU R145, [R1+0xa28] ;  /* 0x000a280001917983 */ /* 0x000ee20000300800 */
[----:B------:R-:W-:Y:S02]  /*20d60*/  IMAD.MOV.U32 R142, RZ, RZ, R146 ;  /* 0x000000ffff8e7224 */ /* 0x000fe400078e0092 */
[----:B------:R-:W-:Y:S01]  /*20d70*/  IMAD.MOV.U32 R143, RZ, RZ, R147 ;  /* 0x000000ffff8f7224 */ /* 0x000fe200078e0093 */
[----:B------:R-:W3:Y:S01]  /*20d80*/  LDL.LU R146, [R1+0xa24] ;  /* 0x000a240001927983 */ /* 0x000ee20000300800 */
[----:B------:R-:W-:-:S03]  /*20d90*/  IMAD.MOV.U32 R137, RZ, RZ, R62 ;  /* 0x000000ffff897224 */ /* 0x000fc600078e003e */
[----:B------:R-:W3:Y:S01]  /*20da0*/  LDL.LU R147, [R1+0xa20] ;  /* 0x000a200001937983 */ /* 0x000ee20000300800 */
[----:B------:R-:W-:-:S03]  /*20db0*/  IMAD.MOV.U32 R138, RZ, RZ, R63 ;  /* 0x000000ffff8a7224 */ /* 0x000fc600078e003f */
[----:B------:R-:W4:Y:S01]  /*20dc0*/  LDL.LU R61, [R1+0xa1c] ;  /* 0x000a1c00013d7983 */ /* 0x000f220000300800 */
[----:B------:R-:W-:-:S03]  /*20dd0*/  IMAD.MOV.U32 R139, RZ, RZ, R119 ;  /* 0x000000ffff8b7224 */ /* 0x000fc600078e0077 */
[----:B------:R-:W4:Y:S04]  /*20de0*/  LDL.LU R62, [R1+0xa18] ;  /* 0x000a1800013e7983 */ /* 0x000f280000300800 */
[----:B------:R-:W4:Y:S04]  /*20df0*/  LDL.LU R63, [R1+0xa14] ;  /* 0x000a1400013f7983 */ /* 0x000f280000300800 */
[----:B------:R-:W1:Y:S01]  /*20e00*/  LDL.LU R119, [R1+0xa10] ;  /* 0x000a100001777983 */ /* 0x000e620000300800 */
[----:B------:R-:W-:Y:S01]  /*20e10*/  IMAD.MOV.U32 R112, RZ, RZ, R171 ;  /* 0x000000ffff707224 */ /* 0x000fe200078e00ab */
[C---:B------:R-:W-:Y:S08]  /*20e20*/  HMMA.1688.F32.TF32 R160, R68.reuse, R34, R188 ;  /* 0x0000002244a0723c */ /* 0x040ff000000810bc */
[C---:B------:R-:W-:Y:S08]  /*20e30*/  HMMA.1688.F32.TF32 R168, R68.reuse, R26, R164 ;  /* 0x0000001a44a8723c */ /* 0x040ff000000810a4 */
[C---:B------:R-:W-:Y:S08]  /*20e40*/  HMMA.1688.F32.TF32 R164, R68.reuse, R30, R184 ;  /* 0x0000001e44a4723c */ /* 0x040ff000000810b8 */
[----:B------:R-:W-:Y:S01]  /*20e50*/  HMMA.1688.F32.TF32 R156, R68, R38, R192 ;  /* 0x00000026449c723c */ /* 0x000fe200000810c0 */
[----:B------:R-:W-:Y:S01]  /*20e60*/  IMAD.MOV.U32 R113, RZ, RZ, R238 ;  /* 0x000000ffff717224 */ /* 0x000fe200078e00ee */
[----:B------:R-:W-:Y:S01]  /*20e70*/  LDS R192, [R231+0x56000] ;  /* 0x05600000e7c07984 */ /* 0x000fe20000000800 */
[----:B------:R-:W-:-:S02]  /*20e80*/  IMAD.MOV.U32 R114, RZ, RZ, R237 ;  /* 0x000000ffff727224 */ /* 0x000fc400078e00ed */
[----:B------:R-:W-:Y:S01]  /*20e90*/  IMAD.MOV.U32 R115, RZ, RZ, R236 ;  /* 0x000000ffff737224 */ /* 0x000fe200078e00ec */
[----:B------:R-:W-:Y:S01]  /*20ea0*/  LDS R194, [R231+0x56800] ;  /* 0x05680000e7c27984 */ /* 0x000fe20000000800 */
[----:B------:R-:W-:Y:S02]  /*20eb0*/  IMAD.MOV.U32 R172, RZ, RZ, R239 ;  /* 0x000000ffffac7224 */ /* 0x000fe400078e00ef */
[----:B------:R-:W-:Y:S01]  /*20ec0*/  IMAD.MOV.U32 R173, RZ, RZ, R244 ;  /* 0x000000ffffad7224 */ /* 0x000fe200078e00f4 */
[----:B------:R-:W-:Y:S01]  /*20ed0*/  LDS R193, [R252+0x56000] ;  /* 0x05600000fcc17984 */ /* 0x000fe20000000800 */
[----:B------:R-:W-:Y:S02]  /*20ee0*/  IMAD.MOV.U32 R174, RZ, RZ, R245 ;  /* 0x000000ffffae7224 */ /* 0x000fe400078e00f5 */
[----:B------:R-:W-:Y:S01]  /*20ef0*/  IMAD.MOV.U32 R175, RZ, RZ, R246 ;  /* 0x000000ffffaf7224 */ /* 0x000fe200078e00f6 */
[----:B------:R-:W-:Y:S04]  /*20f00*/  LDS R195, [R252+0x56800] ;  /* 0x05680000fcc37984 */ /* 0x000fe80000000800 */
[----:B--2---:R-:W-:Y:S04]  /*20f10*/  LDS R93, [R2+0x56000] ;  /* 0x05600000025d7984 */ /* 0x004fe80000000800 */
[----:B------:R-:W-:Y:S01]  /*20f20*/  LDS R95, [R2+0x56800] ;  /* 0x05680000025f7984 */ /* 0x000fe20000000800 */
[----:B---3--:R-:W-:Y:S07]  /*20f30*/  HMMA.1688.F32.TF32 R144, R68, R54, R144 ;  /* 0x000000364490723c */ /* 0x008fee0000081090 */
[----:B------:R-:W-:-:S02]  /*20f40*/  IMAD.MOV.U32 R68, RZ, RZ, R120 ;  /* 0x000000ffff447224 */ /* 0x000fc400078e0078 */
[----:B------:R-:W2:Y:S01]  /*20f50*/  LDL.LU R120, [R1+0xa0c] ;  /* 0x000a0c0001787983 */ /* 0x000ea20000300800 */
[----:B------:R-:W-:Y:S02]  /*20f60*/  IMAD.MOV.U32 R69, RZ, RZ, R121 ;  /* 0x000000ffff457224 */ /* 0x000fe400078e0079 */
[----:B------:R-:W-:Y:S01]  /*20f70*/  IMAD.MOV.U32 R70, RZ, RZ, R122 ;  /* 0x000000ffff467224 */ /* 0x000fe200078e007a */
[----:B------:R-:W2:Y:S01]  /*20f80*/  LDL.LU R121, [R1+0xa08] ;  /* 0x000a080001797983 */ /* 0x000ea20000300800 */
[----:B------:R-:W-:Y:S01]  /*20f90*/  IMAD.MOV.U32 R71, RZ, RZ, R123 ;  /* 0x000000ffff477224 */ /* 0x000fe200078e007b */
[----:B-1----:R-:W-:Y:S02]  /*20fa0*/  HMMA.1688.F32.TF32 R104, R64, R26, R116 ;  /* 0x0000001a4068723c */ /* 0x002fe40000081074 */
[----:B------:R-:W2:Y:S04]  /*20fb0*/  LDL.LU R122, [R1+0xa04] ;  /* 0x000a0400017a7983 */ /* 0x000ea80000300800 */
[----:B------:R-:W2:Y:S01]  /*20fc0*/  LDL.LU R123, [R1+0xa00] ;  /* 0x000a0000017b7983 */ /* 0x000ea20000300800 */
[----:B------:R-:W-:-:S03]  /*20fd0*/  IMAD.MOV.U32 R116, RZ, RZ, R125 ;  /* 0x000000ffff747224 */ /* 0x000fc600078e007d */
[----:B------:R-:W3:Y:S01]  /*20fe0*/  LDL.LU R125, [R1+0x9fc] ;  /* 0x0009fc00017d7983 */ /* 0x000ee20000300800 */
[----:B------:R-:W-:Y:S02]  /*20ff0*/  IMAD.MOV.U32 R117, RZ, RZ, R126 ;  /* 0x000000ffff757224 */ /* 0x000fe400078e007e */
[----:B------:R-:W-:Y:S01]  /*21000*/  IMAD.MOV.U32 R118, RZ, RZ, R127 ;  /* 0x000000ffff767224 */ /* 0x000fe200078e007f */
[----:B------:R-:W3:Y:S04]  /*21010*/  LDL.LU R126, [R1+0x9f8] ;  /* 0x0009f800017e7983 */ /* 0x000ee80000300800 */
[----:B------:R-:W3:Y:S01]  /*21020*/  LDL.LU R127, [R1+0x9f4] ;  /* 0x0009f400017f7983 */ /* 0x000ee20000300800 */
[----:B------:R-:W-:-:S03]  /*21030*/  IMAD.MOV.U32 R119, RZ, RZ, R129 ;  /* 0x000000ffff777224 */ /* 0x000fc600078e0081 */
[----:B------:R-:W5:Y:S01]  /*21040*/  LDL.LU R129, [R1+0x9f0] ;  /* 0x0009f00001817983 */ /* 0x000f620000300800 */
[----:B--2---:R-:W-:Y:S07]  /*21050*/  HMMA.1688.F32.TF32 R100, R64, R30, R120 ;  /* 0x0000001e4064723c */ /* 0x004fee0000081078 */
[----:B------:R-:W-:Y:S02]  /*21060*/  IMAD.MOV.U32 R120, RZ, RZ, R130 ;  /* 0x000000ffff787224 */ /* 0x000fe400078e0082 */
[----:B------:R-:W5:Y:S01]  /*21070*/  LDL.LU R130, [R1+0x9ec] ;  /* 0x0009ec0001827983 */ /* 0x000f620000300800 */
[----:B------:R-:W-:-:S02]  /*21080*/  IMAD.MOV.U32 R121, RZ, RZ, R131 ;  /* 0x000000ffff797224 */ /* 0x000fc400078e0083 */
[----:B------:R-:W-:Y:S01]  /*21090*/  IMAD.MOV.U32 R122, RZ, RZ, R133 ;  /* 0x000000ffff7a7224 */ /* 0x000fe200078e0085 */
[----:B------:R-:W5:Y:S01]  /*210a0*/  LDL.LU R131, [R1+0x9e8] ;  /* 0x0009e80001837983 */ /* 0x000f620000300800 */
[----:B------:R-:W-:Y:S01]  /*210b0*/  IMAD.MOV.U32 R123, RZ, RZ, R134 ;  /* 0x000000ffff7b7224 */ /* 0x000fe200078e0086 */
[----:B---3--:R-:W-:Y:S02]  /*210c0*/  HMMA.1688.F32.TF32 R96, R64, R34, R124 ;  /* 0x000000224060723c */ /* 0x008fe4000008107c */
[----:B------:R-:W2:Y:S04]  /*210d0*/  LDL.LU R133, [R1+0x9e4] ;  /* 0x0009e40001857983 */ /* 0x000ea80000300800 */
[----:B------:R-:W2:Y:S01]  /*210e0*/  LDL.LU R134, [R1+0x9e0] ;  /* 0x0009e00001867983 */ /* 0x000ea20000300800 */
[----:B------:R-:W-:-:S03]  /*210f0*/  IMAD.MOV.U32 R124, RZ, RZ, R135 ;  /* 0x000000ffff7c7224 */ /* 0x000fc600078e0087 */
[----:B------:R-:W2:Y:S01]  /*21100*/  LDL.LU R135, [R1+0x9dc] ;  /* 0x0009dc0001877983 */ /* 0x000ea20000300800 */
[----:B------:R-:W-:-:S03]  /*21110*/  IMAD.MOV.U32 R125, RZ, RZ, R14 ;  /* 0x000000ffff7d7224 */ /* 0x000fc600078e000e */
[----:B------:R-:W3:Y:S01]  /*21120*/  LDL.LU R14, [R1+0x9d8] ;  /* 0x0009d800010e7983 */ /* 0x000ee20000300800 */
[C---:B-----5:R-:W-:Y:S07]  /*21130*/  HMMA.1688.F32.TF32 R236, R64.reuse, R38, R128 ;  /* 0x0000002640ec723c */ /* 0x060fee0000081080 */
[----:B------:R-:W-:Y:S02]  /*21140*/  IMAD.MOV.U32 R128, RZ, RZ, R15 ;  /* 0x000000ffff807224 */ /* 0x000fe400078e000f */
[----:B------:R-:W3:Y:S01]  /*21150*/  LDL.LU R15, [R1+0x9d4] ;  /* 0x0009d400010f7983 */ /* 0x000ee20000300800 */
[----:B------:R-:W-:Y:S01]  /*21160*/  IMAD.MOV.U32 R129, RZ, RZ, R7 ;  /* 0x000000ffff817224 */ /* 0x000fe200078e0007 */
[----:B--2---:R-:W-:Y:S02]  /*21170*/  HMMA.1688.F32.TF32 R88, R64, R58, R132 ;  /* 0x0000003a4058723c */ /* 0x004fe40000081084 */
[----:B------:R-:W2:Y:S05]  /*21180*/  LDL.LU R7, [R1+0x9d0] ;  /* 0x0009d00001077983 */ /* 0x000eaa0000300800 */
[----:B------:R-:W-:-:S02]  /*21190*/  IMAD.MOV.U32 R132, RZ, RZ, R19 ;  /* 0x000000ffff847224 */ /* 0x000fc400078e0013 */
[----:B------:R-:W5:Y:S01]  /*211a0*/  LDL.LU R19, [R1+0x9cc] ;  /* 0x0009cc0001137983 */ /* 0x000f620000300800 */
[----:B------:R-:W-:-:S03]  /*211b0*/  IMAD.MOV.U32 R133, RZ, RZ, R3 ;  /* 0x000000ffff857224 */ /* 0x000fc600078e0003 */
[----:B------:R-:W5:Y:S01]  /*211c0*/  LDL.LU R3, [R1+0x9c8] ;  /* 0x0009c80001037983 */ /* 0x000f620000300800 */
[C---:B----4-:R-:W-:Y:S01]  /*211d0*/  HMMA.1688.F32.TF32 R108, R64.reuse, R74, R60 ;  /* 0x0000004a406c723c */ /* 0x050fe2000008103c */
[----:B------:R-:W-:Y:S02]  /*211e0*/  IMAD.MOV.U32 R140, RZ, RZ, R247 ;  /* 0x000000ffff8c7224 */ /* 0x000fe400078e00f7 */
[----:B------:R-:W-:Y:S04]  /*211f0*/  LDS R60, [R227+0x55180] ;  /* 0x05518000e33c7984 */ /* 0x000fe80000000800 */
[----:B------:R-:W-:Y:S04]  /*21200*/  LDS R62, [R227+0x55980] ;  /* 0x05598000e33e7984 */ /* 0x000fe80000000800 */
[----:B------:R-:W-:Y:S04]  /*21210*/  LDS R61, [R2+0x55180] ;  /* 0x05518000023d7984 */ /* 0x000fe80000000800 */
[----:B------:R-:W-:Y:S01]  /*21220*/  LDS R63, [R2+0x55980] ;  /* 0x05598000023f7984 */ /* 0x000fe20000000800 */
[C---:B---3--:R-:W-:Y:S08]  /*21230*/  HMMA.1688.F32.TF32 R84, R64.reuse, R50, R12 ;  /* 0x000000324054723c */ /* 0x048ff0000008100c */
[----:B--2---:R-:W-:Y:S01]  /*21240*/  HMMA.1688.F32.TF32 R80, R64, R54, R4 ;  /* 0x000000364050723c */ /* 0x004fe20000081004 */
[----:B------:R-:W-:Y:S04]  /*21250*/  LDS R64, [R227+0x55100] ;  /* 0x05510000e3407984 */ /* 0x000fe80000000800 */
[----:B------:R-:W-:Y:S04]  /*21260*/  LDS R66, [R227+0x55900] ;  /* 0x05590000e3427984 */ /* 0x000fe80000000800 */
[----:B------:R-:W-:Y:S04]  /*21270*/  LDS R65, [R2+0x55100] ;  /* 0x0551000002417984 */ /* 0x000fe80000000800 */
[----:B------:R-:W1:Y:S04]  /*21280*/  LDS R67, [R2+0x55900] ;  /* 0x0559000002437984 */ /* 0x000e680000000800 */
[----:B-----5:R-:W2:Y:S04]  /*21290*/  LDSM.16.M88.4 R188, [R3+0xc080] ;  /* 0x00c0800003bc783b */ /* 0x020ea80000000200 */
[----:B------:R-:W3:Y:S04]  /*212a0*/  LDSM.16.M88.4 R12, [R3+0x80] ;  /* 0x00008000030c783b */ /* 0x000ee80000000200 */
[----:B------:R-:W4:Y:S04]  /*212b0*/  LDSM.16.M88.4 R8, [R3+0x2080] ;  /* 0x002080000308783b */ /* 0x000f280000000200 */
[----:B------:R-:W5:Y:S04]  /*212c0*/  LDSM.16.M88.4 R4, [R3+0x4080] ;  /* 0x004080000304783b */ /* 0x000f680000000200 */
[----:B------:R-:W3:Y:S04]  /*212d0*/  LDSM.16.M88.4 R176, [R3+0x6080] ;  /* 0x0060800003b0783b */ /* 0x000ee80000000200 */
[----:B------:R-:W-:Y:S04]  /*212e0*/  LDSM.16.M88.4 R180, [R3+0x8080] ;  /* 0x0080800003b4783b */ /* 0x000fe80000000200 */
[----:B------:R-:W3:Y:S04]  /*212f0*/  LDSM.16.M88.4 R184, [R3+0xa080] ;  /* 0x00a0800003b8783b */ /* 0x000ee80000000200 */
[----:B------:R-:W3:Y:S01]  /*21300*/  LDSM.16.M88.4 R200, [R3+0xe080] ;  /* 0x00e0800003c8783b */ /* 0x000ee20000000200 */
[C---:B-1----:R-:W-:Y:S03]  /*21310*/  HMMA.1688.F32.TF32 R244, R64.reuse, R74, R16 ;  /* 0x0000004a40f4723c */ /* 0x042fe60000081010 */
[----:B--2---:R-:W-:Y:S05]  /*21320*/  STL [R1+0x934], R191 ;  /* 0x000934bf01007387 */ /* 0x004fea0000100800 */
[----:B------:R-:W-:Y:S07]  /*21330*/  HMMA.1688.F32.TF32 R16, R64, R26, R40 ;  /* 0x0000001a4010723c */ /* 0x000fee0000081028 */
[----:B------:R-:W-:-:S02]  /*21340*/  IMAD.MOV.U32 R40, RZ, RZ, R22 ;  /* 0x000000ffff287224 */ /* 0x000fc400078e0016 */
[----:B------:R-:W2:Y:S01]  /*21350*/  LDL.LU R22, [R1+0x9c4] ;  /* 0x0009c40001167983 */ /* 0x000ea20000300800 */
[----:B------:R-:W-:-:S03]  /*21360*/  IMAD.MOV.U32 R41, RZ, RZ, R23 ;  /* 0x000000ffff297224 */ /* 0x000fc600078e0017 */
[----:B------:R-:W2:Y:S01]  /*21370*/  LDL.LU R23, [R1+0x9c0] ;  /* 0x0009c00001177983 */ /* 0x000ea20000300800 */
[----:B------:R-:W-:Y:S01]  /*21380*/  HMMA.1688.F32.TF32 R44, R64, R30, R44 ;  /* 0x0000001e402c723c */ /* 0x000fe2000008102c */
[----:B------:R-:W-:-:S07]  /*21390*/  IMAD.MOV.U32 R42, RZ, RZ, R37 ;  /* 0x000000ffff2a7224 */ /* 0x000fce00078e0025 */
[----:B------:R-:W-:Y:S01]  /*213a0*/  HMMA.1688.F32.TF32 R204, R64, R34, R204 ;  /* 0x0000002240cc723c */ /* 0x000fe200000810cc */
[----:B------:R-:W-:-:S07]  /*213b0*/  IMAD.MOV.U32 R43, RZ, RZ, R36 ;  /* 0x000000ffff2b7224 */ /* 0x000fce00078e0024 */
[C---:B------:R-:W-:Y:S08]  /*213c0*/  HMMA.1688.F32.TF32 R208, R64.reuse, R38, R208 ;  /* 0x0000002640d0723c */ /* 0x040ff000000810d0 */
[C---:B------:R-:W-:Y:S08]  /*213d0*/  HMMA.1688.F32.TF32 R212, R64.reuse, R58, R212 ;  /* 0x0000003a40d4723c */ /* 0x040ff000000810d4 */
[C---:B------:R-:W-:Y:S08]  /*213e0*/  HMMA.1688.F32.TF32 R216, R64.reuse, R50, R216 ;  /* 0x0000003240d8723c */ /* 0x040ff000000810d8 */
[----:B------:R-:W-:Y:S07]  /*213f0*/  HMMA.1688.F32.TF32 R220, R64, R54, R220 ;  /* 0x0000003640dc723c */ /* 0x000fee00000810dc */
[----:B------:R-:W-:-:S02]  /*21400*/  IMAD.MOV.U32 R64, RZ, RZ, R73 ;  /* 0x000000ffff407224 */ /* 0x000fc400078e0049 */
[----:B------:R-:W-:Y:S02]  /*21410*/  IMAD.MOV.U32 R65, RZ, RZ, R72 ;  /* 0x000000ffff417224 */ /* 0x000fe400078e0048 */
[----:B------:R-:W-:Y:S02]  /*21420*/  IMAD.MOV.U32 R72, RZ, RZ, R29 ;  /* 0x000000ffff487224 */ /* 0x000fe400078e001d */
[----:B------:R-:W-:Y:S02]  /*21430*/  IMAD.MOV.U32 R73, RZ, RZ, R28 ;  /* 0x000000ffff497224 */ /* 0x000fe400078e001c */
[----:B------:R-:W-:Y:S02]  /*21440*/  IMAD.MOV.U32 R66, RZ, RZ, R33 ;  /* 0x000000ffff427224 */ /* 0x000fe400078e0021 */
[----:B------:R-:W-:Y:S02]  /*21450*/  IMAD.MOV.U32 R67, RZ, RZ, R32 ;  /* 0x000000ffff437224 */ /* 0x000fe400078e0020 */
[----:B------:R-:W-:-:S02]  /*21460*/  IMAD.MOV.U32 R134, RZ, RZ, R57 ;  /* 0x000000ffff867224 */ /* 0x000fc400078e0039 */
[----:B------:R-:W-:Y:S01]  /*21470*/  IMAD.MOV.U32 R135, RZ, RZ, R56 ;  /* 0x000000ffff877224 */ /* 0x000fe200078e0038 */
[C---:B------:R-:W-:Y:S08]  /*21480*/  HMMA.1688.F32.TF32 R36, R60.reuse, R38, R40 ;  /* 0x000000263c24723c */ /* 0x040ff00000081028 */
[----:B------:R-:W-:Y:S01]  /*21490*/  HMMA.1688.F32.TF32 R32, R60, R34, R64 ;  /* 0x000000223c20723c */ /* 0x000fe20000081040 */
[----:B------:R-:W-:-:S07]  /*214a0*/  IMAD.MOV.U32 R126, RZ, RZ, R53 ;  /* 0x000000ffff7e7224 */ /* 0x000fce00078e0035 */
[----:B------:R-:W-:Y:S01]  /*214b0*/  HMMA.1688.F32.TF32 R40, R60, R58, R132 ;  /* 0x0000003a3c28723c */ /* 0x000fe20000081084 */
[----:B------:R-:W-:Y:S02]  /*214c0*/  IMAD.MOV.U32 R127, RZ, RZ, R52 ;  /* 0x000000ffff7f7224 */ /* 0x000fe400078e0034 */
[----:B------:R-:W-:Y:S02]  /*214d0*/  IMAD.MOV.U32 R130, RZ, RZ, R49 ;  /* 0x000000ffff827224 */ /* 0x000fe400078e0031 */
[----:B------:R-:W-:-:S03]  /*214e0*/  IMAD.MOV.U32 R131, RZ, RZ, R48 ;  /* 0x000000ffff837224 */ /* 0x000fc600078e0030 */
[C---:B---3--:R-:W-:Y:S08]  /*214f0*/  HMMA.1688.F32.TF32 R196, R92.reuse, R12, R196 ;  /* 0x0000000c5cc4723c */ /* 0x048ff000000810c4 */
[----:B----4-:R-:W-:Y:S08]  /*21500*/  HMMA.1688.F32.TF32 R168, R92, R8, R168 ;  /* 0x000000085ca8723c */ /* 0x010ff000000810a8 */
[C---:B------:R-:W-:Y:S08]  /*21510*/  HMMA.1688.F32.TF32 R48, R60.reuse, R50, R128 ;  /* 0x000000323c30723c */ /* 0x040ff00000081080 */
[----:B------:R-:W-:Y:S08]  /*21520*/  HMMA.1688.F32.TF32 R52, R60, R54, R124 ;  /* 0x000000363c34723c */ /* 0x000ff0000008107c */
[C---:B-----5:R-:W-:Y:S08]  /*21530*/  HMMA.1688.F32.TF32 R64, R192.reuse, R4, R68 ;  /* 0x00000004c040723c */ /* 0x060ff00000081044 */
[C---:B------:R-:W-:Y:S08]  /*21540*/  HMMA.1688.F32.TF32 R56, R192.reuse, R12, R120 ;  /* 0x0000000cc038723c */ /* 0x040ff00000081078 */
[C---:B------:R-:W-:Y:S08]  /*21550*/  HMMA.1688.F32.TF32 R68, R192.reuse, R176, R136 ;  /* 0x000000b0c044723c */ /* 0x040ff00000081088 */
[C---:B------:R-:W-:Y:S08]  /*21560*/  HMMA.1688.F32.TF32 R76, R192.reuse, R184, R76 ;  /* 0x000000b8c04c723c */ /* 0x040ff0000008104c */
[----:B------:R-:W-:Y:S08]  /*21570*/  HMMA.1688.F32.TF32 R172, R192, R188, R172 ;  /* 0x000000bcc0ac723c */ /* 0x000ff000000810ac */
[C---:B------:R-:W-:Y:S08]  /*21580*/  HMMA.1688.F32.TF32 R164, R92.reuse, R4, R164 ;  /* 0x000000045ca4723c */ /* 0x040ff000000810a4 */
[----:B------:R-:W-:Y:S01]  /*21590*/  HMMA.1688.F32.TF32 R160, R92, R176, R160 ;  /* 0x000000b05ca0723c */ /* 0x000fe200000810a0 */
[----:B------:R-:W-:-:S07]  /*215a0*/  IMAD.MOV.U32 R120, RZ, RZ, R233 ;  /* 0x000000ffff787224 */ /* 0x000fce00078e00e9 */
[C---:B------:R-:W-:Y:S08]  /*215b0*/  HMMA.1688.F32.TF32 R156, R92.reuse, R180, R156 ;  /* 0x000000b45c9c723c */ /* 0x040ff0000008109c */
[----:B------:R-:W-:Y:S01]  /*215c0*/  HMMA.1688.F32.TF32 R152, R92, R184, R152 ;  /* 0x000000b85c98723c */ /* 0x000fe20000081098 */
[----:B------:R-:W-:Y:S02]  /*215d0*/  IMAD.MOV.U32 R121, RZ, RZ, R226 ;  /* 0x000000ffff797224 */ /* 0x000fe400078e00e2 */
[----:B------:R-:W-:Y:S01]  /*215e0*/  IMAD.MOV.U32 R122, RZ, RZ, R225 ;  /* 0x000000ffff7a7224 */ /* 0x000fe200078e00e1 */
[----:B------:R-:W-:Y:S01]  /*215f0*/  LDS R226, [R227+0x56900] ;  /* 0x05690000e3e27984 */ /* 0x000fe20000000800 */
[----:B------:R-:W-:-:S03]  /*21600*/  IMAD.MOV.U32 R123, RZ, RZ, R224 ;  /* 0x000000ffff7b7224 */ /* 0x000fc600078e00e0 */
[----:B--2---:R-:W-:Y:S01]  /*21610*/  HMMA.1688.F32.TF32 R20, R60, R74, R20 ;  /* 0x0000004a3c14723c */ /* 0x004fe20000081014 */
[----:B------:R-:W-:Y:S01]  /*21620*/  IMAD.MOV.U32 R139, RZ, RZ, R228 ;  /* 0x000000ffff8b7224 */ /* 0x000fe200078e00e4 */
[----:B------:R-:W-:Y:S01]  /*21630*/  LDS R224, [R227+0x56100] ;  /* 0x05610000e3e07984 */ /* 0x000fe20000000800 */
[----:B------:R-:W-:-:S03]  /*21640*/  IMAD.MOV.U32 R138, RZ, RZ, R229 ;  /* 0x000000ffff8a7224 */ /* 0x000fc600078e00e5 */
[----:B------:R-:W-:Y:S01]  /*21650*/  LDS R228, [R231+0x56100] ;  /* 0x05610000e7e47984 */ /* 0x000fe20000000800 */
[----:B------:R-:W-:Y:S02]  /*21660*/  IMAD.MOV.U32 R74, RZ, RZ, R25 ;  /* 0x000000ffff4a7224 */ /* 0x000fe400078e0019 */
[----:B------:R-:W-:Y:S01]  /*21670*/  IMAD.MOV.U32 R75, RZ, RZ, R24 ;  /* 0x000000ffff4b7224 */ /* 0x000fe200078e0018 */
[----:B------:R-:W-:Y:S01]  /*21680*/  LDS R229, [R252+0x56100] ;  /* 0x05610000fce57984 */ /* 0x000fe20000000800 */
[C---:B------:R-:W-:Y:S03]  /*21690*/  HMMA.1688.F32.TF32 R24, R60.reuse, R26, R248 ;  /* 0x0000001a3c18723c */ /* 0x040fe600000810f8 */
[----:B------:R-:W-:Y:S05]  /*216a0*/  LDS R225, [R2+0x56100] ;  /* 0x0561000002e17984 */ /* 0x000fea0000000800 */
[----:B------:R-:W-:Y:S04]  /*216b0*/  HMMA.1688.F32.TF32 R28, R60, R30, R72 ;  /* 0x0000001e3c1c723c */ /* 0x000fe80000081048 */
[----:B------:R-:W-:Y:S04]  /*216c0*/  STL.64 [R1+0x940], R22 ;  /* 0x0009401601007387 */ /* 0x000fe80000100a00 */
[----:B------:R-:W-:Y:S01]  /*216d0*/  STL.64 [R1+0x938], R20 ;  /* 0x0009381401007387 */ /* 0x000fe20000100a00 */
[C---:B------:R-:W-:Y:S06]  /*216e0*/  HMMA.1688.F32.TF32 R60, R192.reuse, R8, R116 ;  /* 0x00000008c03c723c */ /* 0x040fec0000081074 */
[----:B------:R-:W-:Y:S02]  /*216f0*/  STL.64 [R1+0x950], R26 ;  /* 0x0009501a01007387 */ /* 0x000fe40000100a00 */
[C---:B------:R-:W-:Y:S02]  /*21700*/  HMMA.1688.F32.TF32 R72, R192.reuse, R180, R140 ;  /* 0x000000b4c048723c */ /* 0x040fe4000008108c */
[----:B------:R-:W-:Y:S04]  /*21710*/  STL.64 [R1+0x948], R24 ;  /* 0x0009481801007387 */ /* 0x000fe80000100a00 */
[----:B------:R-:W-:Y:S02]  /*21720*/  STL.64 [R1+0x960], R30 ;  /* 0x0009601e01007387 */ /* 0x000fe40000100a00 */
[----:B------:R-:W-:Y:S02]  /*21730*/  HMMA.1688.F32.TF32 R192, R192, R200, R112 ;  /* 0x000000c8c0c0723c */ /* 0x000fe40000081070 */
[----:B------:R-:W-:Y:S04]  /*21740*/  LDS R112, [R231+0x56080] ;  /* 0x05608000e7707984 */ /* 0x000fe80000000800 */
[----:B------:R-:W-:Y:S04]  /*21750*/  LDS R114, [R231+0x56880] ;  /* 0x05688000e7727984 */ /* 0x000fe80000000800 */
[----:B------:R-:W-:Y:S04]  /*21760*/  LDS R113, [R252+0x56080] ;  /* 0x05608000fc717984 */ /* 0x000fe80000000800 */
[----:B------:R-:W1:Y:S04]  /*21770*/  LDS R115, [R252+0x56880] ;  /* 0x05688000fc737984 */ /* 0x000e680000000800 */
[----:B------:R-:W-:Y:S04]  /*21780*/  STL.64 [R1+0x958], R28 ;  /* 0x0009581c01007387 */ /* 0x000fe80000100a00 */
[----:B------:R-:W-:Y:S04]  /*21790*/  STL.64 [R1+0x970], R34 ;  /* 0x0009702201007387 */ /* 0x000fe80000100a00 */
[----:B------:R-:W-:Y:S01]  /*217a0*/  STL.64 [R1+0x968], R32 ;  /* 0x0009682001007387 */ /* 0x000fe20000100a00 */
[----:B------:R-:W-:-:S03]  /*217b0*/  IMAD.MOV.U32 R116, RZ, RZ, R230 ;  /* 0x000000ffff747224 */ /* 0x000fc600078e00e6 */
[----:B------:R-:W-:Y:S01]  /*217c0*/  STL.64 [R1+0x980], R38 ;  /* 0x0009802601007387 */ /* 0x000fe20000100a00 */
[----:B------:R-:W-:-:S03]  /*217d0*/  IMAD.MOV.U32 R117, RZ, RZ, R232 ;  /* 0x000000ffff757224 */ /* 0x000fc600078e00e8 */
[----:B------:R2:W-:Y:S01]  /*217e0*/  STL.64 [R1+0x978], R36 ;  /* 0x0009782401007387 */ /* 0x0005e20000100a00 */
[----:B------:R-:W-:-:S03]  /*217f0*/  IMAD.MOV.U32 R118, RZ, RZ, R234 ;  /* 0x000000ffff767224 */ /* 0x000fc600078e00ea */
[----:B------:R-:W-:Y:S01]  /*21800*/  STL.64 [R1+0x990], R42 ;  /* 0x0009902a01007387 */ /* 0x000fe20000100a00 */
[----:B------:R-:W-:-:S03]  /*21810*/  IMAD.MOV.U32 R119, RZ, RZ, R235 ;  /* 0x000000ffff777224 */ /* 0x000fc600078e00eb */
[----:B------:R3:W-:Y:S04]  /*21820*/  STL.64 [R1+0x988], R40 ;  /* 0x0009882801007387 */ /* 0x0007e80000100a00 */
[----:B------:R-:W4:Y:S04]  /*21830*/  LDL.LU R230, [R1+0x9bc] ;  /* 0x0009bc0001e67983 */ /* 0x000f280000300800 */
[----:B------:R-:W5:Y:S04]  /*21840*/  LDL.LU R232, [R1+0x9b8] ;  /* 0x0009b80001e87983 */ /* 0x000f680000300800 */
[----:B------:R-:W5:Y:S04]  /*21850*/  LDL.LU R234, [R1+0x9b4] ;  /* 0x0009b40001ea7983 */ /* 0x000f680000300800 */
[----:B------:R-:W5:Y:S04]  /*21860*/  LDL.LU R235, [R1+0x9b0] ;  /* 0x0009b00001eb7983 */ /* 0x000f680000300800 */
[----:B------:R-:W5:Y:S04]  /*21870*/  LDL.LU R233, [R1+0x9ac] ;  /* 0x0009ac0001e97983 */ /* 0x000f680000300800 */
[----:B------:R-:W5:Y:S04]  /*21880*/  LDL.LU R136, [R1+0x130] ;  /* 0x0001300001887983 */ /* 0x000f680000300800 */
[----:B------:R-:W-:Y:S04]  /*21890*/  STL [R1+0x930], R197 ;  /* 0x000930c501007387 */ /* 0x000fe80000100800 */
[----:B------:R-:W-:Y:S04]  /*218a0*/  STL [R1+0x92c], R198 ;  /* 0x00092cc601007387 */ /* 0x000fe80000100800 */
[----:B------:R-:W-:Y:S04]  /*218b0*/  STL [R1+0x928], R199 ;  /* 0x000928c701007387 */ /* 0x000fe80000100800 */
[----:B------:R1:W-:Y:S04]  /*218c0*/  STL [R1+0x8ec], R168 ;  /* 0x0008eca801007387 */ /* 0x0003e80000100800 */
[----:B------:R1:W-:Y:S04]  /*218d0*/  STL [R1+0x8e8], R169 ;  /* 0x0008e8a901007387 */ /* 0x0003e80000100800 */
[----:B------:R1:W-:Y:S04]  /*218e0*/  STL [R1+0x8e4], R170 ;  /* 0x0008e4aa01007387 */ /* 0x0003e80000100800 */
[----:B------:R1:W-:Y:S04]  /*218f0*/  STL [R1+0x8e0], R171 ;  /* 0x0008e0ab01007387 */ /* 0x0003e80000100800 */
        /* <DEDUP_REMOVED lines=15> */
[----:B------:R-:W-:Y:S01]  /*219f0*/  STL [R1+0x918], R155 ;  /* 0x0009189b01007387 */ /* 0x000fe20000100800 */
[C---:B-1----:R-:W-:Y:S03]  /*21a00*/  HMMA.1688.F32.TF32 R132, R112.reuse, R4, R120 ;  /* 0x000000047084723c */ /* 0x042fe60000081078 */
[----:B------:R-:W5:Y:S04]  /*21a10*/  LDL.LU R124, [R1+0x100] ;  /* 0x00010000017c7983 */ /* 0x000f680000300800 */
[----:B------:R-:W5:Y:S04]  /*21a20*/  LDL.LU R125, [R1+0x104] ;  /* 0x00010400017d7983 */ /* 0x000f680000300800 */
[----:B------:R-:W5:Y:S04]  /*21a30*/  LDL.LU R126, [R1+0x108] ;  /* 0x00010800017e7983 */ /* 0x000f680000300800 */
[----:B------:R-:W5:Y:S01]  /*21a40*/  LDL.LU R127, [R1+0x10c] ;  /* 0x00010c00017f7983 */ /* 0x000f620000300800 */
[----:B------:R-:W-:Y:S03]  /*21a50*/  HMMA.1688.F32.TF32 R128, R112, R176, R116 ;  /* 0x000000b07080723c */ /* 0x000fe60000081074 */
        /* <DEDUP_REMOVED lines=8> */
[----:B--2---:R-:W2:Y:S04]  /*21ae0*/  LDL.LU R36, [R1+0x190] ;  /* 0x0001900001247983 */ /* 0x004ea80000300800 */
[----:B------:R-:W2:Y:S04]  /*21af0*/  LDL.LU R37, [R1+0x194] ;  /* 0x0001940001257983 */ /* 0x000ea80000300800 */
[----:B------:R-:W2:Y:S04]  /*21b00*/  LDL.LU R38, [R1+0x198] ;  /* 0x0001980001267983 */ /* 0x000ea80000300800 */
[----:B------:R-:W2:Y:S04]  /*21b10*/  LDL.LU R39, [R1+0x19c] ;  /* 0x00019c0001277983 */ /* 0x000ea80000300800 */
[----:B---3--:R-:W3:Y:S04]  /*21b20*/  LDL.LU R40, [R1+0x1b0] ;  /* 0x0001b00001287983 */ /* 0x008ee80000300800 */
        /* <DEDUP_REMOVED lines=14> */
[----:B------:R-:W-:-:S03]  /*21c10*/  IMAD.MOV.U32 R31, RZ, RZ, R240 ;  /* 0x000000ffff1f7224 */ /* 0x000fc600078e00f0 */
[----:B------:R-:W3:Y:S01]  /*21c20*/  LDL.LU R35, [R1+0x18c] ;  /* 0x00018c0001237983 */ /* 0x000ee20000300800 */
[----:B------:R-:W-:-:S03]  /*21c30*/  IMAD.MOV.U32 R24, RZ, RZ, R241 ;  /* 0x000000ffff187224 */ /* 0x000fc600078e00f1 */
[----:B------:R-:W3:Y:S01]  /*21c40*/  LDL.LU R28, [R1+0x170] ;  /* 0x00017000011c7983 */ /* 0x000ee20000300800 */
[----:B------:R-:W-:-:S03]  /*21c50*/  IMAD.MOV.U32 R25, RZ, RZ, R242 ;  /* 0x000000ffff197224 */ /* 0x000fc600078e00f2 */
[----:B------:R-:W3:Y:S01]  /*21c60*/  LDL.LU R29, [R1+0x174] ;  /* 0x00017400011d7983 */ /* 0x000ee20000300800 */
[----:B------:R-:W-:-:S03]  /*21c70*/  IMAD.MOV.U32 R26, RZ, RZ, R243 ;  /* 0x000000ffff1a7224 */ /* 0x000fc600078e00f3 */
        /* <DEDUP_REMOVED lines=9> */
[----:B----4-:R-:W-:-:S03]  /*21d10*/  IMAD.MOV.U32 R137, RZ, RZ, R230 ;  /* 0x000000ffff897224 */ /* 0x010fc600078e00e6 */
[----:B------:R-:W-:Y:S04]  /*21d20*/  LDS R230, [R231+0x56900] ;  /* 0x05690000e7e67984 */ /* 0x000fe80000000800 */
[----:B------:R-:W-:Y:S01]  /*21d30*/  LDS R231, [R252+0x56900] ;  /* 0x05690000fce77984 */ /* 0x000fe20000000800 */
[----:B-----5:R-:W-:Y:S02]  /*21d40*/  IMAD.MOV.U32 R143, RZ, RZ, R232 ;  /* 0x000000ffff8f7224 */ /* 0x020fe400078e00e8 */
[----:B------:R-:W-:Y:S01]  /*21d50*/  IMAD.MOV.U32 R141, RZ, RZ, R234 ;  /* 0x000000ffff8d7224 */ /* 0x000fe200078e00ea */
[----:B------:R-:W-:Y:S04]  /*21d60*/  LDS R232, [R227+0x56080] ;  /* 0x05608000e3e87984 */ /* 0x000fe80000000800 */
[----:B------:R-:W-:Y:S04]  /*21d70*/  LDS R234, [R227+0x56880] ;  /* 0x05688000e3ea7984 */ /* 0x000fe80000000800 */
[----:B------:R-:W-:Y:S01]  /*21d80*/  LDS R227, [R2+0x56900] ;  /* 0x0569000002e37984 */ /* 0x000fe20000000800 */
[----:B------:R-:W-:-:S02]  /*21d90*/  IMAD.MOV.U32 R23, RZ, RZ, R0 ;  /* 0x000000ffff177224 */ /* 0x000fc400078e0000 */
[----:B------:R-:W-:Y:S02]  /*21da0*/  IMAD.MOV.U32 R140, RZ, RZ, R235 ;  /* 0x000000ffff8c7224 */ /* 0x000fe400078e00eb */
[----:B------:R-:W-:Y:S01]  /*21db0*/  IMAD.MOV.U32 R142, RZ, RZ, R233 ;  /* 0x000000ffff8e7224 */ /* 0x000fe200078e00e9 */
[----:B------:R-:W-:Y:S04]  /*21dc0*/  LDS R235, [R2+0x56880] ;  /* 0x0568800002eb7984 */ /* 0x000fe80000000800 */
[----:B------:R-:W1:Y:S01]  /*21dd0*/  LDS R233, [R2+0x56080] ;  /* 0x0560800002e97984 */ /* 0x000e620000000800 */
[C---:B------:R-:W-:Y:S08]  /*21de0*/  HMMA.1688.F32.TF32 R148, R92.reuse, R188, R148 ;  /* 0x000000bc5c94723c */ /* 0x040ff00000081094 */
[----:B------:R-:W-:Y:S08]  /*21df0*/  HMMA.1688.F32.TF32 R144, R92, R200, R144 ;  /* 0x000000c85c90723c */ /* 0x000ff00000081090 */
[C---:B------:R-:W-:Y:S08]  /*21e00*/  HMMA.1688.F32.TF32 R140, R112.reuse, R12, R140 ;  /* 0x0000000c708c723c */ /* 0x040ff0000008108c */
[----:B------:R-:W-:Y:S08]  /*21e10*/  HMMA.1688.F32.TF32 R136, R112, R8, R136 ;  /* 0x000000087088723c */ /* 0x000ff00000081088 */
[----:B-1----:R-:W-:Y:S08]  /*21e20*/  HMMA.1688.F32.TF32 R92, R232, R180, R236 ;  /* 0x000000b4e85c723c */ /* 0x002ff000000810ec */
[----:B------:R-:W-:Y:S08]  /*21e30*/  HMMA.1688.F32.TF32 R16, R224, R8, R16 ;  /* 0x00000008e010723c */ /* 0x000ff00000081010 */
[----:B------:R-:W-:Y:S08]  /*21e40*/  HMMA.1688.F32.TF32 R108, R232, R12, R108 ;  /* 0x0000000ce86c723c */ /* 0x000ff0000008106c */
[C---:B------:R-:W-:Y:S08]  /*21e50*/  HMMA.1688.F32.TF32 R124, R112.reuse, R180, R124 ;  /* 0x000000b4707c723c */ /* 0x040ff0000008107c */
[----:B------:R-:W-:Y:S08]  /*21e60*/  HMMA.1688.F32.TF32 R120, R112, R184, R120 ;  /* 0x000000b87078723c */ /* 0x000ff00000081078 */
[----:B--2---:R-:W-:Y:S08]  /*21e70*/  HMMA.1688.F32.TF32 R36, R228, R176, R36 ;  /* 0x000000b0e424723c */ /* 0x004ff00000081024 */
[----:B------:R-:W-:Y:S11]  /*21e80*/  HMMA.1688.F32.TF32 R116, R112, R188, R116 ;  /* 0x000000bc7074723c */ /* 0x000ff60000081074 */
[----:B------:R-:W-:Y:S04]  /*21e90*/  @!UPT UIADD3 URZ, URZ, URZ, URZ ;  /* 0x0000003f3f3ff290 */ /* 0x000fe8000fffe03f */
[----:B------:R1:W-:Y:S01]  /*21ea0*/  STL.64 [R1], R36 ;  /* 0x0000002401007387 */ /* 0x0003e20000100a00 */
[C---:B---3--:R-:W-:Y:S08]  /*21eb0*/  HMMA.1688.F32.TF32 R236, R228.reuse, R12, R168 ;  /* 0x0000000ce4ec723c */ /* 0x048ff000000810a8 */
[C---:B------:R-:W-:Y:S08]  /*21ec0*/  HMMA.1688.F32.TF32 R248, R228.reuse, R4, R248 ;  /* 0x00000004e4f8723c */ /* 0x040ff000000810f8 */
[----:B------:R-:W-:Y:S11]  /*21ed0*/  HMMA.1688.F32.TF32 R20, R228, R200, R20 ;  /* 0x000000c8e414723c */ /* 0x000ff60000081014 */
[----:B------:R-:W-:Y:S11]  /*21ee0*/  @!UPT UIADD3 URZ, URZ, URZ, URZ ;  /* 0x0000003f3f3ff290 */ /* 0x000ff6000fffe03f */
[----:B------:R-:W-:Y:S02]  /*21ef0*/  @!UPT UIADD3 URZ, URZ, URZ, URZ ;  /* 0x0000003f3f3ff290 */ /* 0x000fe4000fffe03f */
[----:B------:R-:W-:Y:S02]  /*21f00*/  IMAD.MOV.U32 R156, RZ, RZ, R20 ;  /* 0x000000ffff9c7224 */ /* 0x000fe400078e0014 */
[----:B------:R-:W-:Y:S02]  /*21f10*/  IMAD.MOV.U32 R157, RZ, RZ, R21 ;  /* 0x000000ffff9d7224 */ /* 0x000fe400078e0015 */
[----:B------:R-:W-:Y:S02]  /*21f20*/  IMAD.MOV.U32 R158, RZ, RZ, R22 ;  /* 0x000000ffff9e7224 */ /* 0x000fe400078e0016 */
[----:B------:R-:W-:Y:S02]  /*21f30*/  IMAD.MOV.U32 R160, RZ, RZ, R23 ;  /* 0x000000ffffa07224 */ /* 0x000fe400078e0017 */
[----:B------:R-:W-:Y:S08]  /*21f40*/  HMMA.1688.F32.TF32 R20, R224, R12, R244 ;  /* 0x0000000ce014723c */ /* 0x000ff000000810f4 */
[----:B------:R-:W-:Y:S08]  /*21f50*/  HMMA.1688.F32.TF32 R112, R112, R200, R240 ;  /* 0x000000c87070723c */ /* 0x000ff000000810f0 */
[----:B------:R-:W-:Y:S08]  /*21f60*/  HMMA.1688.F32.TF32 R240, R228, R8, R40 ;  /* 0x00000008e4f0723c */ /* 0x000ff00000081028 */
[----:B------:R-:W-:-:S02]  /*21f70*/  IMAD.MOV.U32 R152, RZ, RZ, R20 ;  /* 0x000000ffff987224 */ /* 0x000fc400078e0014 */
[----:B------:R-:W-:Y:S01]  /*21f80*/  IMAD.MOV.U32 R153, RZ, RZ, R21 ;  /* 0x000000ffff997224 */ /* 0x000fe200078e0015 */
[----:B------:R-:W2:Y:S01]  /*21f90*/  LDL.LU R20, [R1+0x1d0] ;  /* 0x0001d00001147983 */ /* 0x000ea20000300800 */
[----:B------:R-:W-:Y:S01]  /*21fa0*/  IMAD.MOV.U32 R154, RZ, RZ, R22 ;  /* 0x000000ffff9a7224 */ /* 0x000fe200078e0016 */
[C---:B------:R-:W-:Y:S01]  /*21fb0*/  HMMA.1688.F32.TF32 R32, R228.reuse, R180, R32 ;  /* 0x000000b4e420723c */ /* 0x040fe20000081020 */
[----:B------:R-:W-:Y:S01]  /*21fc0*/  IMAD.MOV.U32 R155, RZ, RZ, R23 ;  /* 0x000000ffff9b7224 */ /* 0x000fe200078e0017 */
[----:B------:R-:W2:Y:S04]  /*21fd0*/  LDL.LU R21, [R1+0x1d4] ;  /* 0x0001d40001157983 */ /* 0x000ea80000300800 */
[----:B------:R-:W2:Y:S02]  /*21fe0*/  LDL.LU R22, [R1+0x1d8] ;  /* 0x0001d80001167983 */ /* 0x000ea40000300800 */
[C---:B------:R-:W-:Y:S02]  /*21ff0*/  HMMA.1688.F32.TF32 R28, R228.reuse, R184, R28 ;  /* 0x000000b8e41c723c */ /* 0x040fe4000008101c */
[----:B------:R-:W2:Y:S06]  /*22000*/  LDL.LU R23, [R1+0x1dc] ;  /* 0x0001dc0001177983 */ /* 0x000eac0000300800 */
[----:B------:R-:W-:Y:S01]  /*22010*/  HMMA.1688.F32.TF32 R24, R228, R188, R24 ;  /* 0x000000bce418723c */ /* 0x000fe20000081018 */
[----:B------:R-:W3:Y:S07]  /*22020*/  LDL R231, [R1+0x258] ;  /* 0x0002580001e77983 */ /* 0x000eee0000100800 */
[C---:B------:R-:W-:Y:S08]  /*22030*/  HMMA.1688.F32.TF32 R104, R232.reuse, R8, R104 ;  /* 0x00000008e868723c */ /* 0x040ff00000081068 */
[----:B------:R-:W-:Y:S01]  /*22040*/  HMMA.1688.F32.TF32 R100, R232, R4, R100 ;  /* 0x00000004e864723c */ /* 0x000fe20000081064 */
[----:B------:R-:W-:Y:S01]  /*22050*/  IMAD.MOV.U32 R165, RZ, RZ, R28 ;  /* 0x000000ffffa57224 */ /* 0x000fe200078e001c */
[----:B------:R-:W-:Y:S01]  /*22060*/  LDS R229, [R252+0x57000] ;  /* 0x05700000fce57984 */ /* 0x000fe20000000800 */
[----:B------:R-:W-:-:S05]  /*22070*/  IMAD.MOV.U32 R166, RZ, RZ, R29 ;  /* 0x000000ffffa67224 */ /* 0x000fca00078e001d */
[----:B------:R-:W-:Y:S02]  /*22080*/  IMAD.MOV.U32 R161, RZ, RZ, R24 ;  /* 0x000000ffffa17224 */ /* 0x000fe400078e0018 */
[----:B------:R-:W-:Y:S01]  /*22090*/  IMAD.MOV.U32 R162, RZ, RZ, R25 ;  /* 0x000000ffffa27224 */ /* 0x000fe200078e0019 */
[----:B------:R-:W4:Y:S01]  /*220a0*/  LDL.LU R24, [R1+0x1e0] ;  /* 0x0001e00001187983 */ /* 0x000f220000300800 */
[----:B------:R-:W-:Y:S02]  /*220b0*/  IMAD.MOV.U32 R163, RZ, RZ, R26 ;  /* 0x000000ffffa37224 */ /* 0x000fe400078e001a */
[----:B------:R-:W-:Y:S01]  /*220c0*/  IMAD.MOV.U32 R164, RZ, RZ, R27 ;  /* 0x000000ffffa47224 */ /* 0x000fe200078e001b */
[----:B------:R-:W4:Y:S01]  /*220d0*/  LDL.LU R25, [R1+0x1e4] ;  /* 0x0001e40001197983 */ /* 0x000f220000300800 */
[----:B------:R-:W-:Y:S03]  /*220e0*/  HMMA.1688.F32.TF32 R96, R232, R176, R96 ;  /* 0x000000b0e860723c */ /* 0x000fe60000081060 */
[----:B------:R-:W4:Y:S01]  /*220f0*/  LDL.LU R26, [R1+0x1e8] ;  /* 0x0001e800011a7983 */ /* 0x000f220000300800 */
[----:B------:R-:W-:-:S03]  /*22100*/  IMAD.MOV.U32 R168, RZ, RZ, R30 ;  /* 0x000000ffffa87224 */ /* 0x000fc600078e001e */
[----:B------:R-:W4:Y:S01]  /*22110*/  LDL.LU R27, [R1+0x1ec] ;  /* 0x0001ec00011b7983 */ /* 0x000f220000300800 */
[C---:B------:R-:W-:Y:S01]  /*22120*/  HMMA.1688.F32.TF32 R88, R232.reuse, R184, R88 ;  /* 0x000000b8e858723c */ /* 0x040fe20000081058 */
[----:B------:R-:W-:Y:S02]  /*22130*/  IMAD.MOV.U32 R169, RZ, RZ, R31 ;  /* 0x000000ffffa97224 */ /* 0x000fe400078e001f */
[----:B------:R-:W5:Y:S04]  /*22140*/  LDL.LU R28, [R1+0x1f0] ;  /* 0x0001f000011c7983 */ /* 0x000f680000300800 */
[----:B------:R-:W5:Y:S01]  /*22150*/  LDL.LU R29, [R1+0x1f4] ;  /* 0x0001f400011d7983 */ /* 0x000f620000300800 */
[C---:B------:R-:W-:Y:S03]  /*22160*/  HMMA.1688.F32.TF32 R84, R232.reuse, R188, R84 ;  /* 0x000000bce854723c */ /* 0x040fe60000081054 */
[----:B------:R-:W5:Y:S04]  /*22170*/  LDL.LU R30, [R1+0x1f8] ;  /* 0x0001f800011e7983 */ /* 0x000f680000300800 */
[----:B------:R-:W5:Y:S01]  /*22180*/  LDL.LU R31, [R1+0x1fc] ;  /* 0x0001fc00011f7983 */ /* 0x000f620000300800 */
[----:B------:R-:W-:Y:S07]  /*22190*/  HMMA.1688.F32.TF32 R80, R232, R200, R80 ;  /* 0x000000c8e850723c */ /* 0x000fee0000081050 */
[----:B------:R-:W-:-:S02]  /*221a0*/  IMAD.MOV.U32 R235, RZ, RZ, R16 ;  /* 0x000000ffffeb7224 */ /* 0x000fc400078e0010 */
[----:B------:R-:W-:Y:S02]  /*221b0*/  IMAD.MOV.U32 R234, RZ, RZ, R17 ;  /* 0x000000ffffea7224 */ /* 0x000fe400078e0011 */
[----:B------:R-:W-:Y:S02]  /*221c0*/  IMAD.MOV.U32 R233, RZ, RZ, R18 ;  /* 0x000000ffffe97224 */ /* 0x000fe400078e0012 */
[----:B------:R-:W-:Y:S02]  /*221d0*/  IMAD.MOV.U32 R232, RZ, RZ, R19 ;  /* 0x000000ffffe87224 */ /* 0x000fe400078e0013 */
[----:B------:R-:W-:Y:S01]  /*221e0*/  HMMA.1688.F32.TF32 R16, R224, R4, R44 ;  /* 0x00000004e010723c */ /* 0x000fe2000008102c */
[----:B------:R-:W2:Y:S04]  /*221f0*/  LDL.LU R44, [R1+0x240] ;  /* 0x00024000012c7983 */ /* 0x000ea80000300800 */
[----:B------:R-:W2:Y:S04]  /*22200*/  LDL.LU R45, [R1+0x244] ;  /* 0x00024400012d7983 */ /* 0x000ea80000300800 */
[----:B------:R-:W2:Y:S04]  /*22210*/  LDL.LU R46, [R1+0x248] ;  /* 0x00024800012e7983 */ /* 0x000ea80000300800 */
[----:B------:R-:W2:Y:S01]  /*22220*/  LDL.LU R47, [R1+0x24c] ;  /* 0x00024c00012f7983 */ /* 0x000ea20000300800 */
[----:B------:R-:W-:-:S02]  /*22230*/  IMAD.MOV.U32 R170, RZ, RZ, R32 ;  /* 0x000000ffffaa7224 */ /* 0x000fc400078e0020 */
[----:B------:R-:W-:Y:S01]  /*22240*/  IMAD.MOV.U32 R171, RZ, RZ, R33 ;  /* 0x000000ffffab7224 */ /* 0x000fe200078e0021 */
[----:B------:R-:W4:Y:S01]  /*22250*/  LDL.LU R32, [R1+0x200] ;  /* 0x0002000001207983 */ /* 0x000f220000300800 */
[----:B------:R-:W-:Y:S02]  /*22260*/  IMAD.MOV.U32 R167, RZ, RZ, R34 ;  /* 0x000000ffffa77224 */ /* 0x000fe400078e0022 */
[----:B------:R-:W-:Y:S01]  /*22270*/  IMAD.MOV.U32 R159, RZ, RZ, R35 ;  /* 0x000000ffff9f7224 */ /* 0x000fe200078e0023 */
[----:B------:R-:W4:Y:S04]  /*22280*/  LDL.LU R33, [R1+0x204] ;  /* 0x0002040001217983 */ /* 0x000f280000300800 */
[----:B------:R-:W4:Y:S04]  /*22290*/  LDL.LU R34, [R1+0x208] ;  /* 0x0002080001227983 */ /* 0x000f280000300800 */
[----:B------:R-:W4:Y:S04]  /*222a0*/  LDL.LU R35, [R1+0x20c] ;  /* 0x00020c0001237983 */ /* 0x000f280000300800 */
[----:B------:R-:W4:Y:S04]  /*222b0*/  LDL.LU R40, [R1+0x220] ;  /* 0x0002200001287983 */ /* 0x000f280000300800 */
[----:B------:R-:W4:Y:S01]  /*222c0*/  LDL.LU R41, [R1+0x224] ;  /* 0x0002240001297983 */ /* 0x000f220000300800 */
[----:B------:R-:W-:-:S03]  /*222d0*/  IMAD.MOV.U32 R0, RZ, RZ, R38 ;  /* 0x000000ffff007224 */ /* 0x000fc600078e0026 */
[----:B------:R-:W4:Y:S01]  /*222e0*/  LDL.LU R42, [R1+0x228] ;  /* 0x00022800012a7983 */ /* 0x000f220000300800 */
[----:B------:R-:W-:-:S03]  /*222f0*/  IMAD.MOV.U32 R3, RZ, RZ, R39 ;  /* 0x000000ffff037224 */ /* 0x000fc600078e0027 */
[----:B------:R-:W4:Y:S01]  /*22300*/  LDL.LU R43, [R1+0x22c] ;  /* 0x00022c00012b7983 */ /* 0x000f220000300800 */
[----:B------:R-:W-:Y:S03]  /*22310*/  HMMA.1688.F32.TF32 R244, R224, R176, R204 ;  /* 0x000000b0e0f4723c */ /* 0x000fe600000810cc */
[----:B-1----:R-:W4:Y:S04]  /*22320*/  LDL.LU R36, [R1+0x210] ;  /* 0x0002100001247983 */ /* 0x002f280000300800 */
[----:B------:R-:W4:Y:S04]  /*22330*/  LDL.LU R37, [R1+0x214] ;  /* 0x0002140001257983 */ /* 0x000f280000300800 */
[----:B------:R-:W4:Y:S04]  /*22340*/  LDL.LU R38, [R1+0x218] ;  /* 0x0002180001267983 */ /* 0x000f280000300800 */
[----:B------:R-:W4:Y:S04]  /*22350*/  LDL.LU R39, [R1+0x21c] ;  /* 0x00021c0001277983 */ /* 0x000f280000300800 */
[----:B------:R-:W4:Y:S01]  /*22360*/  LDL R207, [R1+0x250] ;  /* 0x0002500001cf7983 */ /* 0x000f220000100800 */
[----:B------:R-:W-:-:S02]  /*22370*/  IMAD.MOV.U32 R191, RZ, RZ, R16 ;  /* 0x000000ffffbf7224 */ /* 0x000fc400078e0010 */
[----:B------:R-:W-:Y:S01]  /*22380*/  IMAD.MOV.U32 R197, RZ, RZ, R17 ;  /* 0x000000ffffc57224 */ /* 0x000fe200078e0011 */
[----:B------:R-:W-:Y:S01]  /*22390*/  HMMA.1688.F32.TF32 R208, R224, R180, R208 ;  /* 0x000000b4e0d0723c */ /* 0x000fe200000810d0 */
[----:B------:R-:W-:Y:S01]  /*223a0*/  IMAD.MOV.U32 R198, RZ, RZ, R18 ;  /* 0x000000ffffc67224 */ /* 0x000fe200078e0012 */
[----:B------:R-:W-:Y:S01]  /*223b0*/  LDS R205, [R2+0x57000] ;  /* 0x0570000002cd7984 */ /* 0x000fe20000000800 */
[----:B------:R-:W-:-:S05]  /*223c0*/  IMAD.MOV.U32 R199, RZ, RZ, R19 ;  /* 0x000000ffffc77224 */ /* 0x000fca00078e0013 */
[C---:B------:R-:W-:Y:S01]  /*223d0*/  HMMA.1688.F32.TF32 R16, R224.reuse, R200, R220 ;  /* 0x000000c8e010723c */ /* 0x040fe200000810dc */
[----:B------:R-:W-:Y:S04]  /*223e0*/  LDS R221, [R252+0x56180] ;  /* 0x05618000fcdd7984 */ /* 0x000fe80000000800 */
[----:B------:R-:W-:Y:S03]  /*223f0*/  LDS R223, [R252+0x56980] ;  /* 0x05698000fcdf7984 */ /* 0x000fe60000000800 */
[C---:B------:R-:W-:Y:S08]  /*22400*/  HMMA.1688.F32.TF32 R212, R224.reuse, R184, R212 ;  /* 0x000000b8e0d4723c */ /* 0x040ff000000810d4 */
[----:B------:R-:W-:Y:S01]  /*22410*/  HMMA.1688.F32.TF32 R216, R224, R188, R216 ;  /* 0x000000bce0d8723c */ /* 0x000fe200000810d8 */
[----:B------:R-:W-:Y:S04]  /*22420*/  LDS R225, [R2+0x56180] ;  /* 0x0561800002e17984 */ /* 0x000fe80000000800 */
[----:B------:R-:W-:Y:S04]  /*22430*/  LDS R227, [R2+0x56980] ;  /* 0x0569800002e37984 */ /* 0x000fe80000000800 */
[----:B---3--:R-:W-:Y:S04]  /*22440*/  LDS R220, [R231+0x56180] ;  /* 0x05618000e7dc7984 */ /* 0x008fe80000000800 */
[----:B------:R-:W2:Y:S04]  /*22450*/  LDS R222, [R231+0x56980] ;  /* 0x05698000e7de7984 */ /* 0x000ea80000000800 */
[----:B------:R-:W-:Y:S04]  /*22460*/  LDS R228, [R231+0x57000] ;  /* 0x05700000e7e47984 */ /* 0x000fe80000000800 */
[----:B------:R-:W-:Y:S04]  /*22470*/  LDS R230, [R231+0x57800] ;  /* 0x05780000e7e67984 */ /* 0x000fe80000000800 */
[----:B------:R-:W-:Y:S01]  /*22480*/  LDS R231, [R252+0x57800] ;  /* 0x05780000fce77984 */ /* 0x000fe20000000800 */
[C---:B--2---:R-:W-:Y:S03]  /*22490*/  HMMA.1688.F32.TF32 R44, R220.reuse, R12, R44 ;  /* 0x0000000cdc2c723c */ /* 0x044fe6000008102c */
[----:B----4-:R-:W-:Y:S04]  /*224a0*/  LDS R224, [R207+0x56180] ;  /* 0x05618000cfe07984 */ /* 0x010fe80000000800 */
[----:B------:R-:W1:Y:S04]  /*224b0*/  LDS R226, [R207+0x56980] ;  /* 0x05698000cfe27984 */ /* 0x000e680000000800 */
[----:B------:R-:W-:Y:S04]  /*224c0*/  LDS R204, [R207+0x57000] ;  /* 0x05700000cfcc7984 */ /* 0x000fe80000000800 */
[----:B------:R-:W-:Y:S04]  /*224d0*/  LDS R206, [R207+0x57800] ;  /* 0x05780000cfce7984 */ /* 0x000fe80000000800 */
[----:B------:R2:W3:Y:S04]  /*224e0*/  LDS R207, [R2+0x57800] ;  /* 0x0578000002cf7984 */ /* 0x0004e80000000800 */
[----:B--2---:R-:W2:Y:S04]  /*224f0*/  LDL.LU R2, [R1+0x998] ;  /* 0x0009980001027983 */ /* 0x004ea80000300800 */
[----:B------:R4:W-:Y:S04]  /*22500*/  STL [R1+0x8d0], R44 ;  /* 0x0008d02c01007387 */ /* 0x0009e80000100800 */
[----:B------:R1:W-:Y:S04]  /*22510*/  STL [R1+0x8cc], R45 ;  /* 0x0008cc2d01007387 */ /* 0x0003e80000100800 */
[----:B------:R1:W-:Y:S04]  /*22520*/  STL [R1+0x8c8], R46 ;  /* 0x0008c82e01007387 */ /* 0x0003e80000100800 */
[----:B------:R2:W-:Y:S04]  /*22530*/  STL [R1+0x8c4], R47 ;  /* 0x0008c42f01007387 */ /* 0x0005e80000100800 */
[----:B----4-:R-:W4:Y:S04]  /*22540*/  LDL.LU R44, [R1+0x230] ;  /* 0x00023000012c7983 */ /* 0x010f280000300800 */
[----:B-1----:R-:W4:Y:S04]  /*22550*/  LDL.LU R45, [R1+0x234] ;  /* 0x00023400012d7983 */ /* 0x002f280000300800 */
[----:B------:R-:W4:Y:S01]  /*22560*/  LDL.LU R46, [R1+0x238] ;  /* 0x00023800012e7983 */ /* 0x000f220000300800 */
[C---:B------:R-:W-:Y:S08]  /*22570*/  HMMA.1688.F32.TF32 R40, R220.reuse, R4, R40 ;  /* 0x00000004dc28723c */ /* 0x040ff00000081028 */
[C---:B------:R-:W-:Y:S08]  /*22580*/  HMMA.1688.F32.TF32 R36, R220.reuse, R176, R36 ;  /* 0x000000b0dc24723c */ /* 0x040ff00000081024 */
[C---:B------:R-:W-:Y:S08]  /*22590*/  HMMA.1688.F32.TF32 R32, R220.reuse, R180, R32 ;  /* 0x000000b4dc20723c */ /* 0x040ff00000081020 */
[C---:B-----5:R-:W-:Y:S08]  /*225a0*/  HMMA.1688.F32.TF32 R28, R220.reuse, R184, R28 ;  /* 0x000000b8dc1c723c */ /* 0x060ff0000008101c */
[----:B------:R-:W-:Y:S01]  /*225b0*/  HMMA.1688.F32.TF32 R24, R220, R188, R24 ;  /* 0x000000bcdc18723c */ /* 0x000fe20000081018 */
[----:B--2---:R-:W-:-:S07]  /*225c0*/  IMAD.MOV.U32 R47, RZ, RZ, R2 ;  /* 0x000000ffff2f7224 */ /* 0x004fce00078e0002 */
[----:B----4-:R-:W-:Y:S11]  /*225d0*/  HMMA.1688.F32.TF32 R44, R220, R8, R44 ;  /* 0x00000008dc2c723c */ /* 0x010ff6000008102c */
[----:B------:R-:W-:Y:S11]  /*225e0*/  @!UPT UIADD3 URZ, URZ, URZ, URZ ;  /* 0x0000003f3f3ff290 */ /* 0x000ff6000fffe03f */
[----:B------:R-:W-:Y:S01]  /*225f0*/  @!UPT UIADD3 URZ, URZ, URZ, URZ ;  /* 0x0000003f3f3ff290 */ /* 0x000fe2000fffe03f */
[----:B------:R1:W-:Y:S04]  /*22600*/  STL.64 [R1+0x50], R44 ;  /* 0x0000502c01007387 */ /* 0x0003e80000100a00 */
[----:B------:R2:W-:Y:S01]  /*22610*/  STL.64 [R1+0x58], R46 ;  /* 0x0000582e01007387 */ /* 0x0005e20000100a00 */
[----:B-1----:R-:W-:Y:S02]  /*22620*/  IMAD.MOV.U32 R44, RZ, RZ, R40 ;  /* 0x000000ffff2c7224 */ /* 0x002fe400078e0028 */
[----:B------:R-:W-:Y:S02]  /*22630*/  IMAD.MOV.U32 R45, RZ, RZ, R41 ;  /* 0x000000ffff2d7224 */ /* 0x000fe400078e0029 */
[----:B--2---:R-:W-:Y:S02]  /*22640*/  IMAD.MOV.U32 R46, RZ, RZ, R42 ;  /* 0x000000ffff2e7224 */ /* 0x004fe400078e002a */
[----:B------:R-:W-:-:S02]  /*22650*/  IMAD.MOV.U32 R47, RZ, RZ, R43 ;  /* 0x000000ffff2f7224 */ /* 0x000fc400078e002b */
[----:B------:R-:W2:Y:S04]  /*22660*/  LDL.LU.64 R42, [R1+0x990] ;  /* 0x00099000012a7983 */ /* 0x000ea80000300a00 */
[----:B------:R-:W2:Y:S04]  /*22670*/  LDL.LU.64 R40, [R1+0x988] ;  /* 0x0009880001287983 */ /* 0x000ea80000300a00 */
[----:B------:R-:W-:Y:S04]  /*22680*/  STL.64 [R1+0xf0], R36 ;  /* 0x0000f02401007387 */ /* 0x000fe80000100a00 */
[----:B------:R1:W-:Y:S04]  /*22690*/  STL.64 [R1+0xf8], R38 ;  /* 0x0000f82601007387 */ /* 0x0003e80000100a00 */
[----:B-1----:R-:W4:Y:S04]  /*226a0*/  LDL.LU.64 R38, [R1+0x980] ;  /* 0x0009800001267983 */ /* 0x002f280000300a00 */
[----:B------:R-:W4:Y:S04]  /*226b0*/  LDL.LU.64 R36, [R1+0x978] ;  /* 0x0009780001247983 */ /* 0x000f280000300a00 */
[----:B------:R-:W-:Y:S04]  /*226c0*/  STL.64 [R1+0x110], R32 ;  /* 0x0001102001007387 */ /* 0x000fe80000100a00 */
[----:B------:R1:W-:Y:S01]  /*226d0*/  STL.64 [R1+0x118], R34 ;  /* 0x0001182201007387 */ /* 0x0003e20000100a00 */
[----:B------:R-:W-:Y:S03]  /*226e0*/  HMMA.1688.F32.TF32 R220, R220, R200, R20 ;  /* 0x000000c8dcdc723c */ /* 0x000fe60000081014 */
        /* <DEDUP_REMOVED lines=10> */
[----:B------:R-:W3:Y:S04]  /*22790*/  LDL.LU.64 R22, [R1+0x940] ;  /* 0x0009400001167983 */ /* 0x000ee80000300a00 */
[----:B------:R-:W3:Y:S04]  /*227a0*/  LDL.LU.64 R20, [R1+0x938] ;  /* 0x0009380001147983 */ /* 0x000ee80000300a00 */
[----:B------:R-:W-:Y:S04]  /*227b0*/  STL.64 [R1+0x190], R220 ;  /* 0x000190dc01007387 */ /* 0x000fe80000100a00 */
[----:B------:R-:W-:Y:S01]  /*227c0*/  STL.64 [R1+0x198], R222 ;  /* 0x000198de01007387 */ /* 0x000fe20000100a00 */
[C---:B--2---:R-:W-:Y:S08]  /*227d0*/  HMMA.1688.F32.TF32 R24, R224.reuse, R8, R24 ;  /* 0x00000008e018723c */ /* 0x044ff00000081018 */
[----:B---3--:R-:W-:Y:S11]  /*227e0*/  HMMA.1688.F32.TF32 R20, R224, R12, R20 ;  /* 0x0000000ce014723c */ /* 0x008ff60000081014 */
[----:B------:R-:W-:Y:S04]  /*227f0*/  @!UPT UIADD3 URZ, URZ, URZ, URZ ;  /* 0x0000003f3f3ff290 */ /* 0x000fe8000fffe03f */
[----:B------:R-:W-:Y:S01]  /*22800*/  STL.64 [R1+0x170], R24 ;  /* 0x0001701801007387 */ /* 0x000fe20000100a00 */
[----:B------:R-:W-:-:S07]  /*22810*/  IMAD.MOV.U32 R13, RZ, RZ, R27 ;  /* 0x000000ffff0d7224 */ /* 0x000fce00078e001b */
[----:B------:R-:W-:Y:S04]  /*22820*/  STL.64 [R1+0x180], R20 ;  /* 0x0001801401007387 */ /* 0x000fe80000100a00 */
[----:B------:R-:W-:Y:S04]  /*22830*/  STL.64 [R1+0x188], R22 ;  /* 0x0001881601007387 */ /* 0x000fe80000100a00 */
[----:B------:R1:W-:Y:S02]  /*22840*/  STL [R1+0x178], R26 ;  /* 0x0001781a01007387 */ /* 0x0003e40000100800 */
[C---:B-1----:R-:W-:Y:S08]  /*22850*/  HMMA.1688.F32.TF32 R24, R224.reuse, R4, R28 ;  /* 0x00000004e018723c */ /* 0x042ff0000008101c */
[C---:B-----5:R-:W-:Y:S01]  /*22860*/  HMMA.1688.F32.TF32 R20, R224.reuse, R176, R32 ;  /* 0x000000b0e014723c */ /* 0x060fe20000081020 */
[----:B------:R-:W2:Y:S11]  /*22870*/  LDL.LU R177, [R1+0x258] ;  /* 0x0002580001b17983 */ /* 0x000eb60000300800 */
[----:B------:R-:W-:Y:S03]  /*22880*/  @!UPT UIADD3 URZ, URZ, URZ, URZ ;  /* 0x0000003f3f3ff290 */ /* 0x000fe6000fffe03f */
[----:B------:R-:W-:Y:S04]  /*22890*/  STL.64 [R1+0x160], R24 ;  /* 0x0001601801007387 */ /* 0x000fe80000100a00 */
[----:B------:R4:W-:Y:S04]  /*228a0*/  STL.64 [R1+0x168], R26 ;  /* 0x0001681a01007387 */ /* 0x0009e80000100a00 */
[----:B------:R-:W3:Y:S04]  /*228b0*/  LDL.LU R32, [R1+0x250] ;  /* 0x0002500001207983 */ /* 0x000ee80000300800 */
[----:B------:R-:W-:Y:S01]  /*228c0*/  STL.64 [R1+0x150], R20 ;  /* 0x0001501401007387 */ /* 0x000fe20000100a00 */
[C---:B----4-:R-:W-:Y:S03]  /*228d0*/  HMMA.1688.F32.TF32 R24, R224.reuse, R180, R36 ;  /* 0x000000b4e018723c */ /* 0x050fe60000081024 */
[----:B------:R1:W-:Y:S04]  /*228e0*/  STL.64 [R1+0x158], R22 ;  /* 0x0001581601007387 */ /* 0x0003e80000100a00 */
[----:B------:R-:W4:Y:S01]  /*228f0*/  LDL.LU R33, [R1+0x254] ;  /* 0x0002540001217983 */ /* 0x000f220000300800 */
[----:B-1----:R-:W-:Y:S08]  /*22900*/  HMMA.1688.F32.TF32 R20, R224, R184, R40 ;  /* 0x000000b8e014723c */ /* 0x002ff00000081028 */
[C---:B------:R-:W-:Y:S07]  /*22910*/  HMMA.1688.F32.TF32 R28, R228.reuse, R14, R56 ;  /* 0x0000000ee41c723c */ /* 0x040fee0000081038 */
[----:B------:R-:W-:Y:S04]  /*22920*/  STL.64 [R1+0x140], R24 ;  /* 0x0001401801007387 */ /* 0x000fe80000100a00 */
[----:B------:R1:W-:Y:S04]  /*22930*/  STL.64 [R1+0x148], R26 ;  /* 0x0001481a01007387 */ /* 0x0003e80000100a00 */
[----:B------:R5:W-:Y:S01]  /*22940*/  STL [R1+0x130], R20 ;  /* 0x0001301401007387 */ /* 0x000be20000100800 */
[----:B------:R-:W-:Y:S01]  /*22950*/  IMAD.MOV.U32 R2, RZ, RZ, R21 ;  /* 0x000000ffff027224 */ /* 0x000fe200078e0015 */
[----:B-1----:R-:W-:Y:S01]  /*22960*/  HMMA.1688.F32.TF32 R24, R228, R10, R60 ;  /* 0x0000000ae418723c */ /* 0x002fe2000008103c */
[----:B------:R-:W-:-:S02]  /*22970*/  IMAD.MOV.U32 R185, RZ, RZ, R22 ;  /* 0x000000ffffb97224 */ /* 0x000fc400078e0016 */
[----:B------:R-:W-:-:S05]  /*22980*/  IMAD.MOV.U32 R184, RZ, RZ, R23 ;  /* 0x000000ffffb87224 */ /* 0x000fca00078e0017 */
[C---:B-----5:R-:W-:Y:S01]  /*22990*/  HMMA.1688.F32.TF32 R20, R228.reuse, R6, R64 ;  /* 0x00000006e414723c */ /* 0x060fe20000081040 */
[----:B------:R-:W-:Y:S04]  /*229a0*/  STL.64 [R1+0x100], R28 ;  /* 0x0001001c01007387 */ /* 0x000fe80000100a00 */
[----:B------:R1:W-:Y:S10]  /*229b0*/  STL.64 [R1+0x108], R30 ;  /* 0x0001081e01007387 */ /* 0x0003f40000100a00 */
[----:B------:R-:W-:Y:S01]  /*229c0*/  STL.64 [R1+0xe0], R24 ;  /* 0x0000e01801007387 */ /* 0x000fe20000100a00 */
[C---:B-1----:R-:W-:Y:S03]  /*229d0*/  HMMA.1688.F32.TF32 R28, R228.reuse, R178, R68 ;  /* 0x000000b2e41c723c */ /* 0x042fe60000081044 */
[----:B------:R1:W-:Y:S04]  /*229e0*/  STL.64 [R1+0xe8], R26 ;  /* 0x0000e81a01007387 */ /* 0x0003e80000100a00 */
[----:B------:R-:W-:Y:S04]  /*229f0*/  STL.64 [R1+0xc0], R20 ;  /* 0x0000c01401007387 */ /* 0x000fe80000100a00 */
[----:B------:R5:W-:Y:S01]  /*22a00*/  STL.64 [R1+0xc8], R22 ;  /* 0x0000c81601007387 */ /* 0x000be20000100a00 */
[C---:B-1----:R-:W-:Y:S08]  /*22a10*/  HMMA.1688.F32.TF32 R24, R228.reuse, R182, R72 ;  /* 0x000000b6e418723c */ /* 0x042ff00000081048 */
[----:B-----5:R-:W-:Y:S03]  /*22a20*/  HMMA.1688.F32.TF32 R20, R228, R186, R76 ;  /* 0x000000bae414723c */ /* 0x020fe6000008104c */
[----:B------:R-:W-:Y:S01]  /*22a30*/  STL.64 [R1+0xb0], R28 ;  /* 0x0000b01c01007387 */ /* 0x000fe20000100a00 */
[----:B------:R-:W-:-:S03]  /*22a40*/  IMAD.MOV.U32 R36, RZ, RZ, R191 ;  /* 0x000000ffff247224 */ /* 0x000fc600078e00bf */
[----:B------:R-:W-:Y:S01]  /*22a50*/  STL.64 [R1+0xb8], R30 ;  /* 0x0000b81e01007387 */ /* 0x000fe20000100a00 */
[----:B------:R-:W-:Y:S02]  /*22a60*/  IMAD.MOV.U32 R37, RZ, RZ, R197 ;  /* 0x000000ffff257224 */ /* 0x000fe400078e00c5 */
[----:B------:R-:W-:Y:S01]  /*22a70*/  IMAD.MOV.U32 R38, RZ, RZ, R198 ;  /* 0x000000ffff267224 */ /* 0x000fe200078e00c6 */
[----:B------:R-:W-:Y:S01]  /*22a80*/  HMMA.1688.F32.TF32 R220, R224, R188, R48 ;  /* 0x000000bce0dc723c */ /* 0x000fe20000081030 */
[----:B------:R-:W-:Y:S01]  /*22a90*/  IMAD.MOV.U32 R39, RZ, RZ, R199 ;  /* 0x000000ffff277224 */ /* 0x000fe200078e00c7 */
[----:B------:R-:W-:Y:S04]  /*22aa0*/  LDS R29, [R252+0x57080] ;  /* 0x05708000fc1d7984 */ /* 0x000fe80000000800 */
[----:B------:R-:W-:Y:S04]  /*22ab0*/  STL.64 [R1+0x30], R24 ;  /* 0x0000301801007387 */ /* 0x000fe80000100a00 */
[----:B------:R-:W-:Y:S04]  /*22ac0*/  STL.64 [R1+0x38], R26 ;  /* 0x0000381a01007387 */ /* 0x000fe80000100a00 */
[----:B------:R-:W5:Y:S04]  /*22ad0*/  LDL.LU R191, [R1+0x934] ;  /* 0x0009340001bf7983 */ /* 0x000f680000300800 */
[----:B------:R-:W-:Y:S04]  /*22ae0*/  STL.64 [R1+0x20], R20 ;  /* 0x0000201401007387 */ /* 0x000fe80000100a00 */
[----:B------:R-:W-:Y:S04]  /*22af0*/  STL.64 [R1+0x28], R22 ;  /* 0x0000281601007387 */ /* 0x000fe80000100a00 */
[----:B------:R-:W5:Y:S04]  /*22b00*/  LDL.LU R197, [R1+0x930] ;  /* 0x0009300001c57983 */ /* 0x000f680000300800 */
[----:B------:R-:W5:Y:S04]  /*22b10*/  LDL.LU R198, [R1+0x92c] ;  /* 0x00092c0001c67983 */ /* 0x000f680000300800 */
[----:B------:R-:W5:Y:S01]  /*22b20*/  LDL.LU R199, [R1+0x928] ;  /* 0x0009280001c77983 */ /* 0x000f620000300800 */
[----:B------:R-:W-:-:S02]  /*22b30*/  IMAD.MOV.U32 R40, RZ, RZ, R235 ;  /* 0x000000ffff287224 */ /* 0x000fc400078e00eb */
[----:B------:R-:W-:Y:S02]  /*22b40*/  IMAD.MOV.U32 R41, RZ, RZ, R234 ;  /* 0x000000ffff297224 */ /* 0x000fe400078e00ea */
[----:B------:R-:W-:Y:S02]  /*22b50*/  IMAD.MOV.U32 R42, RZ, RZ, R233 ;  /* 0x000000ffff2a7224 */ /* 0x000fe400078e00e9 */
[----:B------:R-:W-:Y:S01]  /*22b60*/  IMAD.MOV.U32 R43, RZ, RZ, R232 ;  /* 0x000000ffff2b7224 */ /* 0x000fe200078e00e8 */
[----:B------:R-:W-:Y:S01]  /*22b70*/  HMMA.1688.F32.TF32 R224, R224, R200, R52 ;  /* 0x000000c8e0e0723c */ /* 0x000fe20000081034 */
[----:B------:R-:W-:Y:S01]  /*22b80*/  IMAD.MOV.U32 R56, RZ, RZ, R165 ;  /* 0x000000ffff387224 */ /* 0x000fe200078e00a5 */
[----:B------:R-:W-:Y:S01]  /*22b90*/  LDS R31, [R252+0x57880] ;  /* 0x05788000fc1f7984 */ /* 0x000fe20000000800 */
[----:B------:R-:W-:Y:S02]  /*22ba0*/  IMAD.MOV.U32 R57, RZ, RZ, R166 ;  /* 0x000000ffff397224 */ /* 0x000fe400078e00a6 */
[----:B------:R-:W-:Y:S01]  /*22bb0*/  IMAD.MOV.U32 R58, RZ, RZ, R168 ;  /* 0x000000ffff3a7224 */ /* 0x000fe200078e00a8 */
[----:B------:R-:W-:Y:S01]  /*22bc0*/  LDS R49, [R252+0x57100] ;  /* 0x05710000fc317984 */ /* 0x000fe20000000800 */
[----:B------:R-:W-:-:S02]  /*22bd0*/  IMAD.MOV.U32 R52, RZ, RZ, R161 ;  /* 0x000000ffff347224 */ /* 0x000fc400078e00a1 */
[----:B------:R-:W-:Y:S01]  /*22be0*/  IMAD.MOV.U32 R53, RZ, RZ, R162 ;  /* 0x000000ffff357224 */ /* 0x000fe200078e00a2 */
[----:B------:R-:W-:Y:S01]  /*22bf0*/  HMMA.1688.F32.TF32 R144, R204, R202, R144 ;  /* 0x000000cacc90723c */ /* 0x000fe20000081090 */
[----:B------:R-:W-:Y:S01]  /*22c00*/  IMAD.MOV.U32 R54, RZ, RZ, R163 ;  /* 0x000000ffff367224 */ /* 0x000fe200078e00a3 */
[----:B------:R-:W-:Y:S01]  /*22c10*/  LDS R51, [R252+0x57900] ;  /* 0x05790000fc337984 */ /* 0x000fe20000000800 */
[----:B------:R-:W-:Y:S02]  /*22c20*/  IMAD.MOV.U32 R55, RZ, RZ, R164 ;  /* 0x000000ffff377224 */ /* 0x000fe400078e00a4 */
[----:B------:R-:W-:Y:S02]  /*22c30*/  IMAD.MOV.U32 R59, RZ, RZ, R169 ;  /* 0x000000ffff3b7224 */ /* 0x000fe400078e00a9 */
[----:B------:R-:W-:Y:S02]  /*22c40*/  IMAD.MOV.U32 R60, RZ, RZ, R170 ;  /* 0x000000ffff3c7224 */ /* 0x000fe400078e00aa */
[----:B------:R-:W-:-:S02]  /*22c50*/  IMAD.MOV.U32 R61, RZ, RZ, R171 ;  /* 0x000000ffff3d7224 */ /* 0x000fc400078e00ab */
[----:B------:R-:W-:Y:S02]  /*22c60*/  IMAD.MOV.U32 R62, RZ, RZ, R167 ;  /* 0x000000ffff3e7224 */ /* 0x000fe400078e00a7 */
[----:B------:R-:W-:Y:S02]  /*22c70*/  IMAD.MOV.U32 R63, RZ, RZ, R159 ;  /* 0x000000ffff3f7224 */ /* 0x000fe400078e009f */
[----:B------:R-:W-:Y:S02]  /*22c80*/  IMAD.MOV.U32 R66, RZ, RZ, R0 ;  /* 0x000000ffff427224 */ /* 0x000fe400078e0000 */
[----:B------:R-:W-:Y:S01]  /*22c90*/  IMAD.MOV.U32 R9, RZ, RZ, 0x3f ;  /* 0x0000003fff097424 */ /* 0x000fe200078e00ff */
[----:B--2---:R-:W-:Y:S04]  /*22ca0*/  LDS R28, [R177+0x57080] ;  /* 0x05708000b11c7984 */ /* 0x004fe80000000800 */
[----:B------:R-:W-:Y:S01]  /*22cb0*/  LDS R30, [R177+0x57880] ;  /* 0x05788000b11e7984 */ /* 0x000fe20000000800 */
[----:B------:R-:W-:-:S03]  /*22cc0*/  IMAD.MOV.U32 R67, RZ, RZ, R3 ;  /* 0x000000ffff437224 */ /* 0x000fc600078e0003 */
[----:B------:R-:W-:Y:S04]  /*22cd0*/  LDS R48, [R177+0x57100] ;  /* 0x05710000b1307984 */ /* 0x000fe80000000800 */
[----:B------:R-:W-:Y:S04]  /*22ce0*/  LDS R50, [R177+0x57900] ;  /* 0x05790000b1327984 */ /* 0x000fe80000000800 */
[----:B---3--:R-:W-:Y:S04]  /*22cf0*/  LDS R24, [R32+0x57080] ;  /* 0x0570800020187984 */ /* 0x008fe80000000800 */
[----:B------:R-:W-:Y:S04]  /*22d00*/  LDS R26, [R32+0x57880] ;  /* 0x05788000201a7984 */ /* 0x000fe80000000800 */
[----:B------:R-:W-:Y:S04]  /*22d10*/  LDS R20, [R32+0x57100] ;  /* 0x0571000020147984 */ /* 0x000fe80000000800 */
[----:B------:R-:W-:Y:S04]  /*22d20*/  LDS R22, [R32+0x57900] ;  /* 0x0579000020167984 */ /* 0x000fe80000000800 */
[----:B----4-:R-:W-:Y:S04]  /*22d30*/  LDS R25, [R33+0x57080] ;  /* 0x0570800021197984 */ /* 0x010fe80000000800 */
[----:B------:R-:W1:Y:S04]  /*22d40*/  LDS R27, [R33+0x57880] ;  /* 0x05788000211b7984 */ /* 0x000e680000000800 */
[----:B------:R-:W-:Y:S04]  /*22d50*/  LDS R21, [R33+0x57100] ;  /* 0x0571000021157984 */ /* 0x000fe80000000800 */
[----:B------:R-:W2:Y:S01]  /*22d60*/  LDS R23, [R33+0x57900] ;  /* 0x0579000021177984 */ /* 0x000ea20000000800 */
[C---:B-----5:R-:W-:Y:S08]  /*22d70*/  HMMA.1688.F32.TF32 R232, R228.reuse, R190, R172 ;  /* 0x000000bee4e8723c */ /* 0x060ff000000810ac */
[----:B------:R-:W-:Y:S07]  /*22d80*/  HMMA.1688.F32.TF32 R228, R228, R202, R192 ;  /* 0x000000cae4e4723c */ /* 0x000fee00000810c0 */
[----:B------:R-:W-:-:S02]  /*22d90*/  IMAD.MOV.U32 R192, RZ, RZ, R152 ;  /* 0x000000ffffc07224 */ /* 0x000fc400078e0098 */
[----:B------:R-:W3:Y:S01]  /*22da0*/  LDL.LU R152, [R1+0x924] ;  /* 0x0009240001987983 */ /* 0x000ee20000300800 */
[----:B------:R-:W-:Y:S02]  /*22db0*/  IMAD.MOV.U32 R193, RZ, RZ, R153 ;  /* 0x000000ffffc17224 */ /* 0x000fe400078e0099 */
[----:B------:R-:W-:Y:S01]  /*22dc0*/  IMAD.MOV.U32 R194, RZ, RZ, R154 ;  /* 0x000000ffffc27224 */ /* 0x000fe200078e009a */
[----:B------:R-:W3:Y:S01]  /*22dd0*/  LDL.LU R153, [R1+0x920] ;  /* 0x0009200001997983 */ /* 0x000ee20000300800 */
[----:B------:R-:W-:Y:S01]  /*22de0*/  IMAD.MOV.U32 R195, RZ, RZ, R155 ;  /* 0x000000ffffc37224 */ /* 0x000fe200078e009b */
[----:B------:R-:W-:Y:S02]  /*22df0*/  HMMA.1688.F32.TF32 R172, R204, R14, R196 ;  /* 0x0000000eccac723c */ /* 0x000fe400000810c4 */
[----:B------:R-:W3:Y:S04]  /*22e00*/  LDL.LU R154, [R1+0x91c] ;  /* 0x00091c00019a7983 */ /* 0x000ee80000300800 */
[----:B------:R-:W3:Y:S01]  /*22e10*/  LDL.LU R155, [R1+0x918] ;  /* 0x00091800019b7983 */ /* 0x000ee20000300800 */
[----:B------:R-:W-:-:S02]  /*22e20*/  IMAD.MOV.U32 R196, RZ, RZ, R156 ;  /* 0x000000ffffc47224 */ /* 0x000fc400078e009c */
[----:B------:R-:W-:Y:S01]  /*22e30*/  IMAD.MOV.U32 R197, RZ, RZ, R157 ;  /* 0x000000ffffc57224 */ /* 0x000fe200078e009d */
[----:B------:R-:W4:Y:S01]  /*22e40*/  LDL.LU R156, [R1+0x914] ;  /* 0x00091400019c7983 */ /* 0x000f220000300800 */
[----:B------:R-:W-:Y:S02]  /*22e50*/  IMAD.MOV.U32 R198, RZ, RZ, R158 ;  /* 0x000000ffffc67224 */ /* 0x000fe400078e009e */
[----:B------:R-:W-:Y:S01]  /*22e60*/  IMAD.MOV.U32 R199, RZ, RZ, R160 ;  /* 0x000000ffffc77224 */ /* 0x000fe200078e00a0 */
[----:B------:R-:W4:Y:S04]  /*22e70*/  LDL.LU R157, [R1+0x910] ;  /* 0x00091000019d7983 */ /* 0x000f280000300800 */
[----:B------:R-:W4:Y:S04]  /*22e80*/  LDL.LU R158, [R1+0x90c] ;  /* 0x00090c00019e7983 */ /* 0x000f280000300800 */
[----:B------:R-:W5:Y:S04]  /*22e90*/  LDL.LU R160, [R1+0x908] ;  /* 0x0009080001a07983 */ /* 0x000f680000300800 */
        /* <DEDUP_REMOVED lines=12> */
[C---:B-1----:R-:W-:Y:S03]  /*22f60*/  HMMA.1688.F32.TF32 R108, R24.reuse, R14, R108 ;  /* 0x0000000e186c723c */ /* 0x042fe6000008106c */
[----:B------:R-:W4:Y:S04]  /*22f70*/  LDL.LU R64, [R1] ;  /* 0x0000000001407983 */ /* 0x000f280000300800 */
[----:B------:R-:W4:Y:S01]  /*22f80*/  LDL.LU R65, [R1+0x4] ;  /* 0x0000040001417983 */ /* 0x000f220000300800 */
[C---:B------:R-:W-:Y:S03]  /*22f90*/  HMMA.1688.F32.TF32 R104, R24.reuse, R10, R104 ;  /* 0x0000000a1868723c */ /* 0x040fe60000081068 */
[----:B------:R-:W4:Y:S05]  /*22fa0*/  LDL.LU R0, [R1+0x8d4] ;  /* 0x0008d40001007983 */ /* 0x000f2a0000300800 */
[C---:B------:R-:W-:Y:S08]  /*22fb0*/  HMMA.1688.F32.TF32 R100, R24.reuse, R6, R100 ;  /* 0x000000061864723c */ /* 0x040ff00000081064 */
[C---:B------:R-:W-:Y:S08]  /*22fc0*/  HMMA.1688.F32.TF32 R96, R24.reuse, R178, R96 ;  /* 0x000000b21860723c */ /* 0x040ff00000081060 */
[C---:B------:R-:W-:Y:S08]  /*22fd0*/  HMMA.1688.F32.TF32 R92, R24.reuse, R182, R92 ;  /* 0x000000b6185c723c */ /* 0x040ff0000008105c */
[C---:B------:R-:W-:Y:S08]  /*22fe0*/  HMMA.1688.F32.TF32 R88, R24.reuse, R186, R88 ;  /* 0x000000ba1858723c */ /* 0x040ff00000081058 */
[C---:B------:R-:W-:Y:S08]  /*22ff0*/  HMMA.1688.F32.TF32 R84, R24.reuse, R190, R84 ;  /* 0x000000be1854723c */ /* 0x040ff00000081054 */
[----:B------:R-:W-:Y:S08]  /*23000*/  HMMA.1688.F32.TF32 R80, R24, R202, R80 ;  /* 0x000000ca1850723c */ /* 0x000ff00000081050 */
[-C--:B--2---:R-:W-:Y:S08]  /*23010*/  HMMA.1688.F32.TF32 R24, R20, R14.reuse, R192 ;  /* 0x0000000e1418723c */ /* 0x084ff000000810c0 */
[C---:B------:R-:W-:Y:S08]  /*23020*/  HMMA.1688.F32.TF32 R140, R28.reuse, R14, R140 ;  /* 0x0000000e1c8c723c */ /* 0x040ff0000008108c */
[C---:B------:R-:W-:Y:S08]  /*23030*/  HMMA.1688.F32.TF32 R136, R28.reuse, R10, R136 ;  /* 0x0000000a1c88723c */ /* 0x040ff00000081088 */
[C---:B------:R-:W-:Y:S08]  /*23040*/  HMMA.1688.F32.TF32 R132, R28.reuse, R6, R132 ;  /* 0x000000061c84723c */ /* 0x040ff00000081084 */
[C---:B------:R-:W-:Y:S08]  /*23050*/  HMMA.1688.F32.TF32 R128, R28.reuse, R178, R128 ;  /* 0x000000b21c80723c */ /* 0x040ff00000081080 */
[C---:B------:R-:W-:Y:S08]  /*23060*/  HMMA.1688.F32.TF32 R124, R28.reuse, R182, R124 ;  /* 0x000000b61c7c723c */ /* 0x040ff0000008107c */
[C---:B------:R-:W-:Y:S08]  /*23070*/  HMMA.1688.F32.TF32 R120, R28.reuse, R186, R120 ;  /* 0x000000ba1c78723c */ /* 0x040ff00000081078 */
[C---:B------:R-:W-:Y:S08]  /*23080*/  HMMA.1688.F32.TF32 R116, R28.reuse, R190, R116 ;  /* 0x000000be1c74723c */ /* 0x040ff00000081074 */
[----:B------:R-:W-:Y:S08]  /*23090*/  HMMA.1688.F32.TF32 R112, R28, R202, R112 ;  /* 0x000000ca1c70723c */ /* 0x000ff00000081070 */
[----:B------:R-:W-:Y:S01]  /*230a0*/  HMMA.1688.F32.TF32 R148, R204, R190, R148 ;  /* 0x000000becc94723c */ /* 0x000fe20000081094 */
[----:B------:R-:W-:Y:S01]  /*230b0*/  IADD3 R9, R9, c[0x0][0x180], RZ ;  /* 0x0000600009097a10 */ /* 0x000fe20007ffe0ff */
[----:B------:R-:W-:Y:S01]  /*230c0*/  IMAD.MOV.U32 R3, RZ, RZ, c[0x0][0x180] ;  /* 0x00006000ff037624 */ /* 0x000fe200078e00ff */
[----:B------:R-:W1:Y:S04]  /*230d0*/  S2R R34, SR_TID.X ;  /* 0x0000000000227919 */ /* 0x000e680000002100 */
[----:B------:R-:W-:Y:S01]  /*230e0*/  LDS R192, [R32+0x57180] ;  /* 0x0571800020c07984 */ /* 0x000fe20000000800 */
[----:B------:R-:W-:Y:S01]  /*230f0*/  HMMA.1688.F32.TF32 R28, R20, R10, R40 ;  /* 0x0000000a141c723c */ /* 0x000fe20000081028 */
[----:B------:R-:W-:-:S02]  /*23100*/  SHF.R.S32.HI R4, RZ, 0x1f, R9 ;  /* 0x0000001fff047819 */ /* 0x000fc40000011409 */
[----:B------:R-:W-:Y:S02]  /*23110*/  LDS R194, [R32+0x57980] ;  /* 0x0579800020c27984 */ /* 0x000fe40000000800 */
[----:B------:R-:W-:-:S03]  /*23120*/  LEA.HI R4, R4, R9, RZ, 0x6 ;  /* 0x0000000904047211 */ /* 0x000fc600078f30ff */
[C---:B---3--:R-:W-:Y:S08]  /*23130*/  HMMA.1688.F32.TF32 R152, R204.reuse, R186, R152 ;  /* 0x000000bacc98723c */ /* 0x048ff00000081098 */
[C---:B-----5:R-:W-:Y:S08]  /*23140*/  HMMA.1688.F32.TF32 R160, R204.reuse, R178, R160 ;  /* 0x000000b2cca0723c */ /* 0x060ff000000810a0 */
[C---:B----4-:R-:W-:Y:S08]  /*23150*/  HMMA.1688.F32.TF32 R168, R204.reuse, R10, R168 ;  /* 0x0000000acca8723c */ /* 0x050ff000000810a8 */
[C---:B------:R-:W-:Y:S08]  /*23160*/  HMMA.1688.F32.TF32 R164, R204.reuse, R6, R164 ;  /* 0x00000006cca4723c */ /* 0x040ff000000810a4 */
[----:B------:R-:W-:Y:S01]  /*23170*/  HMMA.1688.F32.TF32 R156, R204, R182, R156 ;  /* 0x000000b6cc9c723c */ /* 0x000fe2000008109c */
[----:B------:R-:W2:Y:S04]  /*23180*/  LDL.LU R207, [R1+0x278] ;  /* 0x0002780001cf7983 */ /* 0x000ea80000300800 */
[----:B------:R-:W3:Y:S04]  /*23190*/  LDL.LU R12, [R1+0x268] ;  /* 0x00026800010c7983 */ /* 0x000ee80000300800 */
[----:B------:R-:W-:Y:S04]  /*231a0*/  STL.64 [R1+0x1f0], R24 ;  /* 0x0001f01801007387 */ /* 0x000fe80000100a00 */
[----:B------:R4:W-:Y:S04]  /*231b0*/  STL.64 [R1+0x1f8], R26 ;  /* 0x0001f81a01007387 */ /* 0x0009e80000100a00 */
[----:B------:R-:W-:Y:S04]  /*231c0*/  STL.64 [R1+0x1e0], R28 ;  /* 0x0001e01c01007387 */ /* 0x000fe80000100a00 */
[----:B------:R5:W-:Y:S01]  /*231d0*/  STL.64 [R1+0x1e8], R30 ;  /* 0x0001e81e01007387 */ /* 0x000be20000100a00 */
[C---:B----4-:R-:W-:Y:S03]  /*231e0*/  HMMA.1688.F32.TF32 R24, R20.reuse, R6, R36 ;  /* 0x000000061418723c */ /* 0x050fe60000081024 */
[----:B------:R-:W4:Y:S04]  /*231f0*/  LDL.LU R8, [R1+0x878] ;  /* 0x0008780001087983 */ /* 0x000f280000300800 */
[----:B------:R-:W-:Y:S01]  /*23200*/  LDS R193, [R33+0x57180] ;  /* 0x0571800021c17984 */ /* 0x000fe20000000800 */
[C---:B-----5:R-:W-:Y:S03]  /*23210*/  HMMA.1688.F32.TF32 R28, R20.reuse, R178, R244 ;  /* 0x000000b2141c723c */ /* 0x060fe600000810f4 */
[----:B------:R-:W-:Y:S11]  /*23220*/  LDS R195, [R33+0x57980] ;  /* 0x0579800021c37984 */ /* 0x000ff60000000800 */
[----:B------:R-:W-:Y:S01]  /*23230*/  @!UPT UIADD3 URZ, URZ, URZ, URZ ;  /* 0x0000003f3f3ff290 */ /* 0x000fe2000fffe03f */
[----:B------:R5:W-:Y:S04]  /*23240*/  STL.64 [R1+0x1d0], R24 ;  /* 0x0001d01801007387 */ /* 0x000be80000100a00 */
[----:B------:R-:W-:Y:S04]  /*23250*/  STL.64 [R1+0x1d8], R26 ;  /* 0x0001d81a01007387 */ /* 0x000fe80000100a00 */
[----:B-----5:R-:W5:Y:S04]  /*23260*/  LDL.LU R24, [R1+0x870] ;  /* 0x0008700001187983 */ /* 0x020f680000300800 */
[----:B------:R-:W-:Y:S04]  /*23270*/  STL.64 [R1+0x90], R28 ;  /* 0x0000901c01007387 */ /* 0x000fe80000100a00 */
[----:B------:R1:W-:Y:S04]  /*23280*/  STL.64 [R1+0x98], R30 ;  /* 0x0000981e01007387 */ /* 0x0003e80000100a00 */
[----:B------:R-:W5:Y:S01]  /*23290*/  LDL.LU R9, [R1+0x874] ;  /* 0x0008740001097983 */ /* 0x000f620000300800 */
[C---:B-1----:R-:W-:Y:S11]  /*232a0*/  HMMA.1688.F32.TF32 R28, R20.reuse, R182, R208 ;  /* 0x000000b6141c723c */ /* 0x042ff600000810d0 */
[----:B------:R-:W-:Y:S11]  /*232b0*/  @!UPT UIADD3 URZ, URZ, URZ, URZ ;  /* 0x0000003f3f3ff290 */ /* 0x000ff6000fffe03f */
[----:B------:R-:W-:Y:S01]  /*232c0*/  @!UPT UIADD3 URZ, URZ, URZ, URZ ;  /* 0x0000003f3f3ff290 */ /* 0x000fe2000fffe03f */
[----:B------:R-:W-:Y:S04]  /*232d0*/  STL.64 [R1+0x10], R28 ;  /* 0x0000101c01007387 */ /* 0x000fe80000100a00 */
[----:B------:R1:W-:Y:S02]  /*232e0*/  STL.64 [R1+0x18], R30 ;  /* 0x0000181e01007387 */ /* 0x0003e40000100a00 */
[C---:B-1----:R-:W-:Y:S11]  /*232f0*/  HMMA.1688.F32.TF32 R28, R20.reuse, R186, R212 ;  /* 0x000000ba141c723c */ /* 0x042ff600000810d4 */
[----:B------:R-:W-:Y:S11]  /*23300*/  @!UPT UIADD3 URZ, URZ, URZ, URZ ;  /* 0x0000003f3f3ff290 */ /* 0x000ff6000fffe03f */
[----:B------:R-:W-:Y:S01]  /*23310*/  @!UPT UIADD3 URZ, URZ, URZ, URZ ;  /* 0x0000003f3f3ff290 */ /* 0x000fe2000fffe03f */
[----:B------:R1:W-:Y:S04]  /*23320*/  STL.64 [R1], R28 ;  /* 0x0000001c01007387 */ /* 0x0003e80000100a00 */
[----:B------:R-:W-:Y:S04]  /*23330*/  STL.64 [R1+0x8], R30 ;  /* 0x0000081e01007387 */ /* 0x000fe80000100a00 */
[----:B------:R-:W5:Y:S01]  /*23340*/  LDL.LU R27, [R1+0x86c] ;  /* 0x00086c00011b7983 */ /* 0x000f620000300800 */
[----:B------:R-:W-:Y:S02]  /*23350*/  IADD3 R3, R3, -0x140, RZ ;  /* 0xfffffec003037810 */ /* 0x000fe40007ffe0ff */
[----:B------:R-:W-:Y:S01]  /*23360*/  SHF.R.S32.HI R4, RZ, 0x6, R4 ;  /* 0x00000006ff047819 */ /* 0x000fe20000011404 */
[----:B------:R-:W-:Y:S01]  /*23370*/  IMAD.MOV.U32 R206, RZ, RZ, c[0x0][0x188] ;  /* 0x00006200ffce7624 */ /* 0x000fe200078e00ff */
[----:B-1----:R-:W5:Y:S02]  /*23380*/  LDL.LU R28, [R1+0x864] ;  /* 0x00086400011c7983 */ /* 0x002f640000300800 */
[----:B------:R-:W-:Y:S01]  /*23390*/  IADD3 R4, R4, -0x5, RZ ;  /* 0xfffffffb04047810 */ /* 0x000fe20007ffe0ff */
[----:B------:R-:W-:Y:S01]  /*233a0*/  IMAD.SHL.U32 R206, R206, 0x40, RZ ;  /* 0x00000040cece7824 */ /* 0x000fe200078e00ff */
[----:B------:R-:W5:Y:S03]  /*233b0*/  LDL.LU R26, [R1+0x868] ;  /* 0x00086800011a7983 */ /* 0x000f660000300800 */
[----:B------:R-:W-:Y:S01]  /*233c0*/  IMAD.SHL.U32 R206, R206, 0x4, RZ ;  /* 0x00000004cece7824 */ /* 0x000fe200078e00ff */
[----:B------:R-:W-:Y:S01]  /*233d0*/  HMMA.1688.F32.TF32 R244, R20, R202, R16 ;  /* 0x000000ca14f4723c */ /* 0x000fe20000081010 */
[----:B------:R-:W5:Y:S04]  /*233e0*/  LDL.LU R25, [R1+0x860] ;  /* 0x0008600001197983 */ /* 0x000f680000300800 */
[----:B------:R-:W-:Y:S04]  /*233f0*/  LDS R16, [R177+0x57180] ;  /* 0x05718000b1107984 */ /* 0x000fe80000000800 */
[----:B------:R-:W-:Y:S01]  /*23400*/  LDS R18, [R177+0x57980] ;  /* 0x05798000b1127984 */ /* 0x000fe20000000800 */
[----:B------:R-:W-:Y:S03]  /*23410*/  HMMA.1688.F32.TF32 R68, R48, R6, R248 ;  /* 0x000000063044723c */ /* 0x000fe600000810f8 */
[----:B------:R-:W-:Y:S04]  /*23420*/  LDS R17, [R252+0x57180] ;  /* 0x05718000fc117984 */ /* 0x000fe80000000800 */
[----:B------:R-:W1:Y:S01]  /*23430*/  LDS R19, [R252+0x57980] ;  /* 0x05798000fc137984 */ /* 0x000e620000000800 */
[----:B------:R-:W-:Y:S01]  /*23440*/  HMMA.1688.F32.TF32 R248, R20, R190, R216 ;  /* 0x000000be14f8723c */ /* 0x000fe200000810d8 */
[----:B------:R-:W-:Y:S01]  /*23450*/  LOP3.LUT R35, R34, 0x7f, RZ, 0xc0, !PT ;  /* 0x0000007f22237812 */ /* 0x000fe200078ec0ff */
[C---:B--2---:R-:W-:Y:S01]  /*23460*/  IMAD R3, R207.reuse, -0x40, R3 ;  /* 0xffffffc0cf037824 */ /* 0x044fe200078e0203 */
[----:B------:R-:W-:-:S04]  /*23470*/  ISETP.GE.AND P1, PT, R207, R4, PT ;  /* 0x00000004cf00720c */ /* 0x000fc80003f26270 */
[----:B------:R-:W-:-:S04]  /*23480*/  ISETP.GT.AND P0, PT, R3, RZ, PT ;  /* 0x000000ff0300720c */ /* 0x000fc80003f04270 */
[----:B------:R-:W-:-:S04]  /*23490*/  SEL R4, RZ, 0x4, !P0 ;  /* 0x00000004ff047807 */ /* 0x000fc80004000000 */
[----:B------:R-:W-:Y:S02]  /*234a0*/  SEL R4, R4, RZ, !P1 ;  /* 0x000000ff04047207 */ /* 0x000fe40004800000 */
[----:B------:R-:W-:Y:S02]  /*234b0*/  ISETP.GT.AND P0, PT, R3, 0x4, PT ;  /* 0x000000040300780c */ /* 0x000fe40003f04270 */
[----:B------:R-:W-:Y:S02]  /*234c0*/  ISETP.NE.U32.AND P2, PT, R4, RZ, PT ;  /* 0x000000ff0400720c */ /* 0x000fe40003f45070 */
[----:B---3--:R-:W-:Y:S02]  /*234d0*/  IADD3 R4, R12, 0x1, RZ ;  /* 0x000000010c047810 */ /* 0x008fe40007ffe0ff */
[----:B------:R-:W-:Y:S02]  /*234e0*/  SEL R5, RZ, 0x4, !P0 ;  /* 0x00000004ff057807 */ /* 0x000fe40004000000 */
[----:B------:R-:W-:-:S02]  /*234f0*/  ISETP.GT.AND P0, PT, R4, 0x4, PT ;  /* 0x000000040400780c */ /* 0x000fc40003f04270 */
[----:B----4-:R-:W-:Y:S02]  /*23500*/  IADD3 R8, P4, R8, R206, RZ ;  /* 0x000000ce08087210 */ /* 0x010fe40007f9e0ff */
[----:B------:R-:W-:-:S03]  /*23510*/  SEL R204, R4, RZ, !P0 ;  /* 0x000000ff04cc7207 */ /* 0x000fc60004000000 */
[----:B------:R2:W-:Y:S04]  /*23520*/  STL [R1+0x878], R8 ;  /* 0x0008780801007387 */ /* 0x0005e80000100800 */
[----:B------:R-:W-:Y:S01]  /*23530*/  STL [R1+0x268], R204 ;  /* 0x000268cc01007387 */ /* 0x000fe20000100800 */
[----:B------:R-:W-:Y:S01]  /*23540*/  IMAD.SHL.U32 R12, R35, 0x4, RZ ;  /* 0x00000004230c7824 */ /* 0x000fe200078e00ff */
[----:B-----5:R-:W-:-:S05]  /*23550*/  IADD3 R24, P0, R24, R206, RZ ;  /* 0x000000ce18187210 */ /* 0x020fca0007f1e0ff */
[----:B------:R-:W-:Y:S01]  /*23560*/  STL [R1+0x870], R24 ;  /* 0x0008701801007387 */ /* 0x000fe20000100800 */
[----:B------:R-:W-:-:S05]  /*23570*/  IMAD.X R9, R9, 0x1, R0, P4 ;  /* 0x0000000109097824 */ /* 0x000fca00020e0600 */
[----:B------:R3:W-:Y:S04]  /*23580*/  STL [R1+0x874], R9 ;  /* 0x0008740901007387 */ /* 0x0007e80000100800 */
[----:B------:R-:W4:Y:S01]  /*23590*/  LDL.LU R21, [R1+0x85c] ;  /* 0x00085c0001157983 */ /* 0x000f220000300800 */
[----:B------:R-:W-:-:S03]  /*235a0*/  IMAD R4, R204, 0x8000, R12 ;  /* 0x00008000cc047824 */ /* 0x000fc600078e020c */
[----:B------:R-:W-:Y:S06]  /*235b0*/  BAR.SYNC.DEFER_BLOCKING 0x0 ;  /* 0x0000000000007b1d */ /* 0x000fec0000010000 */
[----:B------:R-:W-:Y:S01]  /*235c0*/  @!PT LDS RZ, [RZ] ;  /* 0x00000000fffff984 */ /* 0x000fe20000000800 */
[----:B------:R-:W-:Y:S01]  /*235d0*/  @!PT LDS RZ, [RZ] ;  /* 0x00000000fffff984 */ /* 0x000fe20000000800 */
[----:B------:R-:W-:Y:S01]  /*235e0*/  @!PT LDS RZ, [RZ] ;  /* 0x00000000fffff984 */ /* 0x000fe20000000800 */
[----:B------:R2:W-:Y:S02]  /*235f0*/  LDGSTS.E [R4+0x50000], [R8.64], P2 ;  /* 0x5000000008047fae */ /* 0x0005e40009121844 */
[----:B--2---:R-:W-:Y:S02]  /*23600*/  IMAD.MOV.U32 R8, RZ, RZ, R24 ;  /* 0x000000ffff087224 */ /* 0x004fe400078e0018 */
[----:B------:R-:W-:-:S04]  /*23610*/  IMAD.X R27, R27, 0x1, R0, P0 ;  /* 0x000000011b1b7824 */ /* 0x000fc800000e0600 */
[----:B---3--:R-:W-:Y:S01]  /*23620*/  IMAD.MOV.U32 R9, RZ, RZ, R27 ;  /* 0x000000ffff097224 */ /* 0x008fe200078e001b */
[----:B------:R2:W-:Y:S04]  /*23630*/  STL [R1+0x86c], R27 ;  /* 0x00086c1b01007387 */ /* 0x0005e80000100800 */
[----:B--2---:R-:W2:Y:S04]  /*23640*/  LDL.LU R27, [R1+0x854] ;  /* 0x00085400011b7983 */ /* 0x004ea80000300800 */
[----:B------:R-:W3:Y:S04]  /*23650*/  LDL.LU R24, [R1+0x858] ;  /* 0x0008580001187983 */ /* 0x000ee80000300800 */
[----:B------:R-:W5:Y:S04]  /*23660*/  LDL.LU R23, [R1+0x84c] ;  /* 0x00084c0001177983 */ /* 0x000f680000300800 */
[----:B------:R-:W5:Y:S01]  /*23670*/  LDL.LU R20, [R1+0x850] ;  /* 0x0008500001147983 */ /* 0x000f620000300800 */
[----:B------:R-:W-:-:S02]  /*23680*/  SEL R5, R5, RZ, !P1 ;  /* 0x000000ff05057207 */ /* 0x000fc40004800000 */
[----:B------:R-:W-:Y:S02]  /*23690*/  ISETP.GT.AND P0, PT, R3, 0x8, PT ;  /* 0x000000080300780c */ /* 0x000fe40003f04270 */
[----:B------:R-:W-:Y:S02]  /*236a0*/  ISETP.NE.U32.AND P3, PT, R5, RZ, PT ;  /* 0x000000ff0500720c */ /* 0x000fe40003f65070 */
[----:B------:R-:W-:Y:S02]  /*236b0*/  SEL R5, RZ, 0x4, !P0 ;  /* 0x00000004ff057807 */ /* 0x000fe40004000000 */
[----:B------:R-:W-:Y:S02]  /*236c0*/  ISETP.GT.AND P0, PT, R3, 0xc, PT ;  /* 0x0000000c0300780c */ /* 0x000fe40003f04270 */
[----:B------:R-:W-:-:S04]  /*236d0*/  SEL R5, R5, RZ, !P1 ;  /* 0x000000ff05057207 */ /* 0x000fc80004800000 */
[----:B------:R-:W-:Y:S02]  /*236e0*/  ISETP.NE.U32.AND P2, PT, R5, RZ, PT ;  /* 0x000000ff0500720c */ /* 0x000fe40003f45070 */
[----:B------:R-:W-:Y:S01]  /*236f0*/  SEL R5, RZ, 0x4, !P0 ;  /* 0x00000004ff057807 */ /* 0x000fe20004000000 */
[----:B------:R1:W-:Y:S01]  /*23700*/  LDGSTS.E [R4+0x50800], [R8.64], P3 ;  /* 0x5080000008047fae */ /* 0x0003e20009921844 */
[----:B------:R-:W-:-:S05]  /*23710*/  IADD3 R26, P0, R26, R206, RZ ;  /* 0x000000ce1a1a7210 */ /* 0x000fca0007f1e0ff */
[----:B------:R-:W-:Y:S01]  /*23720*/  IMAD.X R28, R28, 0x1, R0, P0 ;  /* 0x000000011c1c7824 */ /* 0x000fe200000e0600 */
[----:B------:R-:W-:Y:S01]  /*23730*/  IADD3 R25, P0, R25, R206, RZ ;  /* 0x000000ce19197210 */ /* 0x000fe20007f1e0ff */
[----:B------:R4:W-:Y:S01]  /*23740*/  STL [R1+0x868], R26 ;  /* 0x0008681a01007387 */ /* 0x0009e20000100800 */
[----:B-1----:R-:W-:Y:S02]  /*23750*/  IMAD.MOV.U32 R8, RZ, RZ, R26 ;  /* 0x000000ffff087224 */ /* 0x002fe400078e001a */
[----:B------:R-:W-:Y:S01]  /*23760*/  IMAD.MOV.U32 R9, RZ, RZ, R28 ;  /* 0x000000ffff097224 */ /* 0x000fe200078e001c */
[----:B------:R-:W-:Y:S04]  /*23770*/  STL [R1+0x864], R28 ;  /* 0x0008641c01007387 */ /* 0x000fe80000100800 */
[----:B------:R1:W-:Y:S01]  /*23780*/  STL [R1+0x860], R25 ;  /* 0x0008601901007387 */ /* 0x0003e20000100800 */
[----:B------:R-:W-:-:S03]  /*23790*/  SEL R5, R5, RZ, !P1 ;  /* 0x000000ff05057207 */ /* 0x000fc60004800000 */
[----:B------:R1:W-:Y:S01]  /*237a0*/  LDGSTS.E [R4+0x51000], [R8.64], P2 ;  /* 0x5100000008047fae */ /* 0x0003e20009121844 */
[----:B------:R-:W-:Y:S01]  /*237b0*/  ISETP.NE.U32.AND P3, PT, R5, RZ, PT ;  /* 0x000000ff0500720c */ /* 0x000fe20003f65070 */
[----:B-1----:R-:W-:Y:S02]  /*237c0*/  IMAD.MOV.U32 R8, RZ, RZ, R25 ;  /* 0x000000ffff087224 */ /* 0x002fe400078e0019 */
[----:B----4-:R-:W-:Y:S01]  /*237d0*/  IMAD.X R21, R21, 0x1, R0, P0 ;  /* 0x0000000115157824 */ /* 0x010fe200000e0600 */
[----:B------:R-:W-:-:S04]  /*237e0*/  ISETP.GT.AND P0, PT, R3, 0x10, PT ;  /* 0x000000100300780c */ /* 0x000fc80003f04270 */
[----:B------:R1:W-:Y:S04]  /*237f0*/  STL [R1+0x85c], R21 ;  /* 0x00085c1501007387 */ /* 0x0003e80000100800 */
[----:B------:R-:W4:Y:S04]  /*23800*/  LDL.LU R26, [R1+0x844] ;  /* 0x00084400011a7983 */ /* 0x000f280000300800 */
[----:B------:R-:W4:Y:S01]  /*23810*/  LDL.LU R25, [R1+0x848] ;  /* 0x0008480001197983 */ /* 0x000f220000300800 */
[----:B------:R-:W-:Y:S01]  /*23820*/  IMAD.MOV.U32 R9, RZ, RZ, R21 ;  /* 0x000000ffff097224 */ /* 0x000fe200078e0015 */
[----:B------:R-:W-:-:S02]  /*23830*/  SEL R5, RZ, 0x4, !P0 ;  /* 0x00000004ff057807 */ /* 0x000fc40004000000 */
[----:B------:R-:W4:Y:S04]  /*23840*/  LDL.LU R22, [R1+0x83c] ;  /* 0x00083c0001167983 */ /* 0x000f280000300800 */
[----:B-1----:R-:W4:Y:S01]  /*23850*/  LDL.LU R21, [R1+0x840] ;  /* 0x0008400001157983 */ /* 0x002f220000300800 */
[----:B------:R-:W-:Y:S02]  /*23860*/  SEL R5, R5, RZ, !P1 ;  /* 0x000000ff05057207 */ /* 0x000fe40004800000 */
[----:B------:R-:W-:Y:S01]  /*23870*/  ISETP.GT.AND P0, PT, R3, 0x14, PT ;  /* 0x000000140300780c */ /* 0x000fe20003f04270 */
[----:B------:R1:W-:Y:S01]  /*23880*/  LDGSTS.E [R4+0x51800], [R8.64], P3 ;  /* 0x5180000008047fae */ /* 0x0003e20009921844 */
[----:B------:R-:W-:Y:S02]  /*23890*/  ISETP.NE.U32.AND P2, PT, R5, RZ, PT ;  /* 0x000000ff0500720c */ /* 0x000fe40003f45070 */
[----:B------:R-:W-:-:S02]  /*238a0*/  SEL R5, RZ, 0x4, !P0 ;  /* 0x00000004ff057807 */ /* 0x000fc40004000000 */
[----:B---3--:R-:W-:-:S05]  /*238b0*/  IADD3 R24, P0, R24, R206, RZ ;  /* 0x000000ce18187210 */ /* 0x008fca0007f1e0ff */
[--C-:B--2---:R-:W-:Y:S01]  /*238c0*/  IMAD.X R27, R27, 0x1, R0.reuse, P0 ;  /* 0x000000011b1b7824 */ /* 0x104fe200000e0600 */
[----:B-----5:R-:W-:Y:S01]  /*238d0*/  IADD3 R20, P0, R20, R206, RZ ;  /* 0x000000ce14147210 */ /* 0x020fe20007f1e0ff */
[----:B------:R-:W-:Y:S04]  /*238e0*/  STL [R1+0x858], R24 ;  /* 0x0008581801007387 */ /* 0x000fe80000100800 */
[----:B------:R-:W-:Y:S01]  /*238f0*/  IMAD.X R23, R23, 0x1, R0, P0 ;  /* 0x0000000117177824 */ /* 0x000fe200000e0600 */
[----:B------:R2:W-:Y:S01]  /*23900*/  STL [R1+0x854], R27 ;  /* 0x0008541b01007387 */ /* 0x0005e20000100800 */
[----:B-1----:R-:W-:Y:S02]  /*23910*/  IMAD.MOV.U32 R8, RZ, RZ, R24 ;  /* 0x000000ffff087224 */ /* 0x002fe400078e0018 */
[----:B------:R-:W-:Y:S01]  /*23920*/  IMAD.MOV.U32 R9, RZ, RZ, R27 ;  /* 0x000000ffff097224 */ /* 0x000fe200078e001b */
[----:B------:R-:W-:Y:S04]  /*23930*/  STL [R1+0x850], R20 ;  /* 0x0008501401007387 */ /* 0x000fe80000100800 */
[----:B------:R1:W-:Y:S04]  /*23940*/  STL [R1+0x84c], R23 ;  /* 0x00084c1701007387 */ /* 0x0003e80000100800 */
[----:B--2---:R-:W2:Y:S04]  /*23950*/  LDL.LU R27, [R1+0x834] ;  /* 0x00083400011b7983 */ /* 0x004ea80000300800 */
[----:B------:R-:W3:Y:S04]  /*23960*/  LDL.LU R24, [R1+0x838] ;  /* 0x0008380001187983 */ /* 0x000ee80000300800 */
[----:B------:R5:W-:Y:S02]  /*23970*/  LDGSTS.E [R4+0x52000], [R8.64], P2 ;  /* 0x5200000008047fae */ /* 0x000be40009121844 */
[----:B-----5:R-:W-:-:S02]  /*23980*/  IMAD.MOV.U32 R9, RZ, RZ, R23 ;  /* 0x000000ffff097224 */ /* 0x020fc400078e0017 */
[----:B------:R-:W-:Y:S01]  /*23990*/  IMAD.MOV.U32 R8, RZ, RZ, R20 ;  /* 0x000000ffff087224 */ /* 0x000fe200078e0014 */
[----:B-1----:R-:W5:Y:S04]  /*239a0*/  LDL.LU R23, [R1+0x82c] ;  /* 0x00082c0001177983 */ /* 0x002f680000300800 */
[----:B------:R-:W5:Y:S01]  /*239b0*/  LDL.LU R20, [R1+0x830] ;  /* 0x0008300001147983 */ /* 0x000f620000300800 */
[----:B------:R-:W-:Y:S02]  /*239c0*/  SEL R5, R5, RZ, !P1 ;  /* 0x000000ff05057207 */ /* 0x000fe40004800000 */
[----:B------:R-:W-:Y:S02]  /*239d0*/  ISETP.GT.AND P0, PT, R3, 0x18, PT ;  /* 0x000000180300780c */ /* 0x000fe40003f04270 */
[----:B------:R-:W-:-:S02]  /*239e0*/  ISETP.NE.U32.AND P3, PT, R5, RZ, PT ;  /* 0x000000ff0500720c */ /* 0x000fc40003f65070 */
[----:B------:R-:W-:Y:S02]  /*239f0*/  SEL R5, RZ, 0x4, !P0 ;  /* 0x00000004ff057807 */ /* 0x000fe40004000000 */
[----:B------:R-:W-:Y:S02]  /*23a00*/  ISETP.GT.AND P0, PT, R3, 0x1c, PT ;  /* 0x0000001c0300780c */ /* 0x000fe40003f04270 */
[----:B------:R-:W-:-:S04]  /*23a10*/  SEL R5, R5, RZ, !P1 ;  /* 0x000000ff05057207 */ /* 0x000fc80004800000 */
[----:B------:R-:W-:Y:S02]  /*23a20*/  ISETP.NE.U32.AND P2, PT, R5, RZ, PT ;  /* 0x000000ff0500720c */ /* 0x000fe40003f45070 */
[----:B------:R-:W-:Y:S01]  /*23a30*/  SEL R5, RZ, 0x4, !P0 ;  /* 0x00000004ff057807 */ /* 0x000fe20004000000 */
[----:B------:R1:W-:Y:S03]  /*23a40*/  LDGSTS.E [R4+0x52800], [R8.64], P3 ;  /* 0x5280000008047fae */ /* 0x0003e60009921844 */
[----:B------:R-:W-:-:S04]  /*23a50*/  SEL R5, R5, RZ, !P1 ;  /* 0x000000ff05057207 */ /* 0x000fc80004800000 */
[----:B------:R-:W-:Y:S02]  /*23a60*/  ISETP.NE.U32.AND P3, PT, R5, RZ, PT ;  /* 0x000000ff0500720c */ /* 0x000fe40003f65070 */
[----:B----4-:R-:W-:-:S05]  /*23a70*/  IADD3 R25, P0, R25, R206, RZ ;  /* 0x000000ce19197210 */ /* 0x010fca0007f1e0ff */
[--C-:B------:R-:W-:Y:S01]  /*23a80*/  IMAD.X R26, R26, 0x1, R0.reuse, P0 ;  /* 0x000000011a1a7824 */ /* 0x100fe200000e0600 */
[----:B------:R-:W-:Y:S01]  /*23a90*/  IADD3 R21, P0, R21, R206, RZ ;  /* 0x000000ce15157210 */ /* 0x000fe20007f1e0ff */
[----:B------:R-:W-:Y:S04]  /*23aa0*/  STL [R1+0x848], R25 ;  /* 0x0008481901007387 */ /* 0x000fe80000100800 */
[----:B------:R-:W-:Y:S01]  /*23ab0*/  IMAD.X R22, R22, 0x1, R0, P0 ;  /* 0x0000000116167824 */ /* 0x000fe200000e0600 */
[----:B------:R4:W-:Y:S01]  /*23ac0*/  STL [R1+0x844], R26 ;  /* 0x0008441a01007387 */ /* 0x0009e20000100800 */
[----:B-1----:R-:W-:Y:S02]  /*23ad0*/  IMAD.MOV.U32 R8, RZ, RZ, R25 ;  /* 0x000000ffff087224 */ /* 0x002fe400078e0019 */
[----:B------:R-:W-:Y:S01]  /*23ae0*/  IMAD.MOV.U32 R9, RZ, RZ, R26 ;  /* 0x000000ffff097224 */ /* 0x000fe200078e001a */
[----:B------:R-:W-:Y:S04]  /*23af0*/  STL [R1+0x840], R21 ;  /* 0x0008401501007387 */ /* 0x000fe80000100800 */
[----:B------:R1:W-:Y:S01]  /*23b00*/  STL [R1+0x83c], R22 ;  /* 0x00083c1601007387 */ /* 0x0003e20000100800 */
[----:B------:R-:W-:-:S03]  /*23b10*/  ISETP.GT.AND P0, PT, R3, 0x20, PT ;  /* 0x000000200300780c */ /* 0x000fc60003f04270 */
[----:B----4-:R-:W4:Y:S04]  /*23b20*/  LDL.LU R26, [R1+0x824] ;  /* 0x00082400011a7983 */ /* 0x010f280000300800 */
[----:B------:R-:W4:Y:S01]  /*23b30*/  LDL.LU R25, [R1+0x828] ;  /* 0x0008280001197983 */ /* 0x000f220000300800 */
[----:B------:R-:W-:-:S03]  /*23b40*/  SEL R5, RZ, 0x4, !P0 ;  /* 0x00000004ff057807 */ /* 0x000fc60004000000 */
[----:B------:R1:W-:Y:S01]  /*23b50*/  LDGSTS.E [R4+0x53000], [R8.64], P2 ;  /* 0x5300000008047fae */ /* 0x0003e20009121844 */
[----:B------:R-:W-:Y:S02]  /*23b60*/  SEL R5, R5, RZ, !P1 ;  /* 0x000000ff05057207 */ /* 0x000fe40004800000 */
[----:B------:R-:W-:Y:S01]  /*23b70*/  ISETP.GT.AND P0, PT, R3, 0x24, PT ;  /* 0x000000240300780c */ /* 0x000fe20003f04270 */
[----:B-1----:R-:W-:Y:S02]  /*23b80*/  IMAD.MOV.U32 R9, RZ, RZ, R22 ;  /* 0x000000ffff097224 */ /* 0x002fe400078e0016 */
[----:B------:R-:W-:Y:S01]  /*23b90*/  IMAD.MOV.U32 R8, RZ, RZ, R21 ;  /* 0x000000ffff087224 */ /* 0x000fe200078e0015 */
[----:B------:R-:W4:Y:S04]  /*23ba0*/  LDL.LU R22, [R1+0x81c] ;  /* 0x00081c0001167983 */ /* 0x000f280000300800 */
[----:B------:R-:W4:Y:S01]  /*23bb0*/  LDL.LU R21, [R1+0x820] ;  /* 0x0008200001157983 */ /* 0x000f220000300800 */
[----:B------:R-:W-:-:S02]  /*23bc0*/  ISETP.NE.U32.AND P2, PT, R5, RZ, PT ;  /* 0x000000ff0500720c */ /* 0x000fc40003f45070 */
[----:B------:R-:W-:Y:S01]  /*23bd0*/  SEL R5, RZ, 0x4, !P0 ;  /* 0x00000004ff057807 */ /* 0x000fe20004000000 */
[----:B------:R1:W-:Y:S01]  /*23be0*/  LDGSTS.E [R4+0x53800], [R8.64], P3 ;  /* 0x5380000008047fae */ /* 0x0003e20009921844 */
[----:B---3--:R-:W-:-:S05]  /*23bf0*/  IADD3 R24, P0, R24, R206, RZ ;  /* 0x000000ce18187210 */ /* 0x008fca0007f1e0ff */
[----:B--2---:R-:W-:Y:S01]  /*23c00*/  IMAD.X R27, R27, 0x1, R0, P0 ;  /* 0x000000011b1b7824 */ /* 0x004fe200000e0600 */
[----:B------:R-:W-:Y:S01]  /*23c10*/  STL [R1+0x838], R24 ;  /* 0x0008381801007387 */ /* 0x000fe20000100800 */
[----:B-1----:R-:W-:-:S03]  /*23c20*/  IMAD.MOV.U32 R8, RZ, RZ, R24 ;  /* 0x000000ffff087224 */ /* 0x002fc600078e0018 */
[----:B------:R1:W-:Y:S01]  /*23c30*/  STL [R1+0x834], R27 ;  /* 0x0008341b01007387 */ /* 0x0003e20000100800 */
[----:B------:R-:W-:-:S05]  /*23c40*/  IMAD.MOV.U32 R9, RZ, RZ, R27 ;  /* 0x000000ffff097224 */ /* 0x000fca00078e001b */
[----:B------:R2:W-:Y:S01]  /*23c50*/  LDGSTS.E [R4+0x54000], [R8.64], P2 ;  /* 0x5400000008047fae */ /* 0x0005e20009121844 */
[----:B-----5:R-:W-:-:S05]  /*23c60*/  IADD3 R20, P0, R20, R206, RZ ;  /* 0x000000ce14147210 */ /* 0x020fca0007f1e0ff */
[----:B------:R-:W-:Y:S01]  /*23c70*/  IMAD.X R23, R23, 0x1, R0, P0 ;  /* 0x0000000117177824 */ /* 0x000fe200000e0600 */
[----:B------:R-:W-:Y:S04]  /*23c80*/  STL [R1+0x830], R20 ;  /* 0x0008301401007387 */ /* 0x000fe80000100800 */
[----:B------:R3:W-:Y:S04]  /*23c90*/  STL [R1+0x82c], R23 ;  /* 0x00082c1701007387 */ /* 0x0007e80000100800 */
[----:B-1----:R-:W5:Y:S04]  /*23ca0*/  LDL.LU R27, [R1+0x814] ;  /* 0x00081400011b7983 */ /* 0x002f680000300800 */
[----:B------:R-:W5:Y:S01]  /*23cb0*/  LDL.LU R24, [R1+0x818] ;  /* 0x0008180001187983 */ /* 0x000f620000300800 */
[----:B--2---:R-:W-:-:S02]  /*23cc0*/  IMAD.MOV.U32 R9, RZ, RZ, R23 ;  /* 0x000000ffff097224 */ /* 0x004fc400078e0017 */
[----:B------:R-:W-:Y:S01]  /*23cd0*/  IMAD.MOV.U32 R8, RZ, RZ, R20 ;  /* 0x000000ffff087224 */ /* 0x000fe200078e0014 */
[----:B---3--:R-:W3:Y:S04]  /*23ce0*/  LDL.LU R23, [R1+0x80c] ;  /* 0x00080c0001177983 */ /* 0x008ee80000300800 */
[----:B------:R-:W3:Y:S01]  /*23cf0*/  LDL.LU R20, [R1+0x810] ;  /* 0x0008100001147983 */ /* 0x000ee20000300800 */
        /* <DEDUP_REMOVED lines=12> */
[----:B------:R-:W-:Y:S01]  /*23dc0*/  IMAD.X R26, R26, 0x1, R0, P0 ;  /* 0x000000011a1a7824 */ /* 0x000fe200000e0600 */
[----:B------:R-:W-:Y:S01]  /*23dd0*/  STL [R1+0x828], R25 ;  /* 0x0008281901007387 */ /* 0x000fe20000100800 */
[----:B-1----:R-:W-:Y:S02]  /*23de0*/  IMAD.MOV.U32 R8, RZ, RZ, R25 ;  /* 0x000000ffff087224 */ /* 0x002fe400078e0019 */
[----:B------:R-:W-:Y:S01]  /*23df0*/  IMAD.MOV.U32 R9, RZ, RZ, R26 ;  /* 0x000000ffff097224 */ /* 0x000fe200078e001a */
[----:B------:R1:W-:Y:S04]  /*23e00*/  STL [R1+0x824], R26 ;  /* 0x0008241a01007387 */ /* 0x0003e80000100800 */
[----:B------:R4:W-:Y:S01]  /*23e10*/  LDGSTS.E [R4+0x55000], [R8.64], P2 ;  /* 0x5500000008047fae */ /* 0x0009e20009121844 */
[----:B------:R-:W-:-:S05]  /*23e20*/  IADD3 R21, P0, R21, R206, RZ ;  /* 0x000000ce15157210 */ /* 0x000fca0007f1e0ff */
[----:B------:R-:W-:Y:S01]  /*23e30*/  IMAD.X R22, R22, 0x1, R0, P0 ;  /* 0x0000000116167824 */ /* 0x000fe200000e0600 */
[----:B------:R-:W-:Y:S01]  /*23e40*/  STL [R1+0x820], R21 ;  /* 0x0008201501007387 */ /* 0x000fe20000100800 */
[----:B----4-:R-:W-:-:S03]  /*23e50*/  IMAD.MOV.U32 R8, RZ, RZ, R21 ;  /* 0x000000ffff087224 */ /* 0x010fc600078e0015 */
[----:B------:R4:W-:Y:S01]  /*23e60*/  STL [R1+0x81c], R22 ;  /* 0x00081c1601007387 */ /* 0x0009e20000100800 */
[----:B------:R-:W-:-:S03]  /*23e70*/  IMAD.MOV.U32 R9, RZ, RZ, R22 ;  /* 0x000000ffff097224 */ /* 0x000fc600078e0016 */
[----:B-1----:R-:W2:Y:S01]  /*23e80*/  LDL.LU R26, [R1+0x804] ;  /* 0x00080400011a7983 */ /* 0x002ea20000300800 */
[----:B------:R-:W-:-:S03]  /*23e90*/  ISETP.GT.AND P0, PT, R3, 0x30, PT ;  /* 0x000000300300780c */ /* 0x000fc60003f04270 */
[----:B------:R-:W2:Y:S04]  /*23ea0*/  LDL.LU R25, [R1+0x808] ;  /* 0x0008080001197983 */ /* 0x000ea80000300800 */
[----:B----4-:R-:W4:Y:S04]  /*23eb0*/  LDL.LU R22, [R1+0x7fc] ;  /* 0x0007fc0001167983 */ /* 0x010f280000300800 */
[----:B------:R-:W4:Y:S01]  /*23ec0*/  LDL.LU R21, [R1+0x800] ;  /* 0x0008000001157983 */ /* 0x000f220000300800 */
[----:B------:R-:W-:Y:S02]  /*23ed0*/  SEL R5, RZ, 0x4, !P0 ;  /* 0x00000004ff057807 */ /* 0x000fe40004000000 */
[----:B------:R-:W-:Y:S01]  /*23ee0*/  ISETP.GT.AND P0, PT, R3, 0x34, PT ;  /* 0x000000340300780c */ /* 0x000fe20003f04270 */
[----:B------:R1:W-:Y:S01]  /*23ef0*/  LDGSTS.E [R4+0x55800], [R8.64], P3 ;  /* 0x5580000008047fae */ /* 0x0003e20009921844 */
[----:B------:R-:W-:-:S04]  /*23f00*/  SEL R5, R5, RZ, !P1 ;  /* 0x000000ff05057207 */ /* 0x000fc80004800000 */
[----:B------:R-:W-:Y:S02]  /*23f10*/  ISETP.NE.U32.AND P2, PT, R5, RZ, PT ;  /* 0x000000ff0500720c */ /* 0x000fe40003f45070 */
[----:B------:R-:W-:Y:S02]  /*23f20*/  SEL R5, RZ, 0x4, !P0 ;  /* 0x00000004ff057807 */ /* 0x000fe40004000000 */
[----:B-----5:R-:W-:-:S05]  /*23f30*/  IADD3 R24, P0, R24, R206, RZ ;  /* 0x000000ce18187210 */ /* 0x020fca0007f1e0ff */
[--C-:B------:R-:W-:Y:S01]  /*23f40*/  IMAD.X R27, R27, 0x1, R0.reuse, P0 ;  /* 0x000000011b1b7824 */ /* 0x100fe200000e0600 */
[----:B---3--:R-:W-:Y:S01]  /*23f50*/  IADD3 R20, P0, R20, R206, RZ ;  /* 0x000000ce14147210 */ /* 0x008fe20007f1e0ff */
[----:B------:R-:W-:Y:S04]  /*23f60*/  STL [R1+0x818], R24 ;  /* 0x0008181801007387 */ /* 0x000fe80000100800 */
[----:B------:R-:W-:Y:S01]  /*23f70*/  IMAD.X R23, R23, 0x1, R0, P0 ;  /* 0x0000000117177824 */ /* 0x000fe200000e0600 */
[----:B------:R3:W-:Y:S01]  /*23f80*/  STL [R1+0x814], R27 ;  /* 0x0008141b01007387 */ /* 0x0007e20000100800 */
[----:B-1----:R-:W-:Y:S02]  /*23f90*/  IMAD.MOV.U32 R8, RZ, RZ, R24 ;  /* 0x000000ffff087224 */ /* 0x002fe400078e0018 */
[----:B------:R-:W-:Y:S01]  /*23fa0*/  IMAD.MOV.U32 R9, RZ, RZ, R27 ;  /* 0x000000ffff097224 */ /* 0x000fe200078e001b */
[----:B------:R-:W-:Y:S04]  /*23fb0*/  STL [R1+0x810], R20 ;  /* 0x0008101401007387 */ /* 0x000fe80000100800 */
[----:B------:R1:W-:Y:S04]  /*23fc0*/  STL [R1+0x80c], R23 ;  /* 0x00080c1701007387 */ /* 0x0003e80000100800 */
[----:B---3--:R-:W3:Y:S04]  /*23fd0*/  LDL.LU R27, [R1+0x7f4] ;  /* 0x0007f400011b7983 */ /* 0x008ee80000300800 */
[----:B------:R-:W5:Y:S04]  /*23fe0*/  LDL.LU R24, [R1+0x7f8] ;  /* 0x0007f80001187983 */ /* 0x000f680000300800 */
[----:B------:R1:W-:Y:S02]  /*23ff0*/  LDGSTS.E [R4+0x56000], [R8.64], P2 ;  /* 0x5600000008047fae */ /* 0x0003e40009121844 */
[----:B-1----:R-:W-:-:S02]  /*24000*/  IMAD.MOV.U32 R9, RZ, RZ, R23 ;  /* 0x000000ffff097224 */ /* 0x002fc400078e0017 */
[----:B------:R-:W-:Y:S01]  /*24010*/  IMAD.MOV.U32 R8, RZ, RZ, R20 ;  /* 0x000000ffff087224 */ /* 0x000fe200078e0014 */
[----:B------:R-:W3:Y:S04]  /*24020*/  LDL.LU R23, [R1+0x7ec] ;  /* 0x0007ec0001177983 */ /* 0x000ee80000300800 */
[----:B------:R-:W3:Y:S01]  /*24030*/  LDL.LU R20, [R1+0x7f0] ;  /* 0x0007f00001147983 */ /* 0x000ee20000300800 */
[----:B------:R-:W-:-:S04]  /*24040*/  SEL R5, R5, RZ, !P1 ;  /* 0x000000ff05057207 */ /* 0x000fc80004800000 */
[----:B------:R-:W-:Y:S02]  /*24050*/  ISETP.NE.U32.AND P3, PT, R5, RZ, PT ;  /* 0x000000ff0500720c */ /* 0x000fe40003f65070 */
[----:B------:R-:W-:-:S04]  /*24060*/  ISETP.GT.AND P0, PT, R3, 0x38, PT ;  /* 0x000000380300780c */ /* 0x000fc80003f04270 */
[----:B------:R-:W-:-:S04]  /*24070*/  SEL R5, RZ, 0x4, !P0 ;  /* 0x00000004ff057807 */ /* 0x000fc80004000000 */
[----:B------:R-:W-:-:S03]  /*24080*/  SEL R5, R5, RZ, !P1 ;  /* 0x000000ff05057207 */ /* 0x000fc60004800000 */
[----:B------:R1:W-:Y:S01]  /*24090*/  LDGSTS.E [R4+0x56800], [R8.64], P3 ;  /* 0x5680000008047fae */ /* 0x0003e20009921844 */
[----:B------:R-:W-:Y:S02]  /*240a0*/  ISETP.GT.AND P0, PT, R3, 0x3c, PT ;  /* 0x0000003c0300780c */ /* 0x000fe40003f04270 */
[----:B------:R-:W-:Y:S02]  /*240b0*/  ISETP.NE.U32.AND P2, PT, R5, RZ, PT ;  /* 0x000000ff0500720c */ /* 0x000fe40003f45070 */
[----:B------:R-:W-:-:S04]  /*240c0*/  SEL R5, RZ, 0x4, !P0 ;  /* 0x00000004ff057807 */ /* 0x000fc80004000000 */
[----:B------:R-:W-:-:S04]  /*240d0*/  SEL R5, R5, RZ, !P1 ;  /* 0x000000ff05057207 */ /* 0x000fc80004800000 */
[----:B------:R-:W-:Y:S02]  /*240e0*/  ISETP.NE.U32.AND P0, PT, R5, RZ, PT ;  /* 0x000000ff0500720c */ /* 0x000fe40003f05070 */
[----:B------:R-:W-:-:S05]  /*240f0*/  LOP3.LUT R34, R34, 0x7f, RZ, 0xc0, !PT ;  /* 0x0000007f22227812 */ /* 0x000fca00078ec0ff */
[----:B------:R-:W-:-:S05]  /*24100*/  IMAD.SHL.U32 R34, R34, 0x4, RZ ;  /* 0x0000000422227824 */ /* 0x000fca00078e00ff */
[----:B------:R-:W-:Y:S02]  /*24110*/  LOP3.LUT R28, R34, 0x20, RZ, 0x3c, !PT ;  /* 0x00000020221c7812 */ /* 0x000fe400078e3cff */
[----:B--2---:R-:W-:-:S05]  /*24120*/  IADD3 R25, P3, R25, R206, RZ ;  /* 0x000000ce19197210 */ /* 0x004fca0007f7e0ff */
[--C-:B------:R-:W-:Y:S01]  /*24130*/  IMAD.X R26, R26, 0x1, R0.reuse, P3 ;  /* 0x000000011a1a7824 */ /* 0x100fe200018e0600 */
[----:B----4-:R-:W-:Y:S01]  /*24140*/  IADD3 R21, P4, R21, R206, RZ ;  /* 0x000000ce15157210 */ /* 0x010fe20007f9e0ff */
        /* <DEDUP_REMOVED lines=8> */
[----:B------:R-:W4:Y:S04]  /*241d0*/  LDL.LU R25, [R1+0x2a0] ;  /* 0x0002a00001197983 */ /* 0x000f280000300800 */
[----:B------:R1:W-:Y:S02]  /*241e0*/  LDGSTS.E [R4+0x57000], [R8.64], P2 ;  /* 0x5700000008047fae */ /* 0x0003e40009121844 */
[----:B-1----:R-:W-:-:S02]  /*241f0*/  IMAD.MOV.U32 R9, RZ, RZ, R22 ;  /* 0x000000ffff097224 */ /* 0x002fc400078e0016 */
[----:B------:R-:W-:Y:S01]  /*24200*/  IMAD.MOV.U32 R8, RZ, RZ, R21 ;  /* 0x000000ffff087224 */ /* 0x000fe200078e0015 */
[----:B------:R-:W2:Y:S04]  /*24210*/  LDL.LU R22, [R1+0x2b4] ;  /* 0x0002b40001167983 */ /* 0x000ea80000300800 */
[----:B------:R-:W2:Y:S04]  /*24220*/  LDL.LU R21, [R1+0x2b8] ;  /* 0x0002b80001157983 */ /* 0x000ea80000300800 */
[----:B------:R1:W-:Y:S01]  /*24230*/  LDGSTS.E [R4+0x57800], [R8.64], P0 ;  /* 0x5780000008047fae */ /* 0x0003e20008121844 */
[----:B------:R-:W-:-:S04]  /*24240*/  ISETP.GT.AND P0, PT, R3, 0x1, PT ;  /* 0x000000010300780c */ /* 0x000fc80003f04270 */
[----:B-1----:R-:W-:Y:S02]  /*24250*/  SEL R4, RZ, 0x4, !P0 ;  /* 0x00000004ff047807 */ /* 0x002fe40004000000 */
[----:B------:R-:W-:Y:S02]  /*24260*/  ISETP.GT.AND P0, PT, R3, 0x5, PT ;  /* 0x000000050300780c */ /* 0x000fe40003f04270 */
[----:B------:R-:W-:Y:S02]  /*24270*/  SEL R4, R4, RZ, !P1 ;  /* 0x000000ff04047207 */ /* 0x000fe40004800000 */
[----:B------:R-:W-:Y:S02]  /*24280*/  SEL R5, RZ, 0x4, !P0 ;  /* 0x00000004ff057807 */ /* 0x000fe40004000000 */
[----:B------:R-:W-:Y:S02]  /*24290*/  ISETP.NE.U32.AND P0, PT, R4, RZ, PT ;  /* 0x000000ff0400720c */ /* 0x000fe40003f05070 */
[----:B------:R-:W-:-:S04]  /*242a0*/  SEL R4, R5, RZ, !P1 ;  /* 0x000000ff05047207 */ /* 0x000fc80004800000 */
[----:B------:R-:W-:Y:S01]  /*242b0*/  ISETP.NE.U32.AND P2, PT, R4, RZ, PT ;  /* 0x000000ff0400720c */ /* 0x000fe20003f45070 */
[----:B------:R-:W-:Y:S01]  /*242c0*/  IMAD R4, R204, 0x8000, R28 ;  /* 0x00008000cc047824 */ /* 0x000fe200078e021c */
[----:B-----5:R-:W-:-:S05]  /*242d0*/  IADD3 R24, P3, R24, R206, RZ ;  /* 0x000000ce18187210 */ /* 0x020fca0007f7e0ff */
[----:B---3--:R-:W-:Y:S01]  /*242e0*/  IMAD.X R27, R27, 0x1, R0, P3 ;  /* 0x000000011b1b7824 */ /* 0x008fe200018e0600 */
[----:B------:R-:W-:Y:S01]  /*242f0*/  STL [R1+0x7f8], R24 ;  /* 0x0007f81801007387 */ /* 0x000fe20000100800 */
[----:B------:R-:W-:-:S03]  /*24300*/  IMAD.MOV.U32 R8, RZ, RZ, R24 ;  /* 0x000000ffff087224 */ /* 0x000fc600078e0018 */
[----:B------:R1:W-:Y:S01]  /*24310*/  STL [R1+0x7f4], R27 ;  /* 0x0007f41b01007387 */ /* 0x0003e20000100800 */
[----:B------:R-:W-:-:S05]  /*24320*/  IMAD.MOV.U32 R9, RZ, RZ, R27 ;  /* 0x000000ffff097224 */ /* 0x000fca00078e001b */
[----:B------:R3:W-:Y:S01]  /*24330*/  LDGSTS.E [R4+0x50200], [R8.64], P0 ;  /* 0x5020000008047fae */ /* 0x0007e20008121844 */
[----:B------:R-:W-:-:S05]  /*24340*/  IADD3 R20, P3, R20, R206, RZ ;  /* 0x000000ce14147210 */ /* 0x000fca0007f7e0ff */
[----:B------:R-:W-:Y:S01]  /*24350*/  IMAD.X R23, R23, 0x1, R0, P3 ;  /* 0x0000000117177824 */ /* 0x000fe200018e0600 */
[----:B------:R-:W-:Y:S04]  /*24360*/  STL [R1+0x7f0], R20 ;  /* 0x0007f01401007387 */ /* 0x000fe80000100800 */
[----:B------:R5:W-:Y:S04]  /*24370*/  STL [R1+0x7ec], R23 ;  /* 0x0007ec1701007387 */ /* 0x000be80000100800 */
[----:B-1----:R-:W2:Y:S04]  /*24380*/  LDL.LU R27, [R1+0x2cc] ;  /* 0x0002cc00011b7983 */ /* 0x002ea80000300800 */
[----:B------:R-:W2:Y:S01]  /*24390*/  LDL.LU R24, [R1+0x2d0] ;  /* 0x0002d00001187983 */ /* 0x000ea20000300800 */
[----:B---3--:R-:W-:-:S02]  /*243a0*/  IMAD.MOV.U32 R9, RZ, RZ, R23 ;  /* 0x000000ffff097224 */ /* 0x008fc400078e0017 */
[----:B------:R-:W-:Y:S01]  /*243b0*/  IMAD.MOV.U32 R8, RZ, RZ, R20 ;  /* 0x000000ffff087224 */ /* 0x000fe200078e0014 */
[----:B-----5:R-:W5:Y:S04]  /*243c0*/  LDL.LU R23, [R1+0x2e4] ;  /* 0x0002e40001177983 */ /* 0x020f680000300800 */
[----:B------:R-:W5:Y:S01]  /*243d0*/  LDL.LU R20, [R1+0x2e8] ;  /* 0x0002e80001147983 */ /* 0x000f620000300800 */
[----:B------:R-:W-:-:S03]  /*243e0*/  ISETP.GT.AND P0, PT, R3, 0x9, PT ;  /* 0x000000090300780c */ /* 0x000fc60003f04270 */
[----:B------:R1:W-:Y:S01]  /*243f0*/  LDGSTS.E [R4+0x50a00], [R8.64], P2 ;  /* 0x50a0000008047fae */ /* 0x0003e20009121844 */
[----:B------:R-:W-:Y:S02]  /*24400*/  SEL R5, RZ, 0x4, !P0 ;  /* 0x00000004ff057807 */ /* 0x000fe40004000000 */
[----:B------:R-:W-:Y:S02]  /*24410*/  ISETP.GT.AND P0, PT, R3, 0xd, PT ;  /* 0x0000000d0300780c */ /* 0x000fe40003f04270 */
[----:B------:R-:W-:-:S04]  /*24420*/  SEL R5, R5, RZ, !P1 ;  /* 0x000000ff05057207 */ /* 0x000fc80004800000 */
[----:B------:R-:W-:Y:S02]  /*24430*/  ISETP.NE.U32.AND P2, PT, R5, RZ, PT ;  /* 0x000000ff0500720c */ /* 0x000fe40003f45070 */
[----:B------:R-:W-:-:S04]  /*24440*/  SEL R5, RZ, 0x4, !P0 ;  /* 0x00000004ff057807 */ /* 0x000fc80004000000 */
[----:B------:R-:W-:-:S04]  /*24450*/  SEL R5, R5, RZ, !P1 ;  /* 0x000000ff05057207 */ /* 0x000fc80004800000 */
[----:B------:R-:W-:Y:S02]  /*24460*/  ISETP.NE.U32.AND P3, PT, R5, RZ, PT ;  /* 0x000000ff0500720c */ /* 0x000fe40003f65070 */
[----:B----4-:R-:W-:-:S05]  /*24470*/  IADD3 R25, P0, R25, R206, RZ ;  /* 0x000000ce19197210 */ /* 0x010fca0007f1e0ff */
[----:B--2---:R-:W-:Y:S01]  /*24480*/  IMAD.X R26, R26, 0x1, R0, P0 ;  /* 0x000000011a1a7824 */ /* 0x004fe200000e0600 */
[----:B------:R-:W-:Y:S01]  /*24490*/  STL [R1+0x2a0], R25 ;  /* 0x0002a01901007387 */ /* 0x000fe20000100800 */
[----:B-1----:R-:W-:-:S03]  /*244a0*/  IMAD.MOV.U32 R8, RZ, RZ, R25 ;  /* 0x000000ffff087224 */ /* 0x002fc600078e0019 */
[----:B------:R1:W-:Y:S01]  /*244b0*/  STL [R1+0x29c], R26 ;  /* 0x00029c1a01007387 */ /* 0x0003e20000100800 */
[----:B------:R-:W-:-:S05]  /*244c0*/  IMAD.MOV.U32 R9, RZ, RZ, R26 ;  /* 0x000000ffff097224 */ /* 0x000fca00078e001a */
[----:B------:R2:W-:Y:S01]  /*244d0*/  LDGSTS.E [R4+0x51200], [R8.64], P2 ;  /* 0x5120000008047fae */ /* 0x0005e20009121844 */
[----:B------:R-:W-:-:S05]  /*244e0*/  IADD3 R21, P0, R21, R206, RZ ;  /* 0x000000ce15157210 */ /* 0x000fca0007f1e0ff */
[----:B------:R-:W-:Y:S01]  /*244f0*/  IMAD.X R22, R22, 0x1, R0, P0 ;  /* 0x0000000116167824 */ /* 0x000fe200000e0600 */
[----:B------:R-:W-:Y:S04]  /*24500*/  STL [R1+0x2b8], R21 ;  /* 0x0002b81501007387 */ /* 0x000fe80000100800 */
[----:B------:R4:W-:Y:S04]  /*24510*/  STL [R1+0x2b4], R22 ;  /* 0x0002b41601007387 */ /* 0x0009e80000100800 */
[----:B-1----:R-:W3:Y:S04]  /*24520*/  LDL.LU R26, [R1+0x2fc] ;  /* 0x0002fc00011a7983 */ /* 0x002ee80000300800 */
[----:B------:R-:W3:Y:S01]  /*24530*/  LDL.LU R25, [R1+0x300] ;  /* 0x0003000001197983 */ /* 0x000ee20000300800 */
[----:B--2---:R-:W-:Y:S01]  /*24540*/  IMAD.MOV.U32 R9, RZ, RZ, R22 ;  /* 0x000000ffff097224 */ /* 0x004fe200078e0016 */
[----:B------:R-:W-:Y:S01]  /*24550*/  ISETP.GT.AND P0, PT, R3, 0x11, PT ;  /* 0x000000110300780c */ /* 0x000fe20003f04270 */
[----:B------:R-:W-:Y:S01]  /*24560*/  IMAD.MOV.U32 R8, RZ, RZ, R21 ;  /* 0x000000ffff087224 */ /* 0x000fe200078e0015 */
[----:B----4-:R-:W2:Y:S04]  /*24570*/  LDL.LU R22, [R1+0x314] ;  /* 0x0003140001167983 */ /* 0x010ea80000300800 */
[----:B------:R-:W4:Y:S01]  /*24580*/  LDL.LU R21, [R1+0x318] ;  /* 0x0003180001157983 */ /* 0x000f220000300800 */
[----:B------:R-:W-:-:S02]  /*24590*/  SEL R5, RZ, 0x4, !P0 ;  /* 0x00000004ff057807 */ /* 0x000fc40004000000 */
[----:B------:R-:W-:Y:S01]  /*245a0*/  ISETP.GT.AND P0, PT, R3, 0x15, PT ;  /* 0x000000150300780c */ /* 0x000fe20003f04270 */
[----:B------:R1:W-:Y:S01]  /*245b0*/  LDGSTS.E [R4+0x51a00], [R8.64], P3 ;  /* 0x51a0000008047fae */ /* 0x0003e20009921844 */
[----:B------:R-:W-:-:S04]  /*245c0*/  SEL R5, R5, RZ, !P1 ;  /* 0x000000ff05057207 */ /* 0x000fc80004800000 */
[----:B------:R-:W-:Y:S02]  /*245d0*/  ISETP.NE.U32.AND P2, PT, R5, RZ, PT ;  /* 0x000000ff0500720c */ /* 0x000fe40003f45070 */
[----:B------:R-:W-:Y:S02]  /*245e0*/  SEL R5, RZ, 0x4, !P0 ;  /* 0x00000004ff057807 */ /* 0x000fe40004000000 */
[----:B------:R-:W-:-:S05]  /*245f0*/  IADD3 R24, P0, R24, R206, RZ ;  /* 0x000000ce18187210 */ /* 0x000fca0007f1e0ff */
[--C-:B------:R-:W-:Y:S01]  /*24600*/  IMAD.X R27, R27, 0x1, R0.reuse, P0 ;  /* 0x000000011b1b7824 */ /* 0x100fe200000e0600 */
        /* <DEDUP_REMOVED lines=8> */
[----:B-----5:R-:W5:Y:S04]  /*24690*/  LDL.LU R27, [R1+0x32c] ;  /* 0x00032c00011b7983 */ /* 0x020f680000300800 */
[----:B------:R-:W5:Y:S04]  /*246a0*/  LDL.LU R24, [R1+0x330] ;  /* 0x0003300001187983 */ /* 0x000f680000300800 */
[----:B------:R1:W-:Y:S02]  /*246b0*/  LDGSTS.E [R4+0x52200], [R8.64], P2 ;  /* 0x5220000008047fae */ /* 0x0003e40009121844 */
[----:B-1----:R-:W-:-:S02]  /*246c0*/  IMAD.MOV.U32 R9, RZ, RZ, R23 ;  /* 0x000000ffff097224 */ /* 0x002fc400078e0017 */
[----:B------:R-:W-:Y:S01]  /*246d0*/  IMAD.MOV.U32 R8, RZ, RZ, R20 ;  /* 0x000000ffff087224 */ /* 0x000fe200078e0014 */
[----:B------:R-:W5:Y:S04]  /*246e0*/  LDL.LU R23, [R1+0x344] ;  /* 0x0003440001177983 */ /* 0x000f680000300800 */
        /* <DEDUP_REMOVED lines=12> */
[----:B---3--:R-:W-:-:S05]  /*247b0*/  IADD3 R25, P0, R25, R206, RZ ;  /* 0x000000ce19197210 */ /* 0x008fca0007f1e0ff */
[--C-:B------:R-:W-:Y:S01]  /*247c0*/  IMAD.X R26, R26, 0x1, R0.reuse, P0 ;  /* 0x000000011a1a7824 */ /* 0x100fe200000e0600 */
[----:B----4-:R-:W-:Y:S01]  /*247d0*/  IADD3 R21, P0, R21, R206, RZ ;  /* 0x000000ce15157210 */ /* 0x010fe20007f1e0ff */
[----:B------:R-:W-:Y:S04]  /*247e0*/  STL [R1+0x300], R25 ;  /* 0x0003001901007387 */ /* 0x000fe80000100800 */
[----:B--2---:R-:W-:Y:S01]  /*247f0*/  IMAD.X R22, R22, 0x1, R0, P0 ;  /* 0x0000000116167824 */ /* 0x004fe200000e0600 */
[----:B------:R2:W-:Y:S01]  /*24800*/  STL [R1+0x2fc], R26 ;  /* 0x0002fc1a01007387 */ /* 0x0005e20000100800 */
[----:B-1----:R-:W-:Y:S02]  /*24810*/  IMAD.MOV.U32 R8, RZ, RZ, R25 ;  /* 0x000000ffff087224 */ /* 0x002fe400078e0019 */
[----:B------:R-:W-:Y:S01]  /*24820*/  IMAD.MOV.U32 R9, RZ, RZ, R26 ;  /* 0x000000ffff097224 */ /* 0x000fe200078e001a */
[----:B------:R-:W-:Y:S04]  /*24830*/  STL [R1+0x318], R21 ;  /* 0x0003181501007387 */ /* 0x000fe80000100800 */
[----:B------:R1:W-:Y:S04]  /*24840*/  STL [R1+0x314], R22 ;  /* 0x0003141601007387 */ /* 0x0003e80000100800 */
[----:B--2---:R-:W2:Y:S04]  /*24850*/  LDL.LU R26, [R1+0x35c] ;  /* 0x00035c00011a7983 */ /* 0x004ea80000300800 */
[----:B------:R-:W3:Y:S01]  /*24860*/  LDL.LU R25, [R1+0x360] ;  /* 0x0003600001197983 */ /* 0x000ee20000300800 */
[----:B------:R-:W-:-:S03]  /*24870*/  ISETP.GT.AND P0, PT, R3, 0x21, PT ;  /* 0x000000210300780c */ /* 0x000fc60003f04270 */
[----:B------:R4:W-:Y:S01]  /*24880*/  LDGSTS.E [R4+0x53200], [R8.64], P2 ;  /* 0x5320000008047fae */ /* 0x0009e20009121844 */
[----:B------:R-:W-:Y:S01]  /*24890*/  SEL R5, RZ, 0x4, !P0 ;  /* 0x00000004ff057807 */ /* 0x000fe20004000000 */
[----:B----4-:R-:W-:Y:S02]  /*248a0*/  IMAD.MOV.U32 R9, RZ, RZ, R22 ;  /* 0x000000ffff097224 */ /* 0x010fe400078e0016 */
[----:B------:R-:W-:Y:S01]  /*248b0*/  IMAD.MOV.U32 R8, RZ, RZ, R21 ;  /* 0x000000ffff087224 */ /* 0x000fe200078e0015 */
[----:B-1----:R-:W4:Y:S04]  /*248c0*/  LDL.LU R22, [R1+0x374] ;  /* 0x0003740001167983 */ /* 0x002f280000300800 */
[----:B------:R-:W4:Y:S01]  /*248d0*/  LDL.LU R21, [R1+0x378] ;  /* 0x0003780001157983 */ /* 0x000f220000300800 */
[----:B------:R-:W-:-:S02]  /*248e0*/  SEL R5, R5, RZ, !P1 ;  /* 0x000000ff05057207 */ /* 0x000fc40004800000 */
[----:B------:R-:W-:Y:S01]  /*248f0*/  ISETP.GT.AND P0, PT, R3, 0x25, PT ;  /* 0x000000250300780c */ /* 0x000fe20003f04270 */
[----:B------:R1:W-:Y:S01]  /*24900*/  LDGSTS.E [R4+0x53a00], [R8.64], P3 ;  /* 0x53a0000008047fae */ /* 0x0003e20009921844 */
[----:B------:R-:W-:Y:S02]  /*24910*/  ISETP.NE.U32.AND P2, PT, R5, RZ, PT ;  /* 0x000000ff0500720c */ /* 0x000fe40003f45070 */
[----:B------:R-:W-:Y:S02]  /*24920*/  SEL R5, RZ, 0x4, !P0 ;  /* 0x00000004ff057807 */ /* 0x000fe40004000000 */
[----:B-----5:R-:W-:-:S05]  /*24930*/  IADD3 R24, P0, R24, R206, RZ ;  /* 0x000000ce18187210 */ /* 0x020fca0007f1e0ff */
[----:B------:R-:W-:Y:S01]  /*24940*/  IMAD.X R27, R27, 0x1, R0, P0 ;  /* 0x000000011b1b7824 */ /* 0x000fe200000e0600 */
[----:B------:R-:W-:Y:S01]  /*24950*/  STL [R1+0x330], R24 ;  /* 0x0003301801007387 */ /* 0x000fe20000100800 */
[----:B-1----:R-:W-:-:S03]  /*24960*/  IMAD.MOV.U32 R8, RZ, RZ, R24 ;  /* 0x000000ffff087224 */ /* 0x002fc600078e0018 */
[----:B------:R1:W-:Y:S01]  /*24970*/  STL [R1+0x32c], R27 ;  /* 0x00032c1b01007387 */ /* 0x0003e20000100800 */
[----:B------:R-:W-:Y:S01]  /*24980*/  IMAD.MOV.U32 R9, RZ, RZ, R27 ;  /* 0x000000ffff097224 */ /* 0x000fe200078e001b */
[----:B------:R-:W-:Y:S02]  /*24990*/  SEL R5, R5, RZ, !P1 ;  /* 0x000000ff05057207 */ /* 0x000fe40004800000 */
[----:B------:R-:W-:Y:S02]  /*249a0*/  IADD3 R20, P0, R20, R206, RZ ;  /* 0x000000ce14147210 */ /* 0x000fe40007f1e0ff */
[----:B------:R5:W-:Y:S03]  /*249b0*/  LDGSTS.E [R4+0x54200], [R8.64], P2 ;  /* 0x5420000008047fae */ /* 0x000be60009121844 */
[----:B------:R-:W-:Y:S01]  /*249c0*/  IMAD.X R23, R23, 0x1, R0, P0 ;  /* 0x0000000117177824 */ /* 0x000fe200000e0600 */
[----:B------:R-:W-:Y:S04]  /*249d0*/  STL [R1+0x348], R20 ;  /* 0x0003481401007387 */ /* 0x000fe80000100800 */
[----:B------:R5:W-:Y:S04]  /*249e0*/  STL [R1+0x344], R23 ;  /* 0x0003441701007387 */ /* 0x000be80000100800 */
[----:B-1----:R-:W4:Y:S04]  /*249f0*/  LDL.LU R27, [R1+0x38c] ;  /* 0x00038c00011b7983 */ /* 0x002f280000300800 */
[----:B------:R-:W4:Y:S01]  /*24a00*/  LDL.LU R24, [R1+0x390] ;  /* 0x0003900001187983 */ /* 0x000f220000300800 */
[----:B------:R-:W-:-:S02]  /*24a10*/  ISETP.GT.AND P0, PT, R3, 0x29, PT ;  /* 0x000000290300780c */ /* 0x000fc40003f04270 */
[----:B------:R-:W-:Y:S02]  /*24a20*/  ISETP.NE.U32.AND P3, PT, R5, RZ, PT ;  /* 0x000000ff0500720c */ /* 0x000fe40003f65070 */
[----:B------:R-:W-:Y:S01]  /*24a30*/  SEL R5, RZ, 0x4, !P0 ;  /* 0x00000004ff057807 */ /* 0x000fe20004000000 */
[----:B-----5:R-:W-:Y:S01]  /*24a40*/  IMAD.MOV.U32 R9, RZ, RZ, R23 ;  /* 0x000000ffff097224 */ /* 0x020fe200078e0017 */
[----:B------:R-:W-:Y:S01]  /*24a50*/  ISETP.GT.AND P0, PT, R3, 0x2d, PT ;  /* 0x0000002d0300780c */ /* 0x000fe20003f04270 */
[----:B------:R-:W-:Y:S01]  /*24a60*/  IMAD.MOV.U32 R8, RZ, RZ, R20 ;  /* 0x000000ffff087224 */ /* 0x000fe200078e0014 */
[----:B------:R-:W-:Y:S01]  /*24a70*/  SEL R5, R5, RZ, !P1 ;  /* 0x000000ff05057207 */ /* 0x000fe20004800000 */
[----:B------:R-:W5:Y:S03]  /*24a80*/  LDL.LU R23, [R1+0x3a4] ;  /* 0x0003a40001177983 */ /* 0x000f660000300800 */
[----:B------:R-:W-:Y:S01]  /*24a90*/  ISETP.NE.U32.AND P2, PT, R5, RZ, PT ;  /* 0x000000ff0500720c */ /* 0x000fe20003f45070 */
[----:B------:R-:W5:Y:S01]  /*24aa0*/  LDL.LU R20, [R1+0x3a8] ;  /* 0x0003a80001147983 */ /* 0x000f620000300800 */
[----:B------:R-:W-:-:S03]  /*24ab0*/  SEL R5, RZ, 0x4, !P0 ;  /* 0x00000004ff057807 */ /* 0x000fc60004000000 */
[----:B------:R1:W-:Y:S01]  /*24ac0*/  LDGSTS.E [R4+0x54a00], [R8.64], P3 ;  /* 0x54a0000008047fae */ /* 0x0003e20009921844 */
[----:B------:R-:W-:-:S04]  /*24ad0*/  SEL R5, R5, RZ, !P1 ;  /* 0x000000ff05057207 */ /* 0x000fc80004800000 */
[----:B------:R-:W-:Y:S02]  /*24ae0*/  ISETP.NE.U32.AND P3, PT, R5, RZ, PT ;  /* 0x000000ff0500720c */ /* 0x000fe40003f65070 */
[----:B---3--:R-:W-:-:S05]  /*24af0*/  IADD3 R25, P0, R25, R206, RZ ;  /* 0x000000ce19197210 */ /* 0x008fca0007f1e0ff */
[----:B--2---:R-:W-:Y:S02]  /*24b00*/  IMAD.X R26, R26, 0x1, R0, P0 ;  /* 0x000000011a1a7824 */ /* 0x004fe400000e0600 */
[----:B-1----:R-:W-:Y:S02]  /*24b10*/  IMAD.MOV.U32 R8, RZ, RZ, R25 ;  /* 0x000000ffff087224 */ /* 0x002fe400078e0019 */
[----:B------:R-:W-:Y:S01]  /*24b20*/  IMAD.MOV.U32 R9, RZ, RZ, R26 ;  /* 0x000000ffff097224 */ /* 0x000fe200078e001a */
[----:B------:R-:W-:Y:S04]  /*24b30*/  STL [R1+0x360], R25 ;  /* 0x0003601901007387 */ /* 0x000fe80000100800 */
[----:B------:R-:W-:Y:S04]  /*24b40*/  STL [R1+0x35c], R26 ;  /* 0x00035c1a01007387 */ /* 0x000fe80000100800 */
[----:B------:R1:W-:Y:S01]  /*24b50*/  LDGSTS.E [R4+0x55200], [R8.64], P2 ;  /* 0x5520000008047fae */ /* 0x0003e20009121844 */
[----:B----4-:R-:W-:-:S05]  /*24b60*/  IADD3 R21, P0, R21, R206, RZ ;  /* 0x000000ce15157210 */ /* 0x010fca0007f1e0ff */
[----:B------:R-:W-:Y:S01]  /*24b70*/  IMAD.X R22, R22, 0x1, R0, P0 ;  /* 0x0000000116167824 */ /* 0x000fe200000e0600 */
[----:B------:R-:W-:Y:S03]  /*24b80*/  STL [R1+0x378], R21 ;  /* 0x0003781501007387 */ /* 0x000fe60000100800 */
[----:B-1----:R-:W-:Y:S01]  /*24b90*/  IMAD.MOV.U32 R9, RZ, RZ, R22 ;  /* 0x000000ffff097224 */ /* 0x002fe200078e0016 */
[----:B------:R1:W-:Y:S04]  /*24ba0*/  STL [R1+0x374], R22 ;  /* 0x0003741601007387 */ /* 0x0003e80000100800 */
[----:B------:R-:W2:Y:S04]  /*24bb0*/  LDL.LU R28, [R1+0x3bc] ;  /* 0x0003bc00011c7983 */ /* 0x000ea80000300800 */
[----:B-1----:R-:W3:Y:S01]  /*24bc0*/  LDL.LU R22, [R1+0x3c0] ;  /* 0x0003c00001167983 */ /* 0x002ee20000300800 */
[----:B------:R-:W-:-:S03]  /*24bd0*/  ISETP.GT.AND P0, PT, R3, 0x31, PT ;  /* 0x000000310300780c */ /* 0x000fc60003f04270 */
[----:B------:R-:W4:Y:S04]  /*24be0*/  LDL.LU R26, [R1+0x3d4] ;  /* 0x0003d400011a7983 */ /* 0x000f280000300800 */
[----:B------:R-:W4:Y:S01]  /*24bf0*/  LDL.LU R25, [R1+0x3d8] ;  /* 0x0003d80001197983 */ /* 0x000f220000300800 */
[----:B------:R-:W-:Y:S02]  /*24c00*/  SEL R5, RZ, 0x4, !P0 ;  /* 0x00000004ff057807 */ /* 0x000fe40004000000 */
[----:B------:R-:W-:Y:S02]  /*24c10*/  ISETP.GT.AND P0, PT, R3, 0x35, PT ;  /* 0x000000350300780c */ /* 0x000fe40003f04270 */
[----:B------:R-:W-:-:S04]  /*24c20*/  SEL R5, R5, RZ, !P1 ;  /* 0x000000ff05057207 */ /* 0x000fc80004800000 */
[----:B------:R-:W-:Y:S02]  /*24c30*/  ISETP.NE.U32.AND P2, PT, R5, RZ, PT ;  /* 0x000000ff0500720c */ /* 0x000fe40003f45070 */
[----:B------:R-:W-:Y:S01]  /*24c40*/  SEL R5, RZ, 0x4, !P0 ;  /* 0x00000004ff057807 */ /* 0x000fe20004000000 */
[----:B------:R-:W-:Y:S02]  /*24c50*/  IMAD.MOV.U32 R8, RZ, RZ, R21 ;  /* 0x000000ffff087224 */ /* 0x000fe400078e0015 */
[----:B------:R-:W4:Y:S04]  /*24c60*/  LDL.LU R21, [R1+0x280] ;  /* 0x0002800001157983 */ /* 0x000f280000300800 */
[----:B------:R1:W-:Y:S01]  /*24c70*/  LDGSTS.E [R4+0x55a00], [R8.64], P3 ;  /* 0x55a0000008047fae */ /* 0x0003e20009921844 */
[----:B------:R-:W-:-:S05]  /*24c80*/  IADD3 R24, P0, R24, R206, RZ ;  /* 0x000000ce18187210 */ /* 0x000fca0007f1e0ff */
[----:B------:R-:W-:Y:S01]  /*24c90*/  IMAD.X R27, R27, 0x1, R0, P0 ;  /* 0x000000011b1b7824 */ /* 0x000fe200000e0600 */
[----:B------:R5:W-:Y:S01]  /*24ca0*/  STL [R1+0x390], R24 ;  /* 0x0003901801007387 */ /* 0x000be20000100800 */
[----:B-1----:R-:W-:-:S03]  /*24cb0*/  IMAD.MOV.U32 R8, RZ, RZ, R24 ;  /* 0x000000ffff087224 */ /* 0x002fc600078e0018 */
[----:B------:R1:W-:Y:S04]  /*24cc0*/  STL [R1+0x38c], R27 ;  /* 0x00038c1b01007387 */ /* 0x0003e80000100800 */
[----:B-----5:R-:W5:Y:S01]  /*24cd0*/  LDL.LU R24, [R1+0x27c] ;  /* 0x00027c0001187983 */ /* 0x020f620000300800 */
[----:B------:R-:W-:Y:S02]  /*24ce0*/  IADD3 R20, P0, R20, R206, RZ ;  /* 0x000000ce14147210 */ /* 0x000fe40007f1e0ff */
[----:B------:R-:W-:-:S03]  /*24cf0*/  SEL R5, R5, RZ, !P1 ;  /* 0x000000ff05057207 */ /* 0x000fc60004800000 */
[----:B------:R-:W-:Y:S01]  /*24d00*/  IMAD.X R23, R23, 0x1, R0, P0 ;  /* 0x0000000117177824 */ /* 0x000fe200000e0600 */
[----:B------:R-:W-:Y:S02]  /*24d10*/  ISETP.NE.U32.AND P3, PT, R5, RZ, PT ;  /* 0x000000ff0500720c */ /* 0x000fe40003f65070 */
[----:B------:R-:W-:Y:S01]  /*24d20*/  ISETP.GT.AND P0, PT, R3, 0x39, PT ;  /* 0x000000390300780c */ /* 0x000fe20003f04270 */
[----:B------:R-:W-:-:S03]  /*24d30*/  IMAD.MOV.U32 R9, RZ, RZ, R27 ;  /* 0x000000ffff097224 */ /* 0x000fc600078e001b */
[----:B------:R-:W-:Y:S02]  /*24d40*/  SEL R5, RZ, 0x4, !P0 ;  /* 0x00000004ff057807 */ /* 0x000fe40004000000 */
[----:B------:R1:W-:Y:S01]  /*24d50*/  LDGSTS.E [R4+0x56200], [R8.64], P2 ;  /* 0x5620000008047fae */ /* 0x0003e20009121844 */
[----:B------:R-:W-:Y:S02]  /*24d60*/  ISETP.GT.AND P0, PT, R3, 0x3d, PT ;  /* 0x0000003d0300780c */ /* 0x000fe40003f04270 */
[----:B------:R-:W-:-:S04]  /*24d70*/  SEL R5, R5, RZ, !P1 ;  /* 0x000000ff05057207 */ /* 0x000fc80004800000 */
[----:B------:R-:W-:Y:S01]  /*24d80*/  ISETP.NE.U32.AND P2, PT, R5, RZ, PT ;  /* 0x000000ff0500720c */ /* 0x000fe20003f45070 */
[----:B-1----:R-:W-:Y:S02]  /*24d90*/  IMAD.MOV.U32 R8, RZ, RZ, R20 ;  /* 0x000000ffff087224 */ /* 0x002fe400078e0014 */
[----:B------:R-:W-:Y:S01]  /*24da0*/  IMAD.MOV.U32 R9, RZ, RZ, R23 ;  /* 0x000000ffff097224 */ /* 0x000fe200078e0017 */
[----:B------:R-:W-:-:S04]  /*24db0*/  SEL R5, RZ, 0x4, !P0 ;  /* 0x00000004ff057807 */ /* 0x000fc80004000000 */
[----:B------:R1:W-:Y:S01]  /*24dc0*/  LDGSTS.E [R4+0x56a00], [R8.64], P3 ;  /* 0x56a0000008047fae */ /* 0x0003e20009921844 */
[----:B------:R-:W-:-:S03]  /*24dd0*/  SEL R5, R5, RZ, !P1 ;  /* 0x000000ff05057207 */ /* 0x000fc60004800000 */
[----:B------:R-:W-:Y:S01]  /*24de0*/  STL [R1+0x3a8], R20 ;  /* 0x0003a81401007387 */ /* 0x000fe20000100800 */
[----:B------:R-:W-:-:S03]  /*24df0*/  ISETP.NE.U32.AND P0, PT, R5, RZ, PT ;  /* 0x000000ff0500720c */ /* 0x000fc60003f05070 */
[----:B------:R1:W-:Y:S04]  /*24e00*/  STL [R1+0x3a4], R23 ;  /* 0x0003a41701007387 */ /* 0x0003e80000100800 */
[----:B------:R-:W5:Y:S04]  /*24e10*/  LDL.LU R27, [R1+0x28c] ;  /* 0x00028c00011b7983 */ /* 0x000f680000300800 */
[----:B-1----:R-:W5:Y:S04]  /*24e20*/  LDL.LU R23, [R1+0x290] ;  /* 0x0002900001177983 */ /* 0x002f680000300800 */
[----:B------:R-:W5:Y:S01]  /*24e30*/  LDL.LU R20, [R1+0x2a8] ;  /* 0x0002a80001147983 */ /* 0x000f620000300800 */
[----:B------:R-:W-:Y:S01]  /*24e40*/  IMAD.SHL.U32 R35, R35, 0x4, RZ ;  /* 0x0000000423237824 */ /* 0x000fe200078e00ff */
[----:B---3--:R-:W-:-:S05]  /*24e50*/  IADD3 R22, P3, R22, R206, RZ ;  /* 0x000000ce16167210 */ /* 0x008fca0007f7e0ff */
[----:B--2---:R-:W-:Y:S01]  /*24e60*/  IMAD.X R28, R28, 0x1, R0, P3 ;  /* 0x000000011c1c7824 */ /* 0x004fe200018e0600 */
[----:B----4-:R-:W-:Y:S01]  /*24e70*/  IADD3 R25, P4, R25, R206, RZ ;  /* 0x000000ce19197210 */ /* 0x010fe20007f9e0ff */
[----:B------:R-:W-:Y:S02]  /*24e80*/  IMAD.MOV.U32 R8, RZ, RZ, R22 ;  /* 0x000000ffff087224 */ /* 0x000fe400078e0016 */
[----:B------:R-:W-:Y:S02]  /*24e90*/  IMAD.MOV.U32 R9, RZ, RZ, R28 ;  /* 0x000000ffff097224 */ /* 0x000fe400078e001c */
[----:B------:R-:W-:Y:S01]  /*24ea0*/  IMAD.X R26, R26, 0x1, R0, P4 ;  /* 0x000000011a1a7824 */ /* 0x000fe200020e0600 */
[----:B------:R1:W-:Y:S04]  /*24eb0*/  STL [R1+0x3c0], R22 ;  /* 0x0003c01601007387 */ /* 0x0003e80000100800 */
[----:B------:R2:W-:Y:S04]  /*24ec0*/  LDGSTS.E [R4+0x57200], [R8.64], P2 ;  /* 0x5720000008047fae */ /* 0x0005e80009121844 */
[----:B------:R-:W-:Y:S04]  /*24ed0*/  STL [R1+0x3bc], R28 ;  /* 0x0003bc1c01007387 */ /* 0x000fe80000100800 */
[----:B------:R3:W-:Y:S01]  /*24ee0*/  STL [R1+0x3d8], R25 ;  /* 0x0003d81901007387 */ /* 0x0007e20000100800 */
[----:B--2---:R-:W-:-:S03]  /*24ef0*/  IMAD.MOV.U32 R8, RZ, RZ, R25 ;  /* 0x000000ffff087224 */ /* 0x004fc600078e0019 */
[----:B-1----:R-:W2:Y:S01]  /*24f00*/  LDL.LU R22, [R1+0x2a4] ;  /* 0x0002a40001167983 */ /* 0x002ea20000300800 */
[----:B------:R-:W-:-:S05]  /*24f10*/  IMAD.MOV.U32 R9, RZ, RZ, R26 ;  /* 0x000000ffff097224 */ /* 0x000fca00078e001a */
[----:B------:R1:W-:Y:S01]  /*24f20*/  LDGSTS.E [R4+0x57a00], [R8.64], P0 ;  /* 0x57a0000008047fae */ /* 0x0003e20008121844 */
[----:B------:R-:W-:Y:S02]  /*24f30*/  ISETP.GT.AND P0, PT, R3, 0x2, PT ;  /* 0x000000020300780c */ /* 0x000fe40003f04270 */
[----:B---3--:R-:W-:Y:S02]  /*24f40*/  LOP3.LUT R25, R35, 0x40, RZ, 0x3c, !PT ;  /* 0x0000004023197812 */ /* 0x008fe400078e3cff */
[----:B-1----:R-:W-:Y:S02]  /*24f50*/  SEL R4, RZ, 0x4, !P0 ;  /* 0x00000004ff047807 */ /* 0x002fe40004000000 */
[----:B------:R-:W-:Y:S02]  /*24f60*/  IADD3 R21, P0, R21, R206, RZ ;  /* 0x000000ce15157210 */ /* 0x000fe40007f1e0ff */
[----:B------:R-:W-:Y:S01]  /*24f70*/  SEL R4, R4, RZ, !P1 ;  /* 0x000000ff04047207 */ /* 0x000fe20004800000 */
[----:B------:R1:W-:Y:S03]  /*24f80*/  STL [R1+0x3d4], R26 ;  /* 0x0003d41a01007387 */ /* 0x0003e60000100800 */
[----:B------:R-:W-:Y:S01]  /*24f90*/  ISETP.NE.U32.AND P2, PT, R4, RZ, PT ;  /* 0x000000ff0400720c */ /* 0x000fe20003f45070 */
[----:B------:R-:W-:Y:S01]  /*24fa0*/  STL [R1+0x280], R21 ;  /* 0x0002801501007387 */ /* 0x000fe20000100800 */
[----:B------:R-:W-:-:S02]  /*24fb0*/  IMAD R4, R204, 0x8000, R25 ;  /* 0x00008000cc047824 */ /* 0x000fc400078e0219 */
[----:B------:R-:W-:Y:S02]  /*24fc0*/  IMAD.MOV.U32 R8, RZ, RZ, R21 ;  /* 0x000000ffff087224 */ /* 0x000fe400078e0015 */
[----:B-----5:R-:W-:-:S05]  /*24fd0*/  IMAD.X R24, R24, 0x1, R0, P0 ;  /* 0x0000000118187824 */ /* 0x020fca00000e0600 */
[----:B------:R3:W-:Y:S04]  /*24fe0*/  STL [R1+0x27c], R24 ;  /* 0x00027c1801007387 */ /* 0x0007e80000100800 */
[----:B-1----:R-:W4:Y:S04]  /*24ff0*/  LDL.LU R26, [R1+0x2bc] ;  /* 0x0002bc00011a7983 */ /* 0x002f280000300800 */
[----:B------:R-:W5:Y:S01]  /*25000*/  LDL.LU R25, [R1+0x2c0] ;  /* 0x0002c00001197983 */ /* 0x000f620000300800 */
[----:B------:R-:W-:-:S03]  /*25010*/  IMAD.MOV.U32 R9, RZ, RZ, R24 ;  /* 0x000000ffff097224 */ /* 0x000fc600078e0018 */
[----:B---3--:R-:W3:Y:S04]  /*25020*/  LDL.LU R24, [R1+0x2d4] ;  /* 0x0002d40001187983 */ /* 0x008ee80000300800 */
[----:B------:R-:W3:Y:S01]  /*25030*/  LDL.LU R21, [R1+0x2d8] ;  /* 0x0002d80001157983 */ /* 0x000ee20000300800 */
[----:B------:R-:W-:-:S03]  /*25040*/  ISETP.GT.AND P0, PT, R3, 0x6, PT ;  /* 0x000000060300780c */ /* 0x000fc60003f04270 */
[----:B------:R1:W-:Y:S01]  /*25050*/  LDGSTS.E [R4+0x50400], [R8.64], P2 ;  /* 0x5040000008047fae */ /* 0x0003e20009121844 */
[----:B------:R-:W-:Y:S02]  /*25060*/  SEL R5, RZ, 0x4, !P0 ;  /* 0x00000004ff057807 */ /* 0x000fe40004000000 */
[----:B------:R-:W-:Y:S02]  /*25070*/  ISETP.GT.AND P0, PT, R3, 0xa, PT ;  /* 0x0000000a0300780c */ /* 0x000fe40003f04270 */
[----:B------:R-:W-:-:S04]  /*25080*/  SEL R5, R5, RZ, !P1 ;  /* 0x000000ff05057207 */ /* 0x000fc80004800000 */
[----:B------:R-:W-:Y:S02]  /*25090*/  ISETP.NE.U32.AND P2, PT, R5, RZ, PT ;  /* 0x000000ff0500720c */ /* 0x000fe40003f45070 */
[----:B------:R-:W-:Y:S02]  /*250a0*/  SEL R5, RZ, 0x4, !P0 ;  /* 0x00000004ff057807 */ /* 0x000fe40004000000 */
[----:B------:R-:W-:-:S05]  /*250b0*/  IADD3 R23, P0, R23, R206, RZ ;  /* 0x000000ce17177210 */ /* 0x000fca0007f1e0ff */
[----:B------:R-:W-:Y:S01]  /*250c0*/  IMAD.X R27, R27, 0x1, R0, P0 ;  /* 0x000000011b1b7824 */ /* 0x000fe200000e0600 */
[----:B------:R-:W-:Y:S01]  /*250d0*/  IADD3 R20, P0, R20, R206, RZ ;  /* 0x000000ce14147210 */ /* 0x000fe20007f1e0ff */
[----:B------:R-:W-:Y:S01]  /*250e0*/  STL [R1+0x290], R23 ;  /* 0x0002901701007387 */ /* 0x000fe20000100800 */
[----:B-1----:R-:W-:-:S03]  /*250f0*/  IMAD.MOV.U32 R8, RZ, RZ, R23 ;  /* 0x000000ffff087224 */ /* 0x002fc600078e0017 */
[----:B------:R1:W-:Y:S01]  /*25100*/  STL [R1+0x28c], R27 ;  /* 0x00028c1b01007387 */ /* 0x0003e20000100800 */
[----:B------:R-:W-:Y:S01]  /*25110*/  IMAD.MOV.U32 R9, RZ, RZ, R27 ;  /* 0x000000ffff097224 */ /* 0x000fe200078e001b */
[----:B------:R-:W-:Y:S02]  /*25120*/  SEL R5, R5, RZ, !P1 ;  /* 0x000000ff05057207 */ /* 0x000fe40004800000 */
[----:B------:R-:W-:Y:S02]  /*25130*/  STL [R1+0x2a8], R20 ;  /* 0x0002a81401007387 */ /* 0x000fe40000100800 */
[----:B------:R-:W-:Y:S02]  /*25140*/  ISETP.NE.U32.AND P3, PT, R5, RZ, PT ;  /* 0x000000ff0500720c */ /* 0x000fe40003f65070 */
[----:B------:R1:W-:Y:S02]  /*25150*/  LDGSTS.E [R4+0x50c00], [R8.64], P2 ;  /* 0x50c0000008047fae */ /* 0x0003e40009121844 */
[----:B-1----:R-:W-:-:S02]  /*25160*/  IMAD.MOV.U32 R8, RZ, RZ, R20 ;  /* 0x000000ffff087224 */ /* 0x002fc400078e0014 */
[----:B--2---:R-:W-:Y:S01]  /*25170*/  IMAD.X R22, R22, 0x1, R0, P0 ;  /* 0x0000000116167824 */ /* 0x004fe200000e0600 */
[----:B------:R-:W-:-:S04]  /*25180*/  ISETP.GT.AND P0, PT, R3, 0xe, PT ;  /* 0x0000000e0300780c */ /* 0x000fc80003f04270 */
[----:B------:R1:W-:Y:S04]  /*25190*/  STL [R1+0x2a4], R22 ;  /* 0x0002a41601007387 */ /* 0x0003e80000100800 */
[----:B------:R-:W2:Y:S04]  /*251a0*/  LDL.LU R27, [R1+0x2ec] ;  /* 0x0002ec00011b7983 */ /* 0x000ea80000300800 */
[----:B------:R-:W2:Y:S01]  /*251b0*/  LDL.LU R23, [R1+0x2f0] ;  /* 0x0002f00001177983 */ /* 0x000ea20000300800 */
[----:B------:R-:W-:Y:S01]  /*251c0*/  IMAD.MOV.U32 R9, RZ, RZ, R22 ;  /* 0x000000ffff097224 */ /* 0x000fe200078e0016 */
[----:B------:R-:W-:-:S02]  /*251d0*/  SEL R5, RZ, 0x4, !P0 ;  /* 0x00000004ff057807 */ /* 0x000fc40004000000 */
[----:B-1----:R-:W2:Y:S01]  /*251e0*/  LDL.LU R22, [R1+0x304] ;  /* 0x0003040001167983 */ /* 0x002ea20000300800 */
[----:B------:R-:W-:-:S03]  /*251f0*/  ISETP.GT.AND P0, PT, R3, 0x12, PT ;  /* 0x000000120300780c */ /* 0x000fc60003f04270 */
[----:B------:R-:W2:Y:S01]  /*25200*/  LDL.LU R20, [R1+0x308] ;  /* 0x0003080001147983 */ /* 0x000ea20000300800 */
[----:B------:R-:W-:-:S03]  /*25210*/  SEL R5, R5, RZ, !P1 ;  /* 0x000000ff05057207 */ /* 0x000fc60004800000 */
[----:B------:R1:W-:Y:S01]  /*25220*/  LDGSTS.E [R4+0x51400], [R8.64], P3 ;  /* 0x5140000008047fae */ /* 0x0003e20009921844 */
[----:B------:R-:W-:Y:S02]  /*25230*/  ISETP.NE.U32.AND P2, PT, R5, RZ, PT ;  /* 0x000000ff0500720c */ /* 0x000fe40003f45070 */
[----:B------:R-:W-:Y:S02]  /*25240*/  SEL R5, RZ, 0x4, !P0 ;  /* 0x00000004ff057807 */ /* 0x000fe40004000000 */
[----:B-----5:R-:W-:-:S05]  /*25250*/  IADD3 R25, P0, R25, R206, RZ ;  /* 0x000000ce19197210 */ /* 0x020fca0007f1e0ff */
[----:B----4-:R-:W-:Y:S01]  /*25260*/  IMAD.X R26, R26, 0x1, R0, P0 ;  /* 0x000000011a1a7824 */ /* 0x010fe200000e0600 */
[----:B---3--:R-:W-:Y:S01]  /*25270*/  IADD3 R21, P0, R21, R206, RZ ;  /* 0x000000ce15157210 */ /* 0x008fe20007f1e0ff */
[----:B-1----:R-:W-:Y:S02]  /*25280*/  IMAD.MOV.U32 R8, RZ, RZ, R25 ;  /* 0x000000ffff087224 */ /* 0x002fe400078e0019 */
[----:B------:R-:W-:Y:S02]  /*25290*/  IMAD.MOV.U32 R9, RZ, RZ, R26 ;  /* 0x000000ffff097224 */ /* 0x000fe400078e001a */
[----:B------:R-:W-:Y:S01]  /*252a0*/  IMAD.X R24, R24, 0x1, R0, P0 ;  /* 0x0000000118187824 */ /* 0x000fe200000e0600 */
[----:B------:R-:W-:Y:S04]  /*252b0*/  STL [R1+0x2c0], R25 ;  /* 0x0002c01901007387 */ /* 0x000fe80000100800 */
[----:B------:R1:W-:Y:S04]  /*252c0*/  STL [R1+0x2bc], R26 ;  /* 0x0002bc1a01007387 */ /* 0x0003e80000100800 */
[----:B------:R3:W-:Y:S04]  /*252d0*/  STL [R1+0x2d8], R21 ;  /* 0x0002d81501007387 */ /* 0x0007e80000100800 */
[----:B------:R4:W-:Y:S04]  /*252e0*/  LDGSTS.E [R4+0x51c00], [R8.64], P2 ;  /* 0x51c0000008047fae */ /* 0x0009e80009121844 */
[----:B------:R5:W-:Y:S04]  /*252f0*/  STL [R1+0x2d4], R24 ;  /* 0x0002d41801007387 */ /* 0x000be80000100800 */
[----:B-1----:R-:W2:Y:S01]  /*25300*/  LDL.LU R26, [R1+0x31c] ;  /* 0x00031c00011a7983 */ /* 0x002ea20000300800 */
[----:B----4-:R-:W-:-:S03]  /*25310*/  IMAD.MOV.U32 R8, RZ, RZ, R21 ;  /* 0x000000ffff087224 */ /* 0x010fc600078e0015 */
[----:B---3--:R-:W3:Y:S01]  /*25320*/  LDL.LU R21, [R1+0x320] ;  /* 0x0003200001157983 */ /* 0x008ee20000300800 */
[----:B------:R-:W-:-:S03]  /*25330*/  IMAD.MOV.U32 R9, RZ, RZ, R24 ;  /* 0x000000ffff097224 */ /* 0x000fc600078e0018 */
[----:B------:R-:W4:Y:S04]  /*25340*/  LDL.LU R25, [R1+0x334] ;  /* 0x0003340001197983 */ /* 0x000f280000300800 */
[----:B-----5:R-:W5:Y:S01]  /*25350*/  LDL.LU R24, [R1+0x338] ;  /* 0x0003380001187983 */ /* 0x020f620000300800 */
[----:B------:R-:W-:Y:S02]  /*25360*/  SEL R5, R5, RZ, !P1 ;  /* 0x000000ff05057207 */ /* 0x000fe40004800000 */
[----:B------:R-:W-:Y:S02]  /*25370*/  ISETP.GT.AND P0, PT, R3, 0x16, PT ;  /* 0x000000160300780c */ /* 0x000fe40003f04270 */
[----:B------:R-:W-:Y:S02]  /*25380*/  ISETP.NE.U32.AND P3, PT, R5, RZ, PT ;  /* 0x000000ff0500720c */ /* 0x000fe40003f65070 */
[----:B------:R-:W-:-:S02]  /*25390*/  SEL R5, RZ, 0x4, !P0 ;  /* 0x00000004ff057807 */ /* 0x000fc40004000000 */
[----:B------:R-:W-:Y:S02]  /*253a0*/  ISETP.GT.AND P0, PT, R3, 0x1a, PT ;  /* 0x0000001a0300780c */ /* 0x000fe40003f04270 */
[----:B------:R-:W-:-:S04]  /*253b0*/  SEL R5, R5, RZ, !P1 ;  /* 0x000000ff05057207 */ /* 0x000fc80004800000 */
[----:B------:R-:W-:Y:S02]  /*253c0*/  ISETP.NE.U32.AND P2, PT, R5, RZ, PT ;  /* 0x000000ff0500720c */ /* 0x000fe40003f45070 */
[----:B------:R-:W-:Y:S01]  /*253d0*/  SEL R5, RZ, 0x4, !P0 ;  /* 0x00000004ff057807 */ /* 0x000fe20004000000 */
[----:B------:R1:W-:Y:S03]  /*253e0*/  LDGSTS.E [R4+0x52400], [R8.64], P3 ;  /* 0x5240000008047fae */ /* 0x0003e60009921844 */
[----:B------:R-:W-:-:S04]  /*253f0*/  SEL R5, R5, RZ, !P1 ;  /* 0x000000ff05057207 */ /* 0x000fc80004800000 */
[----:B------:R-:W-:Y:S02]  /*25400*/  ISETP.NE.U32.AND P3, PT, R5, RZ, PT ;  /* 0x000000ff0500720c */ /* 0x000fe40003f65070 */
[----:B--2---:R-:W-:-:S05]  /*25410*/  IADD3 R23, P0, R23, R206, RZ ;  /* 0x000000ce17177210 */ /* 0x004fca0007f1e0ff */
[--C-:B------:R-:W-:Y:S01]  /*25420*/  IMAD.X R27, R27, 0x1, R0.reuse, P0 ;  /* 0x000000011b1b7824 */ /* 0x100fe200000e0600 */
[----:B------:R-:W-:Y:S01]  /*25430*/  IADD3 R20, P0, R20, R206, RZ ;  /* 0x000000ce14147210 */ /* 0x000fe20007f1e0ff */
[----:B------:R-:W-:Y:S04]  /*25440*/  STL [R1+0x2f0], R23 ;  /* 0x0002f01701007387 */ /* 0x000fe80000100800 */
[----:B------:R-:W-:Y:S01]  /*25450*/  IMAD.X R22, R22, 0x1, R0, P0 ;  /* 0x0000000116167824 */ /* 0x000fe200000e0600 */
[----:B------:R2:W-:Y:S01]  /*25460*/  STL [R1+0x2ec], R27 ;  /* 0x0002ec1b01007387 */ /* 0x0005e20000100800 */
[----:B-1----:R-:W-:Y:S02]  /*25470*/  IMAD.MOV.U32 R8, RZ, RZ, R23 ;  /* 0x000000ffff087224 */ /* 0x002fe400078e0017 */
[----:B------:R-:W-:Y:S01]  /*25480*/  IMAD.MOV.U32 R9, RZ, RZ, R27 ;  /* 0x000000ffff097224 */ /* 0x000fe200078e001b */
[----:B------:R-:W-:Y:S01]  /*25490*/  STL [R1+0x308], R20 ;  /* 0x0003081401007387 */ /* 0x000fe20000100800 */
[----:B------:R-:W-:-:S03]  /*254a0*/  ISETP.GT.AND P0, PT, R3, 0x1e, PT ;  /* 0x0000001e0300780c */ /* 0x000fc60003f04270 */
[----:B------:R1:W-:Y:S04]  /*254b0*/  STL [R1+0x304], R22 ;  /* 0x0003041601007387 */ /* 0x0003e80000100800 */
[----:B--2---:R-:W2:Y:S04]  /*254c0*/  LDL.LU R27, [R1+0x34c] ;  /* 0x00034c00011b7983 */ /* 0x004ea80000300800 */
[----:B------:R-:W2:Y:S01]  /*254d0*/  LDL.LU R23, [R1+0x350] ;  /* 0x0003500001177983 */ /* 0x000ea20000300800 */
[----:B------:R-:W-:-:S03]  /*254e0*/  SEL R5, RZ, 0x4, !P0 ;  /* 0x00000004ff057807 */ /* 0x000fc60004000000 */
[----:B------:R1:W-:Y:S01]  /*254f0*/  LDGSTS.E [R4+0x52c00], [R8.64], P2 ;  /* 0x52c0000008047fae */ /* 0x0003e20009121844 */
[----:B------:R-:W-:Y:S02]  /*25500*/  SEL R5, R5, RZ, !P1 ;  /* 0x000000ff05057207 */ /* 0x000fe40004800000 */
[----:B------:R-:W-:Y:S01]  /*25510*/  ISETP.GT.AND P0, PT, R3, 0x22, PT ;  /* 0x000000220300780c */ /* 0x000fe20003f04270 */
[----:B-1----:R-:W-:Y:S02]  /*25520*/  IMAD.MOV.U32 R9, RZ, RZ, R22 ;  /* 0x000000ffff097224 */ /* 0x002fe400078e0016 */
[----:B------:R-:W-:Y:S01]  /*25530*/  IMAD.MOV.U32 R8, RZ, RZ, R20 ;  /* 0x000000ffff087224 */ /* 0x000fe200078e0014 */
[----:B------:R-:W2:Y:S04]  /*25540*/  LDL.LU R22, [R1+0x364] ;  /* 0x0003640001167983 */ /* 0x000ea80000300800 */
[----:B------:R-:W2:Y:S01]  /*25550*/  LDL.LU R20, [R1+0x368] ;  /* 0x0003680001147983 */ /* 0x000ea20000300800 */
[----:B------:R-:W-:-:S02]  /*25560*/  ISETP.NE.U32.AND P2, PT, R5, RZ, PT ;  /* 0x000000ff0500720c */ /* 0x000fc40003f45070 */
[----:B------:R-:W-:Y:S01]  /*25570*/  SEL R5, RZ, 0x4, !P0 ;  /* 0x00000004ff057807 */ /* 0x000fe20004000000 */
[----:B------:R1:W-:Y:S01]  /*25580*/  LDGSTS.E [R4+0x53400], [R8.64], P3 ;  /* 0x5340000008047fae */ /* 0x0003e20009921844 */
[----:B---3--:R-:W-:-:S05]  /*25590*/  IADD3 R21, P0, R21, R206, RZ ;  /* 0x000000ce15157210 */ /* 0x008fca0007f1e0ff */
[----:B------:R-:W-:Y:S01]  /*255a0*/  IMAD.X R26, R26, 0x1, R0, P0 ;  /* 0x000000011a1a7824 */ /* 0x000fe200000e0600 */
[----:B-----5:R-:W-:Y:S01]  /*255b0*/  IADD3 R24, P0, R24, R206, RZ ;  /* 0x000000ce18187210 */ /* 0x020fe20007f1e0ff */
[----:B------:R3:W-:Y:S01]  /*255c0*/  STL [R1+0x320], R21 ;  /* 0x0003201501007387 */ /* 0x0007e20000100800 */
[----:B-1----:R-:W-:-:S03]  /*255d0*/  IMAD.MOV.U32 R8, RZ, RZ, R21 ;  /* 0x000000ffff087224 */ /* 0x002fc600078e0015 */
[----:B------:R1:W-:Y:S01]  /*255e0*/  STL [R1+0x31c], R26 ;  /* 0x00031c1a01007387 */ /* 0x0003e20000100800 */
[----:B----4-:R-:W-:-:S03]  /*255f0*/  IMAD.X R25, R25, 0x1, R0, P0 ;  /* 0x0000000119197824 */ /* 0x010fc600000e0600 */
[----:B---3--:R-:W3:Y:S01]  /*25600*/  LDL.LU R21, [R1+0x380] ;  /* 0x0003800001157983 */ /* 0x008ee20000300800 */
[----:B------:R-:W-:-:S03]  /*25610*/  IMAD.MOV.U32 R9, RZ, RZ, R26 ;  /* 0x000000ffff097224 */ /* 0x000fc600078e001a */
[----:B------:R-:W-:Y:S04]  /*25620*/  STL [R1+0x338], R24 ;  /* 0x0003381801007387 */ /* 0x000fe80000100800 */
[----:B------:R4:W-:Y:S04]  /*25630*/  STL [R1+0x334], R25 ;  /* 0x0003341901007387 */ /* 0x0009e80000100800 */
[----:B-1----:R-:W5:Y:S01]  /*25640*/  LDL.LU R26, [R1+0x37c] ;  /* 0x00037c00011a7983 */ /* 0x002f620000300800 */
[----:B------:R-:W-:Y:S02]  /*25650*/  SEL R5, R5, RZ, !P1 ;  /* 0x000000ff05057207 */ /* 0x000fe40004800000 */
[----:B------:R-:W-:Y:S01]  /*25660*/  ISETP.GT.AND P0, PT, R3, 0x26, PT ;  /* 0x000000260300780c */ /* 0x000fe20003f04270 */
[----:B------:R1:W-:Y:S01]  /*25670*/  LDGSTS.E [R4+0x53c00], [R8.64], P2 ;  /* 0x53c0000008047fae */ /* 0x0003e20009121844 */
[----:B------:R-:W-:-:S02]  /*25680*/  ISETP.NE.U32.AND P3, PT, R5, RZ, PT ;  /* 0x000000ff0500720c */ /* 0x000fc40003f65070 */
[----:B------:R-:W-:Y:S02]  /*25690*/  SEL R5, RZ, 0x4, !P0 ;  /* 0x00000004ff057807 */ /* 0x000fe40004000000 */
[----:B------:R-:W-:Y:S02]  /*256a0*/  ISETP.GT.AND P0, PT, R3, 0x2a, PT ;  /* 0x0000002a0300780c */ /* 0x000fe40003f04270 */
[----:B------:R-:W-:-:S04]  /*256b0*/  SEL R5, R5, RZ, !P1 ;  /* 0x000000ff05057207 */ /* 0x000fc80004800000 */
[----:B------:R-:W-:Y:S02]  /*256c0*/  ISETP.NE.U32.AND P2, PT, R5, RZ, PT ;  /* 0x000000ff0500720c */ /* 0x000fe40003f45070 */
[----:B------:R-:W-:Y:S01]  /*256d0*/  SEL R5, RZ, 0x4, !P0 ;  /* 0x00000004ff057807 */ /* 0x000fe20004000000 */
[----:B-1----:R-:W-:Y:S02]  /*256e0*/  IMAD.MOV.U32 R9, RZ, RZ, R25 ;  /* 0x000000ffff097224 */ /* 0x002fe400078e0019 */
[----:B------:R-:W-:Y:S01]  /*256f0*/  IMAD.MOV.U32 R8, RZ, RZ, R24 ;  /* 0x000000ffff087224 */ /* 0x000fe200078e0018 */
[----:B----4-:R-:W5:Y:S04]  /*25700*/  LDL.LU R25, [R1+0x394] ;  /* 0x0003940001197983 */ /* 0x010f680000300800 */
[----:B------:R-:W5:Y:S01]  /*25710*/  LDL.LU R24, [R1+0x398] ;  /* 0x0003980001187983 */ /* 0x000f620000300800 */
[----:B------:R-:W-:-:S03]  /*25720*/  SEL R5, R5, RZ, !P1 ;  /* 0x000000ff05057207 */ /* 0x000fc60004800000 */
[----:B------:R1:W-:Y:S01]  /*25730*/  LDGSTS.E [R4+0x54400], [R8.64], P3 ;  /* 0x5440000008047fae */ /* 0x0003e20009921844 */
[----:B------:R-:W-:Y:S02]  /*25740*/  ISETP.NE.U32.AND P3, PT, R5, RZ, PT ;  /* 0x000000ff0500720c */ /* 0x000fe40003f65070 */
[----:B--2---:R-:W-:-:S05]  /*25750*/  IADD3 R23, P0, R23, R206, RZ ;  /* 0x000000ce17177210 */ /* 0x004fca0007f1e0ff */
[----:B------:R-:W-:Y:S02]  /*25760*/  IMAD.X R27, R27, 0x1, R0, P0 ;  /* 0x000000011b1b7824 */ /* 0x000fe400000e0600 */
[----:B-1----:R-:W-:Y:S02]  /*25770*/  IMAD.MOV.U32 R8, RZ, RZ, R23 ;  /* 0x000000ffff087224 */ /* 0x002fe400078e0017 */
[----:B------:R-:W-:Y:S01]  /*25780*/  IMAD.MOV.U32 R9, RZ, RZ, R27 ;  /* 0x000000ffff097224 */ /* 0x000fe200078e001b */
[----:B------:R1:W-:Y:S01]  /*25790*/  STL [R1+0x350], R23 ;  /* 0x0003501701007387 */ /* 0x0003e20000100800 */
[----:B------:R-:W-:-:S03]  /*257a0*/  IADD3 R20, P0, R20, R206, RZ ;  /* 0x000000ce14147210 */ /* 0x000fc60007f1e0ff */
[----:B------:R2:W-:Y:S02]  /*257b0*/  LDGSTS.E [R4+0x54c00], [R8.64], P2 ;  /* 0x54c0000008047fae */ /* 0x0005e40009121844 */
[----:B------:R-:W-:Y:S01]  /*257c0*/  IMAD.X R22, R22, 0x1, R0, P0 ;  /* 0x0000000116167824 */ /* 0x000fe200000e0600 */
[----:B------:R-:W-:-:S04]  /*257d0*/  ISETP.GT.AND P0, PT, R3, 0x2e, PT ;  /* 0x0000002e0300780c */ /* 0x000fc80003f04270 */
[----:B------:R-:W-:Y:S01]  /*257e0*/  SEL R5, RZ, 0x4, !P0 ;  /* 0x00000004ff057807 */ /* 0x000fe20004000000 */
[----:B------:R-:W-:Y:S01]  /*257f0*/  STL [R1+0x34c], R27 ;  /* 0x00034c1b01007387 */ /* 0x000fe20000100800 */
[----:B------:R-:W-:Y:S02]  /*25800*/  ISETP.GT.AND P0, PT, R3, 0x32, PT ;  /* 0x000000320300780c */ /* 0x000fe40003f04270 */
[----:B------:R-:W-:Y:S01]  /*25810*/  SEL R5, R5, RZ, !P1 ;  /* 0x000000ff05057207 */ /* 0x000fe20004800000 */
[----:B------:R-:W-:Y:S01]  /*25820*/  STL [R1+0x368], R20 ;  /* 0x0003681401007387 */ /* 0x000fe20000100800 */
[----:B--2---:R-:W-:Y:S02]  /*25830*/  IMAD.MOV.U32 R9, RZ, RZ, R22 ;  /* 0x000000ffff097224 */ /* 0x004fe400078e0016 */
[----:B------:R-:W-:Y:S01]  /*25840*/  ISETP.NE.U32.AND P2, PT, R5, RZ, PT ;  /* 0x000000ff0500720c */ /* 0x000fe20003f45070 */
[----:B------:R2:W-:Y:S01]  /*25850*/  STL [R1+0x364], R22 ;  /* 0x0003641601007387 */ /* 0x0005e20000100800 */
[----:B------:R-:W-:-:S03]  /*25860*/  SEL R5, RZ, 0x4, !P0 ;  /* 0x00000004ff057807 */ /* 0x000fc60004000000 */
[----:B-1----:R-:W4:Y:S01]  /*25870*/  LDL.LU R23, [R1+0x3ac] ;  /* 0x0003ac0001177983 */ /* 0x002f220000300800 */
[----:B------:R-:W-:-:S03]  /*25880*/  IMAD.MOV.U32 R8, RZ, RZ, R20 ;  /* 0x000000ffff087224 */ /* 0x000fc600078e0014 */
[----:B--2---:R-:W2:Y:S04]  /*25890*/  LDL.LU R22, [R1+0x3b0] ;  /* 0x0003b00001167983 */ /* 0x004ea80000300800 */
[----:B------:R-:W4:Y:S04]  /*258a0*/  LDL.LU R20, [R1+0x3c8] ;  /* 0x0003c80001147983 */ /* 0x000f280000300800 */
[----:B------:R1:W-:Y:S01]  /*258b0*/  LDGSTS.E [R4+0x55400], [R8.64], P3 ;  /* 0x5540000008047fae */ /* 0x0003e20009921844 */
[----:B---3--:R-:W-:-:S05]  /*258c0*/  IADD3 R21, P0, R21, R206, RZ ;  /* 0x000000ce15157210 */ /* 0x008fca0007f1e0ff */
[----:B------:R3:W-:Y:S01]  /*258d0*/  STL [R1+0x380], R21 ;  /* 0x0003801501007387 */ /* 0x0007e20000100800 */
[----:B-1----:R-:W-:Y:S02]  /*258e0*/  IMAD.MOV.U32 R8, RZ, RZ, R21 ;  /* 0x000000ffff087224 */ /* 0x002fe400078e0015 */
[----:B-----5:R-:W-:-:S05]  /*258f0*/  IMAD.X R26, R26, 0x1, R0, P0 ;  /* 0x000000011a1a7824 */ /* 0x020fca00000e0600 */
[----:B------:R-:W-:Y:S04]  /*25900*/  STL [R1+0x37c], R26 ;  /* 0x00037c1a01007387 */ /* 0x000fe80000100800 */
[----:B---3--:R-:W3:Y:S01]  /*25910*/  LDL.LU R21, [R1+0x3c4] ;  /* 0x0003c40001157983 */ /* 0x008ee20000300800 */
[----:B------:R-:W-:Y:S01]  /*25920*/  SEL R5, R5, RZ, !P1 ;  /* 0x000000ff05057207 */ /* 0x000fe20004800000 */
[----:B------:R-:W-:-:S03]  /*25930*/  IMAD.MOV.U32 R9, RZ, RZ, R26 ;  /* 0x000000ffff097224 */ /* 0x000fc600078e001a */
[----:B------:R-:W-:Y:S02]  /*25940*/  ISETP.NE.U32.AND P3, PT, R5, RZ, PT ;  /* 0x000000ff0500720c */ /* 0x000fe40003f65070 */
[----:B------:R1:W-:Y:S01]  /*25950*/  LDGSTS.E [R4+0x55c00], [R8.64], P2 ;  /* 0x55c0000008047fae */ /* 0x0003e20009121844 */
[----:B------:R-:W-:-:S05]  /*25960*/  IADD3 R24, P0, R24, R206, RZ ;  /* 0x000000ce18187210 */ /* 0x000fca0007f1e0ff */
[----:B------:R-:W-:Y:S01]  /*25970*/  IMAD.X R25, R25, 0x1, R0, P0 ;  /* 0x0000000119197824 */ /* 0x000fe200000e0600 */
[----:B------:R-:W-:-:S04]  /*25980*/  ISETP.GT.AND P0, PT, R3, 0x36, PT ;  /* 0x000000360300780c */ /* 0x000fc80003f04270 */
[----:B------:R-:W-:Y:S02]  /*25990*/  SEL R5, RZ, 0x4, !P0 ;  /* 0x00000004ff057807 */ /* 0x000fe40004000000 */
[----:B------:R-:W-:Y:S02]  /*259a0*/  ISETP.GT.AND P0, PT, R3, 0x3a, PT ;  /* 0x0000003a0300780c */ /* 0x000fe40003f04270 */
[----:B------:R-:W-:Y:S01]  /*259b0*/  SEL R5, R5, RZ, !P1 ;  /* 0x000000ff05057207 */ /* 0x000fe20004800000 */
[----:B------:R5:W-:Y:S03]  /*259c0*/  STL [R1+0x398], R24 ;  /* 0x0003981801007387 */ /* 0x000be60000100800 */
[----:B------:R-:W-:Y:S01]  /*259d0*/  ISETP.NE.U32.AND P2, PT, R5, RZ, PT ;  /* 0x000000ff0500720c */ /* 0x000fe20003f45070 */
[----:B------:R1:W-:Y:S01]  /*259e0*/  STL [R1+0x394], R25 ;  /* 0x0003941901007387 */ /* 0x0003e20000100800 */
[----:B------:R-:W-:-:S03]  /*259f0*/  SEL R5, RZ, 0x4, !P0 ;  /* 0x00000004ff057807 */ /* 0x000fc60004000000 */
[----:B------:R-:W5:Y:S04]  /*25a00*/  LDL.LU R32, [R1+0xf0] ;  /* 0x0000f00001207983 */ /* 0x000f680000300800 */
[----:B------:R-:W5:Y:S04]  /*25a10*/  LDL.LU R33, [R1+0xf4] ;  /* 0x0000f40001217983 */ /* 0x000f680000300800 */
[----:B------:R-:W5:Y:S04]  /*25a20*/  LDL.LU R34, [R1+0xf8] ;  /* 0x0000f80001227983 */ /* 0x000f680000300800 */
        /* <DEDUP_REMOVED lines=9> */
[----:B------:R-:W5:Y:S01]  /*25ac0*/  LDL.LU R44, [R1+0x8d0] ;  /* 0x0008d000012c7983 */ /* 0x000f620000300800 */
[----:B-1----:R-:W-:-:S03]  /*25ad0*/  IMAD.MOV.U32 R8, RZ, RZ, R24 ;  /* 0x000000ffff087224 */ /* 0x002fc600078e0018 */
[----:B------:R-:W5:Y:S01]  /*25ae0*/  LDL.LU R45, [R1+0x8cc] ;  /* 0x0008cc00012d7983 */ /* 0x000f620000300800 */
[----:B------:R-:W-:-:S03]  /*25af0*/  IMAD.MOV.U32 R9, RZ, RZ, R25 ;  /* 0x000000ffff097224 */ /* 0x000fc600078e0019 */
[----:B------:R-:W5:Y:S01]  /*25b00*/  LDL.LU R46, [R1+0x8c8] ;  /* 0x0008c800012e7983 */ /* 0x000f620000300800 */
[----:B------:R-:W-:-:S03]  /*25b10*/  SEL R5, R5, RZ, !P1 ;  /* 0x000000ff05057207 */ /* 0x000fc60004800000 */
[----:B------:R-:W5:Y:S04]  /*25b20*/  LDL.LU R47, [R1+0x8c4] ;  /* 0x0008c400012f7983 */ /* 0x000f680000300800 */
[----:B------:R1:W-:Y:S01]  /*25b30*/  LDGSTS.E [R4+0x56400], [R8.64], P3 ;  /* 0x5640000008047fae */ /* 0x0003e20009921844 */
[----:B------:R-:W-:Y:S01]  /*25b40*/  ISETP.NE.U32.AND P3, PT, R5, RZ, PT ;  /* 0x000000ff0500720c */ /* 0x000fe20003f65070 */
[C---:B------:R-:W-:Y:S08]  /*25b50*/  HMMA.1688.F32.TF32 R76, R48.reuse, R14, R236 ;  /* 0x0000000e304c723c */ /* 0x040ff000000810ec */
[C---:B------:R-:W-:Y:S08]  /*25b60*/  HMMA.1688.F32.TF32 R72, R48.reuse, R10, R240 ;  /* 0x0000000a3048723c */ /* 0x040ff000000810f0 */
[C---:B------:R-:W-:Y:S08]  /*25b70*/  HMMA.1688.F32.TF32 R64, R48.reuse, R178, R64 ;  /* 0x000000b23040723c */ /* 0x040ff00000081040 */
[C---:B------:R-:W-:Y:S08]  /*25b80*/  HMMA.1688.F32.TF32 R60, R48.reuse, R182, R60 ;  /* 0x000000b6303c723c */ /* 0x040ff0000008103c */
[C---:B------:R-:W-:Y:S08]  /*25b90*/  HMMA.1688.F32.TF32 R56, R48.reuse, R186, R56 ;  /* 0x000000ba3038723c */ /* 0x040ff00000081038 */
[C---:B------:R-:W-:Y:S08]  /*25ba0*/  HMMA.1688.F32.TF32 R52, R48.reuse, R190, R52 ;  /* 0x000000be3034723c */ /* 0x040ff00000081034 */
[----:B------:R-:W-:Y:S01]  /*25bb0*/  HMMA.1688.F32.TF32 R48, R48, R202, R196 ;  /* 0x000000ca3030723c */ /* 0x000fe200000810c4 */
[----:B--2---:R-:W-:-:S05]  /*25bc0*/  IADD3 R22, P0, R22, R206, RZ ;  /* 0x000000ce16167210 */ /* 0x004fca0007f1e0ff */
[----:B----4-:R-:W-:Y:S01]  /*25bd0*/  IMAD.X R23, R23, 0x1, R0, P0 ;  /* 0x0000000117177824 */ /* 0x010fe200000e0600 */
[----:B------:R-:W-:Y:S01]  /*25be0*/  IADD3 R20, P0, R20, R206, RZ ;  /* 0x000000ce14147210 */ /* 0x000fe20007f1e0ff */
[----:B------:R-:W-:Y:S04]  /*25bf0*/  STL [R1+0x3b0], R22 ;  /* 0x0003b01601007387 */ /* 0x000fe80000100800 */
[----:B------:R-:W-:Y:S04]  /*25c00*/  STL [R1+0x3ac], R23 ;  /* 0x0003ac1701007387 */ /* 0x000fe80000100800 */
[----:B------:R-:W-:Y:S01]  /*25c10*/  STL [R1+0x3c8], R20 ;  /* 0x0003c81401007387 */ /* 0x000fe20000100800 */
[----:B-1----:R-:W-:-:S02]  /*25c20*/  IMAD.MOV.U32 R8, RZ, RZ, R22 ;  /* 0x000000ffff087224 */ /* 0x002fc400078e0016 */
[----:B------:R-:W-:-:S05]  /*25c30*/  IMAD.MOV.U32 R9, RZ, RZ, R23 ;  /* 0x000000ffff097224 */ /* 0x000fca00078e0017 */
[----:B------:R1:W-:Y:S02]  /*25c40*/  LDGSTS.E [R4+0x56c00], [R8.64], P2 ;  /* 0x56c0000008047fae */ /* 0x0003e40009121844 */
[----:B-1----:R-:W-:Y:S02]  /*25c50*/  IMAD.MOV.U32 R8, RZ, RZ, R20 ;  /* 0x000000ffff087224 */ /* 0x002fe400078e0014 */
[----:B---3--:R-:W-:-:S05]  /*25c60*/  IMAD.X R21, R21, 0x1, R0, P0 ;  /* 0x0000000115157824 */ /* 0x008fca00000e0600 */
[----:B------:R1:W-:Y:S04]  /*25c70*/  STL [R1+0x3c4], R21 ;  /* 0x0003c41501007387 */ /* 0x0003e80000100800 */
[----:B------:R-:W2:Y:S04]  /*25c80*/  LDL.LU R28, [R1+0x110] ;  /* 0x00011000011c7983 */ /* 0x000ea80000300800 */
[----:B------:R-:W2:Y:S04]  /*25c90*/  LDL.LU R29, [R1+0x114] ;  /* 0x00011400011d7983 */ /* 0x000ea80000300800 */
[----:B------:R-:W2:Y:S04]  /*25ca0*/  LDL.LU R30, [R1+0x118] ;  /* 0x00011800011e7983 */ /* 0x000ea80000300800 */
[----:B------:R-:W2:Y:S04]  /*25cb0*/  LDL.LU R31, [R1+0x11c] ;  /* 0x00011c00011f7983 */ /* 0x000ea80000300800 */
[----:B-----5:R-:W3:Y:S04]  /*25cc0*/  LDL.LU R24, [R1+0x120] ;  /* 0x0001200001187983 */ /* 0x020ee80000300800 */
[----:B------:R-:W3:Y:S04]  /*25cd0*/  LDL.LU R25, [R1+0x124] ;  /* 0x0001240001197983 */ /* 0x000ee80000300800 */
[----:B------:R-:W3:Y:S01]  /*25ce0*/  LDL.LU R26, [R1+0x128] ;  /* 0x00012800011a7983 */ /* 0x000ee20000300800 */
[----:B------:R-:W-:-:S03]  /*25cf0*/  IMAD.MOV.U32 R9, RZ, RZ, R21 ;  /* 0x000000ffff097224 */ /* 0x000fc600078e0015 */
[----:B------:R-:W3:Y:S04]  /*25d00*/  LDL.LU R27, [R1+0x12c] ;  /* 0x00012c00011b7983 */ /* 0x000ee80000300800 */
[----:B------:R-:W1:Y:S04]  /*25d10*/  LDL.LU R236, [R1+0x1a0] ;  /* 0x0001a00001ec7983 */ /* 0x000e680000300800 */
[----:B------:R-:W1:Y:S04]  /*25d20*/  LDL.LU R237, [R1+0x1a4] ;  /* 0x0001a40001ed7983 */ /* 0x000e680000300800 */
[----:B------:R-:W1:Y:S04]  /*25d30*/  LDL.LU R238, [R1+0x1a8] ;  /* 0x0001a80001ee7983 */ /* 0x000e680000300800 */
[----:B------:R-:W1:Y:S04]  /*25d40*/  LDL.LU R239, [R1+0x1ac] ;  /* 0x0001ac0001ef7983 */ /* 0x000e680000300800 */
[----:B------:R-:W4:Y:S04]  /*25d50*/  LDL.LU R196, [R1+0x190] ;  /* 0x0001900001c47983 */ /* 0x000f280000300800 */
[----:B------:R-:W4:Y:S04]  /*25d60*/  LDL.LU R197, [R1+0x194] ;  /* 0x0001940001c57983 */ /* 0x000f280000300800 */
[----:B------:R-:W4:Y:S04]  /*25d70*/  LDL.LU R198, [R1+0x198] ;  /* 0x0001980001c67983 */ /* 0x000f280000300800 */
[----:B------:R5:W-:Y:S04]  /*25d80*/  LDGSTS.E [R4+0x57400], [R8.64], P3 ;  /* 0x5740000008047fae */ /* 0x000be80009921844 */
[----:B------:R-:W4:Y:S04]  /*25d90*/  LDL.LU R199, [R1+0x19c] ;  /* 0x00019c0001c77983 */ /* 0x000f280000300800 */
[----:B-----5:R-:W5:Y:S04]  /*25da0*/  LDL.LU R9, [R1+0x3dc] ;  /* 0x0003dc0001097983 */ /* 0x020f680000300800 */
[----:B------:R-:W2:Y:S04]  /*25db0*/  LDL.LU R8, [R1+0x3e0] ;  /* 0x0003e00001087983 */ /* 0x000ea80000300800 */
[----:B------:R-:W3:Y:S04]  /*25dc0*/  LDL.LU R181, [R1+0x284] ;  /* 0x0002840001b57983 */ /* 0x000ee80000300800 */
[----:B------:R-:W3:Y:S01]  /*25dd0*/  LDL.LU R180, [R1+0x288] ;  /* 0x0002880001b47983 */ /* 0x000ee20000300800 */
[----:B------:R-:W-:-:S02]  /*25de0*/  ISETP.GT.AND P0, PT, R3, 0x3e, PT ;  /* 0x0000003e0300780c */ /* 0x000fc40003f04270 */
[C---:B------:R-:W-:Y:S01]  /*25df0*/  ISETP.GT.AND P2, PT, R3.reuse, 0x7, PT ;  /* 0x000000070300780c */ /* 0x040fe20003f44270 */
[----:B------:R-:W4:Y:S01]  /*25e00*/  LDL.LU R189, [R1+0x294] ;  /* 0x0002940001bd7983 */ /* 0x000f220000300800 */
[----:B------:R-:W-:Y:S02]  /*25e10*/  SEL R5, RZ, 0x4, !P0 ;  /* 0x00000004ff057807 */ /* 0x000fe40004000000 */
[----:B------:R-:W-:Y:S01]  /*25e20*/  ISETP.GT.AND P0, PT, R3, 0x3, PT ;  /* 0x000000030300780c */ /* 0x000fe20003f04270 */
[----:B------:R-:W4:Y:S01]  /*25e30*/  LDL.LU R188, [R1+0x298] ;  /* 0x0002980001bc7983 */ /* 0x000f220000300800 */
[----:B------:R-:W-:Y:S02]  /*25e40*/  SEL R5, R5, RZ, !P1 ;  /* 0x000000ff05057207 */ /* 0x000fe40004800000 */
[----:B------:R-:W-:Y:S01]  /*25e50*/  ISETP.GT.AND P3, PT, R3, 0xb, PT ;  /* 0x0000000b0300780c */ /* 0x000fe20003f64270 */
[----:B------:R-:W4:Y:S01]  /*25e60*/  LDL.LU R176, [R1+0x2b0] ;  /* 0x0002b00001b07983 */ /* 0x000f220000300800 */
[----:B------:R-:W-:-:S02]  /*25e70*/  ISETP.NE.U32.AND P5, PT, R5, RZ, PT ;  /* 0x000000ff0500720c */ /* 0x000fc40003fa5070 */
[----:B------:R-:W-:Y:S01]  /*25e80*/  SEL R5, RZ, 0x4, !P0 ;  /* 0x00000004ff057807 */ /* 0x000fe20004000000 */
[----:B------:R-:W4:Y:S03]  /*25e90*/  LDL.LU R240, [R1+0x180] ;  /* 0x0001800001f07983 */ /* 0x000f260000300800 */
[----:B------:R-:W-:Y:S01]  /*25ea0*/  SEL R5, R5, RZ, !P1 ;  /* 0x000000ff05057207 */ /* 0x000fe20004800000 */
[----:B------:R-:W4:Y:S03]  /*25eb0*/  LDL.LU R241, [R1+0x184] ;  /* 0x0001840001f17983 */ /* 0x000f260000300800 */
[----:B------:R-:W-:Y:S02]  /*25ec0*/  ISETP.NE.U32.AND P0, PT, R5, RZ, PT ;  /* 0x000000ff0500720c */ /* 0x000fe40003f05070 */
[----:B------:R-:W-:-:S04]  /*25ed0*/  SEL R5, RZ, 0x4, !P2 ;  /* 0x00000004ff057807 */ /* 0x000fc80005000000 */
[----:B------:R-:W-:-:S04]  /*25ee0*/  SEL R5, R5, RZ, !P1 ;  /* 0x000000ff05057207 */ /* 0x000fc80004800000 */
[----:B------:R-:W-:Y:S02]  /*25ef0*/  ISETP.NE.U32.AND P2, PT, R5, RZ, PT ;  /* 0x000000ff0500720c */ /* 0x000fe40003f45070 */
[----:B------:R-:W-:Y:S02]  /*25f00*/  SEL R5, RZ, 0x4, !P3 ;  /* 0x00000004ff057807 */ /* 0x000fe40005800000 */
[----:B------:R-:W-:Y:S02]  /*25f10*/  ISETP.GT.AND P3, PT, R3, 0xf, PT ;  /* 0x0000000f0300780c */ /* 0x000fe40003f64270 */
[----:B------:R-:W-:-:S04]  /*25f20*/  SEL R5, R5, RZ, !P1 ;  /* 0x000000ff05057207 */ /* 0x000fc80004800000 */
[----:B------:R-:W-:Y:S02]  /*25f30*/  ISETP.NE.U32.AND P4, PT, R5, RZ, PT ;  /* 0x000000ff0500720c */ /* 0x000fe40003f85070 */
[----:B------:R-:W-:-:S04]  /*25f40*/  SEL R5, RZ, 0x4, !P3 ;  /* 0x00000004ff057807 */ /* 0x000fc80005800000 */
[----:B------:R-:W-:Y:S01]  /*25f50*/  SEL R5, R5, RZ, !P1 ;  /* 0x000000ff05057207 */ /* 0x000fe20004800000 */
[----:B-1----:R-:W-:Y:S01]  /*25f60*/  HMMA.1688.F32.TF32 R20, R16, R190, R236 ;  /* 0x000000be1014723c */ /* 0x002fe200000810ec */
[-C--:B--2---:R-:W-:Y:S02]  /*25f70*/  IADD3 R8, P6, R8, R206.reuse, RZ ;  /* 0x000000ce08087210 */ /* 0x084fe40007fde0ff */
[----:B---3--:R-:W-:-:S03]  /*25f80*/  IADD3 R180, P3, R180, R206, RZ ;  /* 0x000000ceb4b47210 */ /* 0x008fc60007f7e0ff */
[----:B------:R-:W-:Y:S01]  /*25f90*/  STL [R1+0x3e0], R8 ;  /* 0x0003e00801007387 */ /* 0x000fe20000100800 */
[----:B-----5:R-:W-:-:S03]  /*25fa0*/  IMAD.X R9, R9, 0x1, R0, P6 ;  /* 0x0000000109097824 */ /* 0x020fc600030e0600 */
[----:B------:R-:W2:Y:S01]  /*25fb0*/  LDL.LU R242, [R1+0x188] ;  /* 0x0001880001f27983 */ /* 0x000ea20000300800 */
[----:B------:R-:W-:-:S03]  /*25fc0*/  IMAD.X R181, R181, 0x1, R0, P3 ;  /* 0x00000001b5b57824 */ /* 0x000fc600018e0600 */
[----:B------:R-:W2:Y:S04]  /*25fd0*/  LDL.LU R243, [R1+0x18c] ;  /* 0x00018c0001f37983 */ /* 0x000ea80000300800 */
[----:B------:R-:W3:Y:S04]  /*25fe0*/  LDL.LU R177, [R1+0x2ac] ;  /* 0x0002ac0001b17983 */ /* 0x000ee80000300800 */
[----:B------:R-:W-:Y:S01]  /*25ff0*/  STL [R1+0x288], R180 ;  /* 0x000288b401007387 */ /* 0x000fe20000100800 */
[----:B------:R-:W-:-:S03]  /*26000*/  ISETP.NE.U32.AND P3, PT, R5, RZ, PT ;  /* 0x000000ff0500720c */ /* 0x000fc60003f65070 */
[----:B------:R-:W-:Y:S01]  /*26010*/  STL [R1+0x3dc], R9 ;  /* 0x0003dc0901007387 */ /* 0x000fe20000100800 */
[----:B------:R-:W-:-:S03]  /*26020*/  IMAD.MOV.U32 R5, RZ, RZ, R181 ;  /* 0x000000ffff057224 */ /* 0x000fc600078e00b5 */
[----:B------:R1:W-:Y:S04]  /*26030*/  STL [R1+0x284], R181 ;  /* 0x000284b501007387 */ /* 0x0003e80000100800 */
[----:B------:R-:W5:Y:S04]  /*26040*/  LDL.LU R236, [R1+0x170] ;  /* 0x0001700001ec7983 */ /* 0x000f680000300800 */
[----:B------:R-:W5:Y:S04]  /*26050*/  LDL.LU R237, [R1+0x174] ;  /* 0x0001740001ed7983 */ /* 0x000f680000300800 */
[----:B------:R4:W-:Y:S04]  /*26060*/  LDGSTS.E [R4+0x57c00], [R8.64], P5 ;  /* 0x57c0000008047fae */ /* 0x0009e8000a921844 */
[----:B------:R-:W5:Y:S04]  /*26070*/  LDL.LU R238, [R1+0x178] ;  /* 0x0001780001ee7983 */ /* 0x000f680000300800 */
[----:B-1----:R-:W5:Y:S01]  /*26080*/  LDL.LU R181, [R1+0x2c4] ;  /* 0x0002c40001b57983 */ /* 0x002f620000300800 */
[----:B----4-:R-:W-:-:S03]  /*26090*/  IMAD.MOV.U32 R4, RZ, RZ, R180 ;  /* 0x000000ffff047224 */ /* 0x010fc600078e00b4 */
[----:B------:R-:W4:Y:S01]  /*260a0*/  LDL.LU R180, [R1+0x2c8] ;  /* 0x0002c80001b47983 */ /* 0x000f220000300800 */
[C---:B------:R-:W-:Y:S08]  /*260b0*/  HMMA.1688.F32.TF32 R44, R16.reuse, R14, R44 ;  /* 0x0000000e102c723c */ /* 0x040ff0000008102c */
[C---:B------:R-:W-:Y:S08]  /*260c0*/  HMMA.1688.F32.TF32 R40, R16.reuse, R10, R40 ;  /* 0x0000000a1028723c */ /* 0x040ff00000081028 */
[C---:B------:R-:W-:Y:S08]  /*260d0*/  HMMA.1688.F32.TF32 R36, R16.reuse, R6, R36 ;  /* 0x000000061024723c */ /* 0x040ff00000081024 */
[C---:B------:R-:W-:Y:S08]  /*260e0*/  HMMA.1688.F32.TF32 R32, R16.reuse, R178, R32 ;  /* 0x000000b21020723c */ /* 0x040ff00000081020 */
[C---:B------:R-:W-:Y:S08]  /*260f0*/  HMMA.1688.F32.TF32 R28, R16.reuse, R182, R28 ;  /* 0x000000b6101c723c */ /* 0x040ff0000008101c */
[----:B------:R-:W-:Y:S01]  /*26100*/  HMMA.1688.F32.TF32 R24, R16, R186, R24 ;  /* 0x000000ba1018723c */ /* 0x000fe20000081018 */
[----:B------:R-:W-:-:S07]  /*26110*/  ISETP.GT.AND P6, PT, R3, 0x13, PT ;  /* 0x000000130300780c */ /* 0x000fce0003fc4270 */
[----:B------:R-:W-:Y:S07]  /*26120*/  HMMA.1688.F32.TF32 R16, R16, R202, R196 ;  /* 0x000000ca1010723c */ /* 0x000fee00000810c4 */
[----:B------:R-:W-:Y:S02]  /*26130*/  LOP3.LUT R196, R12, 0x60, RZ, 0x3c, !PT ;  /* 0x000000600cc47812 */ /* 0x000fe400078e3cff */
[----:B------:R-:W-:-:S03]  /*26140*/  ISETP.GT.AND P5, PT, R3, 0x17, PT ;  /* 0x000000170300780c */ /* 0x000fc60003fa4270 */
[----:B------:R-:W-:Y:S01]  /*26150*/  IMAD R196, R204, 0x8000, R196 ;  /* 0x00008000ccc47824 */ /* 0x000fe200078e02c4 */
[----:B------:R-:W-:Y:S02]  /*26160*/  SEL R12, RZ, 0x4, !P6 ;  /* 0x00000004ff0c7807 */ /* 0x000fe40007000000 */
[-C--:B------:R-:W-:Y:S02]  /*26170*/  IADD3 R188, P6, R188, R206.reuse, RZ ;  /* 0x000000cebcbc7210 */ /* 0x080fe40007fde0ff */
[----:B------:R1:W-:Y:S01]  /*26180*/  LDGSTS.E [R196+0x50600], [R4.64], P0 ;  /* 0x5060000004c47fae */ /* 0x0003e20008121844 */
[----:B------:R-:W-:Y:S02]  /*26190*/  IADD3 R176, P0, R176, R206, RZ ;  /* 0x000000ceb0b07210 */ /* 0x000fe40007f1e0ff */
[----:B------:R-:W-:Y:S01]  /*261a0*/  IMAD.X R189, R189, 0x1, R0, P6 ;  /* 0x00000001bdbd7824 */ /* 0x000fe200030e0600 */
[----:B-1----:R-:W-:-:S04]  /*261b0*/  SEL R4, RZ, 0x4, !P5 ;  /* 0x00000004ff047807 */ /* 0x002fc80006800000 */
[----:B------:R-:W-:Y:S01]  /*261c0*/  SEL R4, R4, RZ, !P1 ;  /* 0x000000ff04047207 */ /* 0x000fe20004800000 */
[----:B------:R-:W-:Y:S01]  /*261d0*/  IMAD.MOV.U32 R5, RZ, RZ, R189 ;  /* 0x000000ffff057224 */ /* 0x000fe200078e00bd */
[----:B------:R-:W-:Y:S01]  /*261e0*/  STL [R1+0x298], R188 ;  /* 0x000298bc01007387 */ /* 0x000fe20000100800 */
[----:B------:R-:W-:Y:S01]  /*261f0*/  IMAD.MOV.U32 R239, RZ, RZ, R13 ;  /* 0x000000ffffef7224 */ /* 0x000fe200078e000d */
[----:B------:R-:W-:Y:S02]  /*26200*/  SEL R8, R12, RZ, !P1 ;  /* 0x000000ff0c087207 */ /* 0x000fe40004800000 */
[----:B------:R-:W-:Y:S04]  /*26210*/  STL [R1+0x2b0], R176 ;  /* 0x0002b0b001007387 */ /* 0x000fe80000100800 */
[----:B------:R-:W-:Y:S01]  /*26220*/  STL [R1+0x294], R189 ;  /* 0x000294bd01007387 */ /* 0x000fe20000100800 */
[----:B---3--:R-:W-:Y:S01]  /*26230*/  IMAD.X R177, R177, 0x1, R0, P0 ;  /* 0x00000001b1b17824 */ /* 0x008fe200000e0600 */
[----:B------:R-:W-:Y:S01]  /*26240*/  ISETP.NE.U32.AND P0, PT, R4, RZ, PT ;  /* 0x000000ff0400720c */ /* 0x000fe20003f05070 */
[----:B------:R-:W-:Y:S01]  /*26250*/  IMAD.MOV.U32 R4, RZ, RZ, R188 ;  /* 0x000000ffff047224 */ /* 0x000fe200078e00bc */
[----:B--2---:R-:W-:Y:S04]  /*26260*/  HMMA.1688.F32.TF32 R12, R192, R14, R240 ;  /* 0x0000000ec00c723c */ /* 0x004fe800000810f0 */
[----:B------:R1:W-:Y:S04]  /*26270*/  LDGSTS.E [R196+0x50e00], [R4.64], P2 ;  /* 0x50e0000004c47fae */ /* 0x0003e80009121844 */
[----:B------:R2:W-:Y:S04]  /*26280*/  STL [R1+0x2ac], R177 ;  /* 0x0002acb101007387 */ /* 0x0005e80000100800 */
[----:B------:R-:W3:Y:S04]  /*26290*/  LDL.LU R240, [R1+0x160] ;  /* 0x0001600001f07983 */ /* 0x000ee80000300800 */
[----:B------:R-:W3:Y:S01]  /*262a0*/  LDL.LU R241, [R1+0x164] ;  /* 0x0001640001f17983 */ /* 0x000ee20000300800 */
[----:B-1----:R-:W-:Y:S01]  /*262b0*/  IMAD.MOV.U32 R5, RZ, RZ, R177 ;  /* 0x000000ffff057224 */ /* 0x002fe200078e00b1 */
[----:B----4-:R-:W-:-:S05]  /*262c0*/  IADD3 R180, P2, R180, R206, RZ ;  /* 0x000000ceb4b47210 */ /* 0x010fca0007f5e0ff */
[----:B------:R-:W-:Y:S01]  /*262d0*/  STL [R1+0x2c8], R180 ;  /* 0x0002c8b401007387 */ /* 0x000fe20000100800 */
[----:B-----5:R-:W-:-:S03]  /*262e0*/  IMAD.X R181, R181, 0x1, R0, P2 ;  /* 0x00000001b5b57824 */ /* 0x020fc600010e0600 */
[----:B------:R-:W3:Y:S04]  /*262f0*/  LDL.LU R242, [R1+0x168] ;  /* 0x0001680001f27983 */ /* 0x000ee80000300800 */
[----:B------:R-:W3:Y:S04]  /*26300*/  LDL.LU R243, [R1+0x16c] ;  /* 0x00016c0001f37983 */ /* 0x000ee80000300800 */
[----:B------:R-:W4:Y:S04]  /*26310*/  LDL.LU R198, [R1+0x2dc] ;  /* 0x0002dc0001c67983 */ /* 0x000f280000300800 */
[----:B--2---:R-:W2:Y:S04]  /*26320*/  LDL.LU R177, [R1+0x2e0] ;  /* 0x0002e00001b17983 */ /* 0x004ea80000300800 */
[----:B------:R1:W-:Y:S04]  /*26330*/  STL [R1+0x2c4], R181 ;  /* 0x0002c4b501007387 */ /* 0x0003e80000100800 */
[----:B------:R-:W5:Y:S04]  /*26340*/  LDL.LU R205, [R1+0x2f4] ;  /* 0x0002f40001cd7983 */ /* 0x000f680000300800 */
[----:B------:R-:W3:Y:S01]  /*26350*/  LDL.LU R189, [R1+0x2f8] ;  /* 0x0002f80001bd7983 */ /* 0x000ee20000300800 */
[----:B------:R-:W-:-:S02]  /*26360*/  ISETP.GT.AND P6, PT, R3, 0x1b, PT ;  /* 0x0000001b0300780c */ /* 0x000fc40003fc4270 */
[----:B------:R-:W-:Y:S02]  /*26370*/  ISETP.NE.U32.AND P5, PT, R8, RZ, PT ;  /* 0x000000ff0800720c */ /* 0x000fe40003fa5070 */
[----:B------:R-:W-:-:S04]  /*26380*/  SEL R8, RZ, 0x4, !P6 ;  /* 0x00000004ff087807 */ /* 0x000fc80007000000 */
[----:B------:R-:W-:Y:S01]  /*26390*/  SEL R8, R8, RZ, !P1 ;  /* 0x000000ff08087207 */ /* 0x000fe20004800000 */
[----:B------:R-:W-:-:S03]  /*263a0*/  IMAD.MOV.U32 R4, RZ, RZ, R176 ;  /* 0x000000ffff047224 */ /* 0x000fc600078e00b0 */
[----:B------:R-:W-:Y:S02]  /*263b0*/  ISETP.NE.U32.AND P2, PT, R8, RZ, PT ;  /* 0x000000ff0800720c */ /* 0x000fe40003f45070 */
[----:B------:R-:W-:Y:S01]  /*263c0*/  HMMA.1688.F32.TF32 R8, R192, R10, R236 ;  /* 0x0000000ac008723c */ /* 0x000fe200000810ec */
[----:B------:R-:W5:Y:S04]  /*263d0*/  LDL.LU R236, [R1+0x150] ;  /* 0x0001500001ec7983 */ /* 0x000f680000300800 */
[----:B------:R-:W5:Y:S04]  /*263e0*/  LDL.LU R237, [R1+0x154] ;  /* 0x0001540001ed7983 */ /* 0x000f680000300800 */
[----:B------:R-:W5:Y:S04]  /*263f0*/  LDL.LU R238, [R1+0x158] ;  /* 0x0001580001ee7983 */ /* 0x000f680000300800 */
[----:B------:R1:W-:Y:S04]  /*26400*/  LDGSTS.E [R196+0x51600], [R4.64], P4 ;  /* 0x5160000004c47fae */ /* 0x0003e8000a121844 */
[----:B------:R-:W5:Y:S04]  /*26410*/  LDL.LU R239, [R1+0x15c] ;  /* 0x00015c0001ef7983 */ /* 0x000f680000300800 */
[----:B------:R-:W5:Y:S01]  /*26420*/  LDL.LU R201, [R1+0x30c] ;  /* 0x00030c0001c97983 */ /* 0x000f620000300800 */
[----:B-1----:R-:W-:-:S03]  /*26430*/  IMAD.MOV.U32 R5, RZ, RZ, R181 ;  /* 0x000000ffff057224 */ /* 0x002fc600078e00b5 */
[----:B------:R-:W5:Y:S01]  /*26440*/  LDL.LU R181, [R1+0x310] ;  /* 0x0003100001b57983 */ /* 0x000f620000300800 */
[----:B------:R-:W-:Y:S01]  /*26450*/  ISETP.GT.AND P4, PT, R3, 0x1f, PT ;  /* 0x0000001f0300780c */ /* 0x000fe20003f84270 */
[----:B------:R-:W-:Y:S02]  /*26460*/  IMAD.MOV.U32 R4, RZ, RZ, R180 ;  /* 0x000000ffff047224 */ /* 0x000fe400078e00b4 */
[----:B------:R-:W5:Y:S01]  /*26470*/  LDL.LU R199, [R1+0x328] ;  /* 0x0003280001c77983 */ /* 0x000f620000300800 */
[----:B------:R-:W-:-:S03]  /*26480*/  SEL R176, RZ, 0x4, !P4 ;  /* 0x00000004ffb07807 */ /* 0x000fc60006000000 */
[----:B------:R-:W5:Y:S04]  /*26490*/  LDL.LU R197, [R1+0x340] ;  /* 0x0003400001c57983 */ /* 0x000f680000300800 */
[----:B------:R-:W5:Y:S04]  /*264a0*/  LDL.LU R188, [R1+0x358] ;  /* 0x0003580001bc7983 */ /* 0x000f680000300800 */
[----:B------:R1:W-:Y:S02]  /*264b0*/  LDGSTS.E [R196+0x51e00], [R4.64], P3 ;  /* 0x51e0000004c47fae */ /* 0x0003e40009921844 */
[----:B-1----:R-:W-:-:S02]  /*264c0*/  SEL R4, R176, RZ, !P1 ;  /* 0x000000ffb0047207 */ /* 0x002fc40004800000 */
[----:B--2---:R-:W-:-:S05]  /*264d0*/  IADD3 R177, P6, R177, R206, RZ ;  /* 0x000000ceb1b17210 */ /* 0x004fca0007fde0ff */
[----:B----4-:R-:W-:Y:S01]  /*264e0*/  IMAD.X R198, R198, 0x1, R0, P6 ;  /* 0x00000001c6c67824 */ /* 0x010fe200030e0600 */
[----:B------:R1:W-:Y:S01]  /*264f0*/  STL [R1+0x2e0], R177 ;  /* 0x0002e0b101007387 */ /* 0x0003e20000100800 */
[----:B---3--:R-:W-:-:S03]  /*26500*/  IADD3 R189, P6, R189, R206, RZ ;  /* 0x000000cebdbd7210 */ /* 0x008fc60007fde0ff */
[----:B------:R2:W-:Y:S01]  /*26510*/  STL [R1+0x2dc], R198 ;  /* 0x0002dcc601007387 */ /* 0x0005e20000100800 */
[----:B------:R-:W-:-:S03]  /*26520*/  IMAD.MOV.U32 R176, RZ, RZ, R177 ;  /* 0x000000ffffb07224 */ /* 0x000fc600078e00b1 */
[----:B------:R3:W-:Y:S01]  /*26530*/  STL [R1+0x2f8], R189 ;  /* 0x0002f8bd01007387 */ /* 0x0007e20000100800 */
[----:B-1----:R-:W-:-:S03]  /*26540*/  IMAD.MOV.U32 R177, RZ, RZ, R198 ;  /* 0x000000ffffb17224 */ /* 0x002fc600078e00c6 */
[----:B------:R-:W4:Y:S01]  /*26550*/  LDL.LU R200, [R1+0x324] ;  /* 0x0003240001c87983 */ /* 0x000f220000300800 */
[----:B-----5:R-:W-:-:S03]  /*26560*/  IMAD.X R205, R205, 0x1, R0, P6 ;  /* 0x00000001cdcd7824 */ /* 0x020fc600030e0600 */
[----:B--2---:R-:W2:Y:S04]  /*26570*/  LDL.LU R198, [R1+0x33c] ;  /* 0x00033c0001c67983 */ /* 0x004ea80000300800 */
[----:B------:R1:W-:Y:S04]  /*26580*/  LDGSTS.E [R196+0x52600], [R176.64], P5 ;  /* 0x52600000b0c47fae */ /* 0x0003e8000a921844 */
[----:B------:R-:W-:Y:S01]  /*26590*/  STL [R1+0x2f4], R205 ;  /* 0x0002f4cd01007387 */ /* 0x000fe20000100800 */
[----:B-1----:R-:W-:-:S03]  /*265a0*/  IMAD.MOV.U32 R176, RZ, RZ, R189 ;  /* 0x000000ffffb07224 */ /* 0x002fc600078e00bd */
[----:B---3--:R-:W3:Y:S01]  /*265b0*/  LDL.LU R189, [R1+0x354] ;  /* 0x0003540001bd7983 */ /* 0x008ee20000300800 */
[C---:B------:R-:W-:Y:S01]  /*265c0*/  ISETP.GT.AND P3, PT, R3.reuse, 0x27, PT ;  /* 0x000000270300780c */ /* 0x040fe20003f64270 */
[----:B------:R-:W-:Y:S01]  /*265d0*/  IMAD.MOV.U32 R177, RZ, RZ, R205 ;  /* 0x000000ffffb17224 */ /* 0x000fe200078e00cd */
[----:B------:R-:W-:Y:S02]  /*265e0*/  ISETP.GT.AND P4, PT, R3, 0x23, PT ;  /* 0x000000230300780c */ /* 0x000fe40003f84270 */
[----:B------:R-:W-:Y:S02]  /*265f0*/  SEL R180, RZ, 0x4, !P3 ;  /* 0x00000004ffb47807 */ /* 0x000fe40005800000 */
[-C--:B------:R-:W-:Y:S01]  /*26600*/  IADD3 R181, P6, R181, R206.reuse, RZ ;  /* 0x000000ceb5b57210 */ /* 0x080fe20007fde0ff */
[----:B------:R1:W-:Y:S01]  /*26610*/  LDGSTS.E [R196+0x52e00], [R176.64], P0 ;  /* 0x52e00000b0c47fae */ /* 0x0003e20008121844 */
[----:B------:R-:W-:Y:S02]  /*26620*/  SEL R180, R180, RZ, !P1 ;  /* 0x000000ffb4b47207 */ /* 0x000fe40004800000 */
[----:B------:R-:W-:Y:S01]  /*26630*/  SEL R5, RZ, 0x4, !P4 ;  /* 0x00000004ff057807 */ /* 0x000fe20006000000 */
[----:B------:R-:W-:Y:S01]  /*26640*/  IMAD.X R201, R201, 0x1, R0, P6 ;  /* 0x00000001c9c97824 */ /* 0x000fe200030e0600 */
[----:B------:R-:W-:Y:S01]  /*26650*/  IADD3 R199, P0, R199, R206, RZ ;  /* 0x000000cec7c77210 */ /* 0x000fe20007f1e0ff */
[----:B------:R5:W-:Y:S01]  /*26660*/  STL [R1+0x310], R181 ;  /* 0x000310b501007387 */ /* 0x000be20000100800 */
[----:B------:R-:W-:-:S02]  /*26670*/  ISETP.NE.U32.AND P4, PT, R4, RZ, PT ;  /* 0x000000ff0400720c */ /* 0x000fc40003f85070 */
[----:B------:R-:W-:Y:S01]  /*26680*/  ISETP.NE.U32.AND P5, PT, R180, RZ, PT ;  /* 0x000000ffb400720c */ /* 0x000fe20003fa5070 */
[----:B------:R-:W-:Y:S01]  /*26690*/  IMAD.MOV.U32 R180, RZ, RZ, R181 ;  /* 0x000000ffffb47224 */ /* 0x000fe200078e00b5 */
[----:B------:R-:W-:Y:S02]  /*266a0*/  SEL R4, R5, RZ, !P1 ;  /* 0x000000ff05047207 */ /* 0x000fe40004800000 */
[----:B------:R-:W-:Y:S01]  /*266b0*/  IADD3 R197, P6, R197, R206, RZ ;  /* 0x000000cec5c57210 */ /* 0x000fe20007fde0ff */
[----:B-----5:R-:W-:Y:S01]  /*266c0*/  IMAD.MOV.U32 R181, RZ, RZ, R201 ;  /* 0x000000ffffb57224 */ /* 0x020fe200078e00c9 */
[----:B------:R-:W-:Y:S01]  /*266d0*/  ISETP.NE.U32.AND P3, PT, R4, RZ, PT ;  /* 0x000000ff0400720c */ /* 0x000fe20003f65070 */
[----:B------:R-:W-:Y:S04]  /*266e0*/  STL [R1+0x328], R199 ;  /* 0x000328c701007387 */ /* 0x000fe80000100800 */
[----:B------:R5:W-:Y:S04]  /*266f0*/  LDGSTS.E [R196+0x53600], [R180.64], P2 ;  /* 0x53600000b4c47fae */ /* 0x000be80009121844 */
[----:B------:R-:W-:Y:S04]  /*26700*/  STL [R1+0x30c], R201 ;  /* 0x00030cc901007387 */ /* 0x000fe80000100800 */
[----:B------:R-:W3:Y:S01]  /*26710*/  LDL.LU R208, [R1+0x140] ;  /* 0x0001400001d07983 */ /* 0x000ee20000300800 */
[----:B-----5:R-:W-:-:S03]  /*26720*/  IMAD.MOV.U32 R180, RZ, RZ, R199 ;  /* 0x000000ffffb47224 */ /* 0x020fc600078e00c7 */
[----:B------:R-:W5:Y:S04]  /*26730*/  LDL.LU R209, [R1+0x144] ;  /* 0x0001440001d17983 */ /* 0x000f680000300800 */
[----:B------:R-:W-:Y:S04]  /*26740*/  STL [R1+0x340], R197 ;  /* 0x000340c501007387 */ /* 0x000fe80000100800 */
[----:B------:R-:W5:Y:S04]  /*26750*/  LDL.LU R210, [R1+0x148] ;  /* 0x0001480001d27983 */ /* 0x000f680000300800 */
[----:B------:R-:W5:Y:S01]  /*26760*/  LDL.LU R211, [R1+0x14c] ;  /* 0x00014c0001d37983 */ /* 0x000f620000300800 */
[----:B------:R-:W-:Y:S07]  /*26770*/  HMMA.1688.F32.TF32 R4, R192, R6, R240 ;  /* 0x00000006c004723c */ /* 0x000fee00000810f0 */
[----:B------:R-:W-:-:S02]  /*26780*/  IMAD.MOV.U32 R241, RZ, RZ, R2 ;  /* 0x000000fffff17224 */ /* 0x000fc400078e0002 */
[----:B----4-:R-:W-:Y:S01]  /*26790*/  IMAD.X R200, R200, 0x1, R0, P0 ;  /* 0x00000001c8c87824 */ /* 0x010fe200000e0600 */
[----:B------:R-:W-:-:S03]  /*267a0*/  IADD3 R188, P0, R188, R206, RZ ;  /* 0x000000cebcbc7210 */ /* 0x000fc60007f1e0ff */
[----:B------:R-:W-:Y:S02]  /*267b0*/  IMAD.MOV.U32 R181, RZ, RZ, R200 ;  /* 0x000000ffffb57224 */ /* 0x000fe400078e00c8 */
[--C-:B--2---:R-:W-:Y:S01]  /*267c0*/  IMAD.X R198, R198, 0x1, R0.reuse, P6 ;  /* 0x00000001c6c67824 */ /* 0x104fe200030e0600 */
[----:B------:R-:W-:Y:S04]  /*267d0*/  STL [R1+0x324], R200 ;  /* 0x000324c801007387 */ /* 0x000fe80000100800 */
[----:B------:R2:W-:Y:S04]  /*267e0*/  LDGSTS.E [R196+0x53e00], [R180.64], P4 ;  /* 0x53e00000b4c47fae */ /* 0x0005e8000a121844 */
[----:B------:R-:W-:Y:S01]  /*267f0*/  STL [R1+0x358], R188 ;  /* 0x000358bc01007387 */ /* 0x000fe20000100800 */
[----:B---3--:R-:W-:-:S02]  /*26800*/  IMAD.X R189, R189, 0x1, R0, P0 ;  /* 0x00000001bdbd7824 */ /* 0x008fc400000e0600 */
[----:B--2---:R-:W-:Y:S02]  /*26810*/  IMAD.MOV.U32 R180, RZ, RZ, R197 ;  /* 0x000000ffffb47224 */ /* 0x004fe400078e00c5 */
[----:B------:R-:W-:Y:S01]  /*26820*/  IMAD.MOV.U32 R181, RZ, RZ, R198 ;  /* 0x000000ffffb57224 */ /* 0x000fe200078e00c6 */
[----:B------:R-:W-:Y:S04]  /*26830*/  STL [R1+0x33c], R198 ;  /* 0x00033cc601007387 */ /* 0x000fe80000100800 */
[----:B------:R2:W-:Y:S04]  /*26840*/  STL [R1+0x354], R189 ;  /* 0x000354bd01007387 */ /* 0x0005e80000100800 */
[----:B------:R3:W-:Y:S04]  /*26850*/  LDGSTS.E [R196+0x54600], [R180.64], P3 ;  /* 0x54600000b4c47fae */ /* 0x0007e80009921844 */
[----:B------:R-:W4:Y:S04]  /*26860*/  LDL.LU R240, [R1+0x130] ;  /* 0x0001300001f07983 */ /* 0x000f280000300800 */
[----:B------:R-:W4:Y:S01]  /*26870*/  LDL.LU R2, [R1+0x8c0] ;  /* 0x0008c00001027983 */ /* 0x000f220000300800 */
[----:B---3--:R-:W-:-:S02]  /*26880*/  IMAD.MOV.U32 R181, RZ, RZ, R189 ;  /* 0x000000ffffb57224 */ /* 0x008fc400078e00bd */
[----:B------:R-:W-:Y:S01]  /*26890*/  IMAD.MOV.U32 R180, RZ, RZ, R188 ;  /* 0x000000ffffb47224 */ /* 0x000fe200078e00bc */
[----:B--2---:R-:W2:Y:S04]  /*268a0*/  LDL.LU R189, [R1+0x36c] ;  /* 0x00036c0001bd7983 */ /* 0x004ea80000300800 */
[----:B------:R-:W3:Y:S04]  /*268b0*/  LDL.LU R188, [R1+0x370] ;  /* 0x0003700001bc7983 */ /* 0x000ee80000300800 */
[----:B------:R-:W2:Y:S04]  /*268c0*/  LDL.LU R199, [R1+0x384] ;  /* 0x0003840001c77983 */ /* 0x000ea80000300800 */
[----:B------:R-:W4:Y:S04]  /*268d0*/  LDL.LU R198, [R1+0x388] ;  /* 0x0003880001c67983 */ /* 0x000f280000300800 */
[----:B------:R-:W4:Y:S04]  /*268e0*/  LDL.LU R214, [R1+0x39c] ;  /* 0x00039c0001d67983 */ /* 0x000f280000300800 */
[----:B------:R-:W4:Y:S01]  /*268f0*/  LDL.LU R212, [R1+0x3a0] ;  /* 0x0003a00001d47983 */ /* 0x000f220000300800 */
[----:B-1----:R-:W-:Y:S03]  /*26900*/  HMMA.1688.F32.TF32 R176, R192, R178, R236 ;  /* 0x000000b2c0b0723c */ /* 0x002fe600000810ec */
[----:B------:R-:W1:Y:S01]  /*26910*/  S2R R239, SR_TID.X ;  /* 0x0000000000ef7919 */ /* 0x000e620000002100 */
[----:B------:R-:W-:-:S02]  /*26920*/  ISETP.GT.AND P0, PT, R3, 0x2b, PT ;  /* 0x0000002b0300780c */ /* 0x000fc40003f04270 */
[C---:B------:R-:W-:Y:S01]  /*26930*/  ISETP.GT.AND P6, PT, R3.reuse, 0x2f, PT ;  /* 0x0000002f0300780c */ /* 0x040fe20003fc4270 */
[----:B------:R5:W-:Y:S01]  /*26940*/  LDGSTS.E [R196+0x54e00], [R180.64], P5 ;  /* 0x54e00000b4c47fae */ /* 0x000be2000a921844 */
[C---:B------:R-:W-:Y:S02]  /*26950*/  ISETP.GT.AND P4, PT, R3.reuse, 0x37, PT ;  /* 0x000000370300780c */ /* 0x040fe40003f84270 */
[C---:B------:R-:W-:Y:S02]  /*26960*/  ISETP.GT.AND P3, PT, R3.reuse, 0x3b, PT ;  /* 0x0000003b0300780c */ /* 0x040fe40003f64270 */
[C---:B------:R-:W-:Y:S01]  /*26970*/  ISETP.GT.AND P5, PT, R3.reuse, 0x3f, PT ;  /* 0x0000003f0300780c */ /* 0x040fe20003fa4270 */
[----:B------:R-:W-:Y:S01]  /*26980*/  IMAD.MOV.U32 R242, RZ, RZ, R185 ;  /* 0x000000fffff27224 */ /* 0x000fe200078e00b9 */
[----:B-----5:R-:W-:Y:S02]  /*26990*/  SEL R180, RZ, 0x4, !P0 ;  /* 0x00000004ffb47807 */ /* 0x020fe40004000000 */
[----:B------:R-:W-:-:S02]  /*269a0*/  ISETP.GT.AND P0, PT, R3, 0x33, PT ;  /* 0x000000330300780c */ /* 0x000fc40003f04270 */
[----:B-1----:R-:W-:-:S04]  /*269b0*/  LOP3.LUT R205, R239, 0x3f, RZ, 0xc0, !PT ;  /* 0x0000003fefcd7812 */ /* 0x002fc800078ec0ff */
[----:B------:R-:W-:Y:S02]  /*269c0*/  ISETP.GE.AND P2, PT, R205, R3, PT ;  /* 0x00000003cd00720c */ /* 0x000fe40003f46270 */
[----:B------:R-:W-:Y:S01]  /*269d0*/  SEL R3, RZ, 0x4, !P6 ;  /* 0x00000004ff037807 */ /* 0x000fe20007000000 */
[----:B------:R-:W-:Y:S01]  /*269e0*/  IMAD.MOV.U32 R243, RZ, RZ, R184 ;  /* 0x000000fffff37224 */ /* 0x000fe200078e00b8 */
[----:B------:R-:W-:Y:S02]  /*269f0*/  SEL R185, RZ, 0x4, !P4 ;  /* 0x00000004ffb97807 */ /* 0x000fe40006000000 */
[----:B------:R-:W-:Y:S02]  /*26a00*/  SEL R3, R3, RZ, !P1 ;  /* 0x000000ff03037207 */ /* 0x000fe40004800000 */
[----:B------:R-:W-:Y:S02]  /*26a10*/  SEL R184, RZ, 0x4, !P0 ;  /* 0x00000004ffb87807 */ /* 0x000fe40004000000 */
[----:B------:R-:W-:-:S02]  /*26a20*/  ISETP.NE.U32.AND P4, PT, R3, RZ, PT ;  /* 0x000000ff0300720c */ /* 0x000fc40003f85070 */
[----:B------:R-:W-:Y:S02]  /*26a30*/  SEL R3, R185, RZ, !P1 ;  /* 0x000000ffb9037207 */ /* 0x000fe40004800000 */
[----:B------:R-:W-:Y:S02]  /*26a40*/  SEL R197, RZ, 0x4, !P3 ;  /* 0x00000004ffc57807 */ /* 0x000fe40005800000 */
[----:B------:R-:W-:Y:S02]  /*26a50*/  ISETP.NE.U32.AND P3, PT, R3, RZ, PT ;  /* 0x000000ff0300720c */ /* 0x000fe40003f65070 */
[----:B------:R-:W-:Y:S02]  /*26a60*/  SEL R3, RZ, 0x4, !P5 ;  /* 0x00000004ff037807 */ /* 0x000fe40006800000 */
[----:B------:R-:W-:-:S04]  /*26a70*/  SEL R180, R180, RZ, !P1 ;  /* 0x000000ffb4b47207 */ /* 0x000fc80004800000 */
[----:B------:R-:W-:Y:S02]  /*26a80*/  ISETP.NE.U32.AND P6, PT, R180, RZ, PT ;  /* 0x000000ffb400720c */ /* 0x000fe40003fc5070 */
[----:B------:R-:W-:Y:S01]  /*26a90*/  HMMA.1688.F32.TF32 R180, R192, R182, R208 ;  /* 0x000000b6c0b4723c */ /* 0x000fe200000810d0 */
[----:B------:R-:W-:Y:S02]  /*26aa0*/  SEL R3, R3, RZ, !P1 ;  /* 0x000000ff03037207 */ /* 0x000fe40004800000 */
[----:B------:R-:W-:Y:S02]  /*26ab0*/  SEL R197, R197, RZ, !P1 ;  /* 0x000000ffc5c57207 */ /* 0x000fe40004800000 */
[----:B---3--:R-:W-:-:S05]  /*26ac0*/  IADD3 R188, P0, R188, R206, RZ ;  /* 0x000000cebcbc7210 */ /* 0x008fca0007f1e0ff */
[----:B--2---:R-:W-:Y:S01]  /*26ad0*/  IMAD.X R189, R189, 0x1, R0, P0 ;  /* 0x00000001bdbd7824 */ /* 0x004fe200000e0600 */
[----:B------:R-:W-:Y:S01]  /*26ae0*/  STL [R1+0x370], R188 ;  /* 0x000370bc01007387 */ /* 0x000fe20000100800 */
[----:B----4-:R-:W-:-:S03]  /*26af0*/  IADD3 R198, P5, R198, R206, RZ ;  /* 0x000000cec6c67210 */ /* 0x010fc60007fbe0ff */
[----:B------:R1:W-:Y:S04]  /*26b00*/  STL [R1+0x36c], R189 ;  /* 0x00036cbd01007387 */ /* 0x0003e80000100800 */
[----:B------:R-:W2:Y:S04]  /*26b10*/  LDL.LU R213, [R1+0x3b4] ;  /* 0x0003b40001d57983 */ /* 0x000ea80000300800 */
[----:B------:R-:W-:Y:S04]  /*26b20*/  STL [R1+0x388], R198 ;  /* 0x000388c601007387 */ /* 0x000fe80000100800 */
[----:B------:R-:W3:Y:S04]  /*26b30*/  LDL.LU R211, [R1+0x3b8] ;  /* 0x0003b80001d37983 */ /* 0x000ee80000300800 */
[----:B------:R-:W4:Y:S04]  /*26b40*/  LDL.LU R210, [R1+0x3cc] ;  /* 0x0003cc0001d27983 */ /* 0x000f280000300800 */
[----:B------:R-:W5:Y:S04]  /*26b50*/  LDL.LU R209, [R1+0x3d0] ;  /* 0x0003d00001d17983 */ /* 0x000f680000300800 */
[----:B------:R-:W4:Y:S01]  /*26b60*/  LDL.LU R208, [R1+0x3e8] ;  /* 0x0003e80001d07983 */ /* 0x000f220000300800 */
[----:B------:R-:W-:Y:S01]  /*26b70*/  IMAD.X R199, R199, 0x1, R0, P5 ;  /* 0x00000001c7c77824 */ /* 0x000fe200028e0600 */
[----:B------:R-:W-:-:S02]  /*26b80*/  ISETP.NE.U32.AND P5, PT, R3, RZ, PT ;  /* 0x000000ff0300720c */ /* 0x000fc40003fa5070 */
[----:B------:R-:W-:Y:S01]  /*26b90*/  SEL R3, RZ, 0x4, P2 ;  /* 0x00000004ff037807 */ /* 0x000fe20001000000 */
[----:B------:R1:W-:Y:S01]  /*26ba0*/  LDGSTS.E [R196+0x55600], [R188.64], P6 ;  /* 0x55600000bcc47fae */ /* 0x0003e2000b121844 */
[----:B------:R-:W-:Y:S02]  /*26bb0*/  IADD3 R212, P2, R212, R206, RZ ;  /* 0x000000ced4d47210 */ /* 0x000fe40007f5e0ff */
[----:B------:R-:W-:Y:S01]  /*26bc0*/  ISETP.NE.U32.AND P6, PT, R197, RZ, PT ;  /* 0x000000ffc500720c */ /* 0x000fe20003fc5070 */
[----:B------:R-:W-:Y:S04]  /*26bd0*/  STL [R1+0x384], R199 ;  /* 0x000384c701007387 */ /* 0x000fe80000100800 */
[----:B------:R-:W4:Y:S04]  /*26be0*/  LDL.LU R197, [R1+0x3e4] ;  /* 0x0003e40001c57983 */ /* 0x000f280000300800 */
[----:B------:R-:W4:Y:S04]  /*26bf0*/  LDL.LU R216, [R1+0x3ec] ;  /* 0x0003ec0001d87983 */ /* 0x000f280000300800 */
[----:B------:R2:W-:Y:S04]  /*26c00*/  STL [R1+0x3a0], R212 ;  /* 0x0003a0d401007387 */ /* 0x0005e80000100800 */
[----:B------:R-:W4:Y:S01]  /*26c10*/  LDL.LU R215, [R1+0x3f0] ;  /* 0x0003f00001d77983 */ /* 0x000f220000300800 */
[----:B------:R-:W-:-:S02]  /*26c20*/  SEL R184, R184, RZ, !P1 ;  /* 0x000000ffb8b87207 */ /* 0x000fc40004800000 */
[----:B------:R-:W-:Y:S01]  /*26c30*/  SEL R3, R3, RZ, !P1 ;  /* 0x000000ff03037207 */ /* 0x000fe20004800000 */
[C---:B-1----:R-:W-:Y:S01]  /*26c40*/  HMMA.1688.F32.TF32 R188, R192.reuse, R190, R220 ;  /* 0x000000bec0bc723c */ /* 0x042fe200000810dc */
[----:B------:R-:W-:Y:S01]  /*26c50*/  ISETP.NE.U32.AND P0, PT, R184, RZ, PT ;  /* 0x000000ffb800720c */ /* 0x000fe20003f05070 */
[----:B------:R-:W-:Y:S01]  /*26c60*/  IMAD.X R214, R214, 0x1, R0, P2 ;  /* 0x00000001d6d67824 */ /* 0x000fe200010e0600 */
[----:B------:R1:W-:Y:S05]  /*26c70*/  LDGSTS.E [R196+0x55e00], [R198.64], P4 ;  /* 0x55e00000c6c47fae */ /* 0x0003ea000a121844 */
[C---:B------:R-:W-:Y:S08]  /*26c80*/  HMMA.1688.F32.TF32 R184, R192.reuse, R186, R240 ;  /* 0x000000bac0b8723c */ /* 0x040ff000000810f0 */
[----:B------:R-:W-:Y:S07]  /*26c90*/  HMMA.1688.F32.TF32 R200, R192, R202, R224 ;  /* 0x000000cac0c8723c */ /* 0x000fee00000810e0 */
[----:B------:R-:W-:-:S02]  /*26ca0*/  IMAD.MOV.U32 R192, RZ, RZ, R212 ;  /* 0x000000ffffc07224 */ /* 0x000fc400078e00d4 */
[----:B------:R-:W-:-:S05]  /*26cb0*/  IMAD.MOV.U32 R193, RZ, RZ, R214 ;  /* 0x000000ffffc17224 */ /* 0x000fca00078e00d6 */
[----:B------:R1:W-:Y:S01]  /*26cc0*/  LDGSTS.E [R196+0x56600], [R192.64], P0 ;  /* 0x56600000c0c47fae */ /* 0x0003e20008121844 */
[----:B---3--:R-:W-:-:S05]  /*26cd0*/  IADD3 R211, P1, R211, R206, RZ ;  /* 0x000000ced3d37210 */ /* 0x008fca0007f3e0ff */
[----:B--2---:R-:W-:Y:S01]  /*26ce0*/  IMAD.X R213, R213, 0x1, R0, P1 ;  /* 0x00000001d5d57824 */ /* 0x004fe200008e0600 */
[----:B------:R-:W-:Y:S01]  /*26cf0*/  STL [R1+0x3b8], R211 ;  /* 0x0003b8d301007387 */ /* 0x000fe20000100800 */
[----:B-----5:R-:W-:-:S03]  /*26d00*/  IADD3 R209, P4, R209, R206, RZ ;  /* 0x000000ced1d17210 */ /* 0x020fc60007f9e0ff */
[----:B------:R2:W-:Y:S01]  /*26d10*/  STL [R1+0x39c], R214 ;  /* 0x00039cd601007387 */ /* 0x0005e20000100800 */
[----:B----4-:R-:W-:Y:S01]  /*26d20*/  IADD3 R208, P0, R208, R206, RZ ;  /* 0x000000ced0d07210 */ /* 0x010fe20007f1e0ff */
[----:B------:R-:W-:Y:S02]  /*26d30*/  IMAD.MOV.U32 R206, RZ, RZ, c[0x0][0x18c] ;  /* 0x00006300ffce7624 */ /* 0x000fe400078e00ff */
[----:B------:R-:W3:Y:S04]  /*26d40*/  LDL.LU R212, [R1+0x40c] ;  /* 0x00040c0001d47983 */ /* 0x000ee80000300800 */
[----:B------:R4:W-:Y:S01]  /*26d50*/  STL [R1+0x3d0], R209 ;  /* 0x0003d0d101007387 */ /* 0x0009e20000100800 */
[----:B------:R-:W-:-:S03]  /*26d60*/  IMAD.SHL.U32 R206, R206, 0x40, RZ ;  /* 0x00000040cece7824 */ /* 0x000fc600078e00ff */
[----:B------:R-:W-:Y:S04]  /*26d70*/  STL [R1+0x3b4], R213 ;  /* 0x0003b4d501007387 */ /* 0x000fe80000100800 */
[----:B------:R-:W5:Y:S01]  /*26d80*/  LDL.LU R194, [R1+0x410] ;  /* 0x0004100001c27983 */ /* 0x000f620000300800 */
[----:B------:R-:W-:-:S03]  /*26d90*/  IMAD.SHL.U32 R206, R206, 0x4, RZ ;  /* 0x00000004cece7824 */ /* 0x000fc600078e00ff */
[----:B------:R-:W-:Y:S01]  /*26da0*/  STL [R1+0x3e8], R208 ;  /* 0x0003e8d001007387 */ /* 0x000fe20000100800 */
[----:B-1----:R-:W-:-:S03]  /*26db0*/  IMAD.MOV.U32 R192, RZ, RZ, R211 ;  /* 0x000000ffffc07224 */ /* 0x002fc600078e00d3 */
[----:B--2---:R-:W2:Y:S01]  /*26dc0*/  LDL.LU R214, [R1+0x42c] ;  /* 0x00042c0001d67983 */ /* 0x004ea20000300800 */
[----:B------:R-:W-:-:S03]  /*26dd0*/  IMAD.MOV.U32 R193, RZ, RZ, R213 ;  /* 0x000000ffffc17224 */ /* 0x000fc600078e00d5 */
[----:B------:R-:W2:Y:S01]  /*26de0*/  LDL.LU R195, [R1+0x430] ;  /* 0x0004300001c37983 */ /* 0x000ea20000300800 */
[--C-:B------:R-:W-:Y:S01]  /*26df0*/  IMAD.X R210, R210, 0x1, R0.reuse, P4 ;  /* 0x00000001d2d27824 */ /* 0x100fe200020e0600 */
[----:B------:R-:W-:Y:S01]  /*26e00*/  IADD3 R215, P1, R215, R206, RZ ;  /* 0x000000ced7d77210 */ /* 0x000fe20007f3e0ff */
[----:B------:R-:W-:Y:S01]  /*26e10*/  IMAD.X R197, R197, 0x1, R0, P0 ;  /* 0x00000001c5c57824 */ /* 0x000fe200000e0600 */
[----:B------:R1:W-:Y:S04]  /*26e20*/  LDGSTS.E [R196+0x56e00], [R192.64], P3 ;  /* 0x56e00000c0c47fae */ /* 0x0003e80009921844 */
[----:B------:R4:W-:Y:S04]  /*26e30*/  STL [R1+0x3cc], R210 ;  /* 0x0003ccd201007387 */ /* 0x0009e80000100800 */
[----:B------:R-:W2:Y:S01]  /*26e40*/  LDL.LU R211, [R1+0x44c] ;  /* 0x00044c0001d37983 */ /* 0x000ea20000300800 */
[----:B-1----:R-:W-:-:S02]  /*26e50*/  IMAD.MOV.U32 R192, RZ, RZ, R209 ;  /* 0x000000ffffc07224 */ /* 0x002fc400078e00d1 */
[----:B------:R-:W-:Y:S01]  /*26e60*/  IMAD.MOV.U32 R193, RZ, RZ, R210 ;  /* 0x000000ffffc17224 */ /* 0x000fe200078e00d2 */
[----:B----4-:R-:W4:Y:S04]  /*26e70*/  LDL.LU R209, [R1+0x450] ;  /* 0x0004500001d17983 */ /* 0x010f280000300800 */
[----:B------:R-:W-:Y:S04]  /*26e80*/  STL [R1+0x3f0], R215 ;  /* 0x0003f0d701007387 */ /* 0x000fe80000100800 */
[----:B------:R1:W-:Y:S04]  /*26e90*/  STL [R1+0x3e4], R197 ;  /* 0x0003e4c501007387 */ /* 0x0003e80000100800 */
[----:B------:R1:W-:Y:S04]  /*26ea0*/  LDGSTS.E [R196+0x57600], [R192.64], P6 ;  /* 0x57600000c0c47fae */ /* 0x0003e8000b121844 */
[----:B------:R-:W4:Y:S01]  /*26eb0*/  LDL.LU R210, [R1+0x46c] ;  /* 0x00046c0001d27983 */ /* 0x000f220000300800 */
[----:B-1----:R-:W-:-:S03]  /*26ec0*/  IMAD.MOV.U32 R192, RZ, RZ, R208 ;  /* 0x000000ffffc07224 */ /* 0x002fc600078e00d0 */
[----:B------:R-:W4:Y:S04]  /*26ed0*/  LDL.LU R208, [R1+0x470] ;  /* 0x0004700001d07983 */ /* 0x000f280000300800 */
[----:B------:R-:W1:Y:S01]  /*26ee0*/  S2R R237, SR_TID.X ;  /* 0x0000000000ed7919 */ /* 0x000e620000002100 */
[----:B------:R-:W-:Y:S01]  /*26ef0*/  IMAD.X R216, R216, 0x1, R2, P1 ;  /* 0x00000001d8d87824 */ /* 0x000fe200008e0602 */
[----:B------:R-:W-:Y:S01]  /*26f00*/  ISETP.NE.U32.AND P2, PT, R3, RZ, PT ;  /* 0x000000ff0300720c */ /* 0x000fe20003f45070 */
[----:B------:R-:W-:-:S05]  /*26f10*/  IMAD.MOV.U32 R193, RZ, RZ, R197 ;  /* 0x000000ffffc17224 */ /* 0x000fca00078e00c5 */
[----:B------:R1:W-:Y:S04]  /*26f20*/  LDGSTS.E [R196+0x57e00], [R192.64], P5 ;  /* 0x57e00000c0c47fae */ /* 0x0003e8000a921844 */
[----:B------:R-:W0:Y:S01]  /*26f30*/  LDGDEPBAR ;  /* 0x00000000000079af */ /* 0x000e220000000000 */
[----:B-1----:R-:W-:Y:S02]  /*26f40*/  LOP3.LUT R238, R237, 0x3f, RZ, 0xc0, !PT ;  /* 0x0000003fedee7812 */ /* 0x002fe400078ec0ff */
[----:B------:R-:W-:-:S03]  /*26f50*/  SHF.R.S32.HI R237, RZ, 0x6, R237 ;  /* 0x00000006ffed7819 */ /* 0x000fc600000114ed */
[----:B------:R-:W-:Y:S01]  /*26f60*/  IMAD.SHL.U32 R238, R238, 0x4, RZ ;  /* 0x00000004eeee7824 */ /* 0x000fe200078e00ff */
[----:B------:R-:W-:-:S04]  /*26f70*/  SGXT R237, R237, 0x1 ;  /* 0x00000001eded781a */ /* 0x000fc80000000200 */
[----:B------:R-:W-:Y:S01]  /*26f80*/  LOP3.LUT R217, R238, 0x110, R237, 0x78, !PT ;  /* 0x00000110eed97812 */ /* 0x000fe200078e78ed */
[----:B------:R-:W-:Y:S02]  /*26f90*/  IMAD.MOV.U32 R192, RZ, RZ, R215 ;  /* 0x000000ffffc07224 */ /* 0x000fe400078e00d7 */
[----:B------:R-:W-:Y:S02]  /*26fa0*/  IMAD.MOV.U32 R193, RZ, RZ, R216 ;  /* 0x000000ffffc17224 */ /* 0x000fe400078e00d8 */
[----:B------:R-:W-:-:S05]  /*26fb0*/  IMAD R3, R204, 0x10000, R217 ;  /* 0x00010000cc037824 */ /* 0x000fca00078e02d9 */
[----:B------:R1:W-:Y:S01]  /*26fc0*/  LDGSTS.E [R3], [R192.64], P2 ;  /* 0x00000000c0037fae */ /* 0x0003e20009121844 */
[----:B-----5:R-:W-:-:S05]  /*26fd0*/  IADD3 R194, P0, R194, R206, RZ ;  /* 0x000000cec2c27210 */ /* 0x020fca0007f1e0ff */
[----:B------:R-:W-:Y:S01]  /*26fe0*/  STL [R1+0x410], R194 ;  /* 0x000410c201007387 */ /* 0x000fe20000100800 */
[----:B---3--:R-:W-:-:S03]  /*26ff0*/  IMAD.X R212, R212, 0x1, R2, P0 ;  /* 0x00000001d4d47824 */ /* 0x008fc600000e0602 */
[----:B------:R-:W-:Y:S01]  /*27000*/  STL [R1+0x3ec], R216 ;  /* 0x0003ecd801007387 */ /* 0x000fe20000100800 */
[----:B--2---:R-:W-:-:S03]  /*27010*/  IADD3 R195, P1, R195, R206, RZ ;  /* 0x000000cec3c37210 */ /* 0x004fc60007f3e0ff */
[----:B------:R-:W2:Y:S04]  /*27020*/  LDL.LU R213, [R1+0x63c] ;  /* 0x00063c0001d57983 */ /* 0x000ea80000300800 */
[----:B------:R-:W3:Y:S04]  /*27030*/  LDL.LU R197, [R1+0x640] ;  /* 0x0006400001c57983 */ /* 0x000ee80000300800 */
[----:B------:R-:W5:Y:S04]  /*27040*/  LDL.LU R199, [R1+0x64c] ;  /* 0x00064c0001c77983 */ /* 0x000f680000300800 */
[----:B------:R-:W-:Y:S04]  /*27050*/  STL [R1+0x430], R195 ;  /* 0x000430c301007387 */ /* 0x000fe80000100800 */
[----:B------:R4:W-:Y:S04]  /*27060*/  STL [R1+0x40c], R212 ;  /* 0x00040cd401007387 */ /* 0x0009e80000100800 */
[----:B------:R-:W5:Y:S01]  /*27070*/  LDL.LU R198, [R1+0x650] ;  /* 0x0006500001c67983 */ /* 0x000f620000300800 */
[----:B----4-:R-:W-:Y:S01]  /*27080*/  IADD3 R209, P0, R209, R206, RZ ;  /* 0x000000ced1d17210 */ /* 0x010fe20007f1e0ff */
[----:B------:R-:W-:-:S02]  /*27090*/  IMAD.X R214, R214, 0x1, R2, P1 ;  /* 0x00000001d6d67824 */ /* 0x000fc400008e0602 */
[----:B-1----:R-:W-:Y:S02]  /*270a0*/  IMAD.MOV.U32 R193, RZ, RZ, R212 ;  /* 0x000000ffffc17224 */ /* 0x002fe400078e00d4 */
[----:B------:R-:W-:Y:S01]  /*270b0*/  IMAD.MOV.U32 R192, RZ, RZ, R194 ;  /* 0x000000ffffc07224 */ /* 0x000fe200078e00c2 */
[----:B------:R-:W4:Y:S01]  /*270c0*/  LDL.LU R212, [R1+0x718] ;  /* 0x0007180001d47983 */ /* 0x000f220000300800 */
[----:B------:R-:W-:-:S03]  /*270d0*/  IMAD.X R211, R211, 0x1, R2, P0 ;  /* 0x00000001d3d37824 */ /* 0x000fc600000e0602 */
[----:B------:R-:W-:Y:S04]  /*270e0*/  STL [R1+0x450], R209 ;  /* 0x000450d101007387 */ /* 0x000fe80000100800 */
[----:B------:R-:W-:Y:S04]  /*270f0*/  STL [R1+0x42c], R214 ;  /* 0x00042cd601007387 */ /* 0x000fe80000100800 */
[----:B------:R-:W4:Y:S04]  /*27100*/  LDL.LU R194, [R1+0x728] ;  /* 0x0007280001c27983 */ /* 0x000f280000300800 */
[----:B------:R-:W4:Y:S01]  /*27110*/  LDL.LU R196, [R1+0x72c] ;  /* 0x00072c0001c47983 */ /* 0x000f220000300800 */
[----:B------:R-:W-:-:S03]  /*27120*/  IADD3 R208, P1, R208, R206, RZ ;  /* 0x000000ced0d07210 */ /* 0x000fc60007f3e0ff */
[----:B------:R1:W-:Y:S04]  /*27130*/  LDGSTS.E [R3+0x800], [R192.64], P2 ;  /* 0x00800000c0037fae */ /* 0x0003e80009121844 */
[----:B------:R-:W-:Y:S04]  /*27140*/  STL [R1+0x470], R208 ;  /* 0x000470d001007387 */ /* 0x000fe80000100800 */
[----:B------:R1:W-:Y:S02]  /*27150*/  STL [R1+0x44c], R211 ;  /* 0x00044cd301007387 */ /* 0x0003e40000100800 */
[----:B-1----:R-:W-:-:S02]  /*27160*/  IMAD.MOV.U32 R192, RZ, RZ, R195 ;  /* 0x000000ffffc07224 */ /* 0x002fc400078e00c3 */
[----:B------:R-:W4:Y:S01]  /*27170*/  LDL.LU R195, [R1+0x730] ;  /* 0x0007300001c37983 */ /* 0x000f220000300800 */
[----:B------:R-:W-:Y:S02]  /*27180*/  IMAD.MOV.U32 R193, RZ, RZ, R214 ;  /* 0x000000ffffc17224 */ /* 0x000fe400078e00d6 */
[----:B------:R-:W-:-:S03]  /*27190*/  IMAD.X R210, R210, 0x1, R2, P1 ;  /* 0x00000001d2d27824 */ /* 0x000fc600008e0602 */
[----:B------:R1:W-:Y:S02]  /*271a0*/  LDGSTS.E [R3+0x1000], [R192.64], P2 ;  /* 0x01000000c0037fae */ /* 0x0003e40009121844 */
[----:B-1----:R-:W-:Y:S02]  /*271b0*/  IMAD.MOV.U32 R192, RZ, RZ, R209 ;  /* 0x000000ffffc07224 */ /* 0x002fe400078e00d1 */
[----:B------:R-:W-:Y:S02]  /*271c0*/  IMAD.MOV.U32 R193, RZ, RZ, R211 ;  /* 0x000000ffffc17224 */ /* 0x000fe400078e00d3 */
[----:B------:R-:W4:Y:S04]  /*271d0*/  LDL.LU R211, [R1+0x734] ;  /* 0x0007340001d37983 */ /* 0x000f280000300800 */
[----:B------:R1:W-:Y:S02]  /*271e0*/  LDGSTS.E [R3+0x1800], [R192.64], P2 ;  /* 0x01800000c0037fae */ /* 0x0003e40009121844 */
[----:B-1----:R-:W-:-:S02]  /*271f0*/  IMAD.MOV.U32 R193, RZ, RZ, R210 ;  /* 0x000000ffffc17224 */ /* 0x002fc400078e00d2 */
[----:B------:R-:W-:-:S05]  /*27200*/  IMAD.MOV.U32 R192, RZ, RZ, R208 ;  /* 0x000000ffffc07224 */ /* 0x000fca00078e00d0 */
[----:B------:R1:W-:Y:S01]  /*27210*/  LDGSTS.E [R3+0x2000], [R192.64], P2 ;  /* 0x02000000c0037fae */ /* 0x0003e20009121844 */
[----:B---3--:R-:W-:-:S05]  /*27220*/  IADD3 R197, P0, R197, R206, RZ ;  /* 0x000000cec5c57210 */ /* 0x008fca0007f1e0ff */
[----:B------:R-:W-:Y:S01]  /*27230*/  STL [R1+0x640], R197 ;  /* 0x000640c501007387 */ /* 0x000fe20000100800 */
[----:B--2---:R-:W-:-:S03]  /*27240*/  IMAD.X R213, R213, 0x1, R2, P0 ;  /* 0x00000001d5d57824 */ /* 0x004fc600000e0602 */
[----:B------:R2:W-:Y:S04]  /*27250*/  STL [R1+0x46c], R210 ;  /* 0x00046cd201007387 */ /* 0x0005e80000100800 */
[----:B------:R-:W3:Y:S01]  /*27260*/  LDL.LU R209, [R1+0x738] ;  /* 0x0007380001d17983 */ /* 0x000ee20000300800 */
[----:B-----5:R-:W-:-:S03]  /*27270*/  IADD3 R198, P1, R198, R206, RZ ;  /* 0x000000cec6c67210 */ /* 0x020fc60007f3e0ff */
[----:B--2---:R-:W2:Y:S04]  /*27280*/  LDL.LU R210, [R1+0x73c] ;  /* 0x00073c0001d27983 */ /* 0x004ea80000300800 */
[----:B------:R-:W-:Y:S04]  /*27290*/  STL [R1+0x650], R198 ;  /* 0x000650c601007387 */ /* 0x000fe80000100800 */
[----:B------:R5:W-:Y:S04]  /*272a0*/  STL [R1+0x63c], R213 ;  /* 0x00063cd501007387 */ /* 0x000be80000100800 */
[----:B------:R-:W2:Y:S01]  /*272b0*/  LDL.LU R208, [R1+0x740] ;  /* 0x0007400001d07983 */ /* 0x000ea20000300800 */
[----:B------:R-:W-:-:S02]  /*272c0*/  IMAD.X R199, R199, 0x1, R2, P1 ;  /* 0x00000001c7c77824 */ /* 0x000fc400008e0602 */
[----:B-1----:R-:W-:Y:S01]  /*272d0*/  IMAD.MOV.U32 R192, RZ, RZ, R197 ;  /* 0x000000ffffc07224 */ /* 0x002fe200078e00c5 */
[-C--:B----4-:R-:W-:Y:S01]  /*272e0*/  IADD3 R194, P0, R194, R206.reuse, RZ ;  /* 0x000000cec2c27210 */ /* 0x090fe20007f1e0ff */
[----:B------:R-:W-:Y:S02]  /*272f0*/  IMAD.MOV.U32 R193, RZ, RZ, R213 ;  /* 0x000000ffffc17224 */ /* 0x000fe400078e00d5 */
[----:B-----5:R-:W4:Y:S02]  /*27300*/  LDL.LU R213, [R1+0x744] ;  /* 0x0007440001d57983 */ /* 0x020f240000300800 */
[----:B------:R-:W-:Y:S02]  /*27310*/  IMAD.X R212, R212, 0x1, R2, P0 ;  /* 0x00000001d4d47824 */ /* 0x000fe400000e0602 */
[----:B------:R-:W-:Y:S04]  /*27320*/  STL [R1+0x728], R194 ;  /* 0x000728c201007387 */ /* 0x000fe80000100800 */
[----:B------:R1:W-:Y:S04]  /*27330*/  STL [R1+0x64c], R199 ;  /* 0x00064cc701007387 */ /* 0x0003e80000100800 */
[----:B------:R5:W-:Y:S04]  /*27340*/  LDGSTS.E [R3+0x2800], [R192.64], P2 ;  /* 0x02800000c0037fae */ /* 0x000be80009121844 */
[----:B------:R-:W4:Y:S01]  /*27350*/  LDL.LU R197, [R1+0x748] ;  /* 0x0007480001c57983 */ /* 0x000f220000300800 */
[----:B------:R-:W-:Y:S01]  /*27360*/  IADD3 R195, P1, R195, R206, RZ ;  /* 0x000000cec3c37210 */ /* 0x000fe20007f3e0ff */
[----:B-----5:R-:W-:-:S02]  /*27370*/  IMAD.MOV.U32 R193, RZ, RZ, R199 ;  /* 0x000000ffffc17224 */ /* 0x020fc400078e00c7 */
[----:B-1----:R-:W4:Y:S01]  /*27380*/  LDL.LU R199, [R1+0x74c] ;  /* 0x00074c0001c77983 */ /* 0x002f220000300800 */
[----:B------:R-:W-:-:S03]  /*27390*/  IMAD.MOV.U32 R192, RZ, RZ, R198 ;  /* 0x000000ffffc07224 */ /* 0x000fc600078e00c6 */
[----:B------:R-:W-:Y:S04]  /*273a0*/  STL [R1+0x730], R195 ;  /* 0x000730c301007387 */ /* 0x000fe80000100800 */
[----:B------:R1:W-:Y:S04]  /*273b0*/  STL [R1+0x718], R212 ;  /* 0x000718d401007387 */ /* 0x0003e80000100800 */
[----:B------:R-:W4:Y:S01]  /*273c0*/  LDL.LU R198, [R1+0x750] ;  /* 0x0007500001c67983 */ /* 0x000f220000300800 */
        /* <DEDUP_REMOVED lines=11> */
[----:B------:R-:W-:-:S03]  /*27480*/  IMAD.X R211, R211, 0x1, R2, P0 ;  /* 0x00000001d3d37824 */ /* 0x000fc600000e0602 */
[----:B------:R3:W-:Y:S04]  /*27490*/  STL [R1+0x72c], R196 ;  /* 0x00072cc401007387 */ /* 0x0007e80000100800 */
[----:B------:R-:W5:Y:S01]  /*274a0*/  LDL.LU R194, [R1+0x758] ;  /* 0x0007580001c27983 */ /* 0x000f620000300800 */
[----:B--2---:R-:W-:-:S03]  /*274b0*/  IADD3 R208, P1, R208, R206, RZ ;  /* 0x000000ced0d07210 */ /* 0x004fc60007f3e0ff */
[----:B---3--:R-:W2:Y:S04]  /*274c0*/  LDL.LU R196, [R1+0x7d8] ;  /* 0x0007d80001c47983 */ /* 0x008ea80000300800 */
[----:B------:R-:W-:Y:S04]  /*274d0*/  STL [R1+0x740], R208 ;  /* 0x000740d001007387 */ /* 0x000fe80000100800 */
[----:B------:R3:W-:Y:S04]  /*274e0*/  STL [R1+0x734], R211 ;  /* 0x000734d301007387 */ /* 0x0007e80000100800 */
[----:B------:R-:W2:Y:S01]  /*274f0*/  LDL.LU R195, [R1+0x7e8] ;  /* 0x0007e80001c37983 */ /* 0x000ea20000300800 */
[----:B------:R-:W-:-:S02]  /*27500*/  IMAD.X R210, R210, 0x1, R2, P1 ;  /* 0x00000001d2d27824 */ /* 0x000fc400008e0602 */
[----:B-1----:R-:W-:Y:S02]  /*27510*/  IMAD.MOV.U32 R192, RZ, RZ, R209 ;  /* 0x000000ffffc07224 */ /* 0x002fe400078e00d1 */
[----:B------:R-:W-:Y:S02]  /*27520*/  IMAD.MOV.U32 R193, RZ, RZ, R211 ;  /* 0x000000ffffc17224 */ /* 0x000fe400078e00d3 */
[----:B---3--:R-:W3:Y:S01]  /*27530*/  LDL.LU R211, [R1+0x7dc] ;  /* 0x0007dc0001d37983 */ /* 0x008ee20000300800 */
[----:B----4-:R-:W-:-:S03]  /*27540*/  IADD3 R197, P0, R197, R206, RZ ;  /* 0x000000cec5c57210 */ /* 0x010fc60007f1e0ff */
[----:B------:R1:W-:Y:S04]  /*27550*/  LDGSTS.E [R3+0x4800], [R192.64], P2 ;  /* 0x04800000c0037fae */ /* 0x0003e80009121844 */
[----:B------:R-:W-:Y:S01]  /*27560*/  STL [R1+0x748], R197 ;  /* 0x000748c501007387 */ /* 0x000fe20000100800 */
[----:B------:R-:W-:-:S03]  /*27570*/  IMAD.X R213, R213, 0x1, R2, P0 ;  /* 0x00000001d5d57824 */ /* 0x000fc600000e0602 */
[----:B------:R4:W-:Y:S04]  /*27580*/  STL [R1+0x73c], R210 ;  /* 0x00073cd201007387 */ /* 0x0009e80000100800 */
[----:B------:R-:W3:Y:S01]  /*27590*/  LDL.LU R209, [R1+0x7e4] ;  /* 0x0007e40001d17983 */ /* 0x000ee20000300800 */
[----:B-1----:R-:W-:Y:S02]  /*275a0*/  IMAD.MOV.U32 R193, RZ, RZ, R210 ;  /* 0x000000ffffc17224 */ /* 0x002fe400078e00d2 */
[----:B------:R-:W-:Y:S01]  /*275b0*/  IMAD.MOV.U32 R192, RZ, RZ, R208 ;  /* 0x000000ffffc07224 */ /* 0x000fe200078e00d0 */
[----:B----4-:R-:W3:Y:S01]  /*275c0*/  LDL.LU R210, [R1+0x7c8] ;  /* 0x0007c80001d27983 */ /* 0x010ee20000300800 */
[----:B------:R-:W-:-:S03]  /*275d0*/  IADD3 R198, P1, R198, R206, RZ ;  /* 0x000000cec6c67210 */ /* 0x000fc60007f3e0ff */
[----:B------:R1:W-:Y:S04]  /*275e0*/  LDGSTS.E [R3+0x5000], [R192.64], P2 ;  /* 0x05000000c0037fae */ /* 0x0003e80009121844 */
[----:B------:R-:W-:Y:S04]  /*275f0*/  STL [R1+0x750], R198 ;  /* 0x000750c601007387 */ /* 0x000fe80000100800 */
[----:B------:R1:W-:Y:S04]  /*27600*/  STL [R1+0x744], R213 ;  /* 0x000744d501007387 */ /* 0x0003e80000100800 */
[----:B------:R-:W3:Y:S01]  /*27610*/  LDL.LU R208, [R1+0x7e0] ;  /* 0x0007e00001d07983 */ /* 0x000ee20000300800 */
[----:B------:R-:W-:-:S02]  /*27620*/  IMAD.X R199, R199, 0x1, R2, P1 ;  /* 0x00000001c7c77824 */ /* 0x000fc400008e0602 */
[----:B-1----:R-:W-:Y:S02]  /*27630*/  IMAD.MOV.U32 R192, RZ, RZ, R197 ;  /* 0x000000ffffc07224 */ /* 0x002fe400078e00c5 */
[----:B------:R-:W-:Y:S02]  /*27640*/  IMAD.MOV.U32 R193, RZ, RZ, R213 ;  /* 0x000000ffffc17224 */ /* 0x000fe400078e00d5 */
[----:B------:R-:W3:Y:S04]  /*27650*/  LDL.LU R213, [R1+0x7cc] ;  /* 0x0007cc0001d57983 */ /* 0x000ee80000300800 */
[----:B------:R1:W-:Y:S02]  /*27660*/  LDGSTS.E [R3+0x5800], [R192.64], P2 ;  /* 0x05800000c0037fae */ /* 0x0003e40009121844 */
[----:B-1----:R-:W-:-:S02]  /*27670*/  IMAD.MOV.U32 R193, RZ, RZ, R199 ;  /* 0x000000ffffc17224 */ /* 0x002fc400078e00c7 */
[----:B------:R-:W-:-:S05]  /*27680*/  IMAD.MOV.U32 R192, RZ, RZ, R198 ;  /* 0x000000ffffc07224 */ /* 0x000fca00078e00c6 */
[----:B------:R1:W-:Y:S01]  /*27690*/  LDGSTS.E [R3+0x6000], [R192.64], P2 ;  /* 0x06000000c0037fae */ /* 0x0003e20009121844 */
[----:B-----5:R-:W-:-:S05]  /*276a0*/  IADD3 R194, P0, R194, R206, RZ ;  /* 0x000000cec2c27210 */ /* 0x020fca0007f1e0ff */
[----:B------:R-:W-:Y:S01]  /*276b0*/  STL [R1+0x758], R194 ;  /* 0x000758c201007387 */ /* 0x000fe20000100800 */
[----:B------:R-:W-:-:S03]  /*276c0*/  IMAD.X R212, R212, 0x1, R2, P0 ;  /* 0x00000001d4d47824 */ /* 0x000fc600000e0602 */
[----:B------:R5:W-:Y:S04]  /*276d0*/  STL [R1+0x74c], R199 ;  /* 0x00074cc701007387 */ /* 0x000be80000100800 */
[----:B------:R-:W4:Y:S01]  /*276e0*/  LDL.LU R197, [R1+0x7d4] ;  /* 0x0007d40001c57983 */ /* 0x000f220000300800 */
[----:B--2---:R-:W-:-:S03]  /*276f0*/  IADD3 R195, P1, R195, R206, RZ ;  /* 0x000000cec3c37210 */ /* 0x004fc60007f3e0ff */
[----:B-----5:R-:W2:Y:S04]  /*27700*/  LDL.LU R199, [R1+0x7b8] ;  /* 0x0007b80001c77983 */ /* 0x020ea80000300800 */
[----:B------:R-:W-:Y:S04]  /*27710*/  STL [R1+0x7e8], R195 ;  /* 0x0007e8c301007387 */ /* 0x000fe80000100800 */
[----:B------:R5:W-:Y:S04]  /*27720*/  STL [R1+0x754], R212 ;  /* 0x000754d401007387 */ /* 0x000be80000100800 */
[----:B------:R-:W2:Y:S01]  /*27730*/  LDL.LU R198, [R1+0x7d0] ;  /* 0x0007d00001c67983 */ /* 0x000ea20000300800 */
[----:B------:R-:W-:-:S02]  /*27740*/  IMAD.X R196, R196, 0x1, R2, P1 ;  /* 0x00000001c4c47824 */ /* 0x000fc400008e0602 */
[----:B-1----:R-:W-:Y:S02]  /*27750*/  IMAD.MOV.U32 R192, RZ, RZ, R194 ;  /* 0x000000ffffc07224 */ /* 0x002fe400078e00c2 */
[----:B------:R-:W-:Y:S02]  /*27760*/  IMAD.MOV.U32 R193, RZ, RZ, R212 ;  /* 0x000000ffffc17224 */ /* 0x000fe400078e00d4 */
[----:B-----5:R-:W5:Y:S01]  /*27770*/  LDL.LU R212, [R1+0x7bc] ;  /* 0x0007bc0001d47983 */ /* 0x020f620000300800 */
[----:B---3--:R-:W-:-:S03]  /*27780*/  IADD3 R209, P0, R209, R206, RZ ;  /* 0x000000ced1d17210 */ /* 0x008fc60007f1e0ff */
[----:B------:R1:W-:Y:S04]  /*27790*/  LDGSTS.E [R3+0x6800], [R192.64], P2 ;  /* 0x06800000c0037fae */ /* 0x0003e80009121844 */
[----:B------:R-:W-:Y:S01]  /*277a0*/  STL [R1+0x7e4], R209 ;  /* 0x0007e4d101007387 */ /* 0x000fe20000100800 */
[----:B------:R-:W-:-:S03]  /*277b0*/  IMAD.X R211, R211, 0x1, R2, P0 ;  /* 0x00000001d3d37824 */ /* 0x000fc600000e0602 */
[----:B------:R3:W-:Y:S04]  /*277c0*/  STL [R1+0x7d8], R196 ;  /* 0x0007d8c401007387 */ /* 0x0007e80000100800 */
[----:B------:R-:W5:Y:S01]  /*277d0*/  LDL.LU R194, [R1+0x7c4] ;  /* 0x0007c40001c27983 */ /* 0x000f620000300800 */
[----:B-1----:R-:W-:Y:S02]  /*277e0*/  IMAD.MOV.U32 R193, RZ, RZ, R196 ;  /* 0x000000ffffc17224 */ /* 0x002fe400078e00c4 */
[----:B------:R-:W-:Y:S01]  /*277f0*/  IMAD.MOV.U32 R192, RZ, RZ, R195 ;  /* 0x000000ffffc07224 */ /* 0x000fe200078e00c3 */
[----:B---3--:R-:W5:Y:S01]  /*27800*/  LDL.LU R196, [R1+0x7a8] ;  /* 0x0007a80001c47983 */ /* 0x008f620000300800 */
[----:B------:R-:W-:-:S03]  /*27810*/  IADD3 R208, P1, R208, R206, RZ ;  /* 0x000000ced0d07210 */ /* 0x000fc60007f3e0ff */
[----:B------:R1:W-:Y:S04]  /*27820*/  LDGSTS.E [R3+0x7000], [R192.64], P2 ;  /* 0x07000000c0037fae */ /* 0x0003e80009121844 */
[----:B------:R-:W-:Y:S04]  /*27830*/  STL [R1+0x7e0], R208 ;  /* 0x0007e0d001007387 */ /* 0x000fe80000100800 */
[----:B------:R1:W-:Y:S04]  /*27840*/  STL [R1+0x7dc], R211 ;  /* 0x0007dcd301007387 */ /* 0x0003e80000100800 */
[----:B------:R-:W5:Y:S01]  /*27850*/  LDL.LU R195, [R1+0x7c0] ;  /* 0x0007c00001c37983 */ /* 0x000f620000300800 */
[----:B------:R-:W-:-:S02]  /*27860*/  IMAD.X R210, R210, 0x1, R2, P1 ;  /* 0x00000001d2d27824 */ /* 0x000fc400008e0602 */
[----:B-1----:R-:W-:Y:S02]  /*27870*/  IMAD.MOV.U32 R192, RZ, RZ, R209 ;  /* 0x000000ffffc07224 */ /* 0x002fe400078e00d1 */
[----:B------:R-:W-:Y:S02]  /*27880*/  IMAD.MOV.U32 R193, RZ, RZ, R211 ;  /* 0x000000ffffc17224 */ /* 0x000fe400078e00d3 */
[----:B------:R-:W5:Y:S04]  /*27890*/  LDL.LU R211, [R1+0x7ac] ;  /* 0x0007ac0001d37983 */ /* 0x000f680000300800 */
[----:B------:R1:W-:Y:S02]  /*278a0*/  LDGSTS.E [R3+0x7800], [R192.64], P2 ;  /* 0x07800000c0037fae */ /* 0x0003e40009121844 */
[----:B-1----:R-:W-:-:S02]  /*278b0*/  IMAD.MOV.U32 R193, RZ, RZ, R210 ;  /* 0x000000ffffc17224 */ /* 0x002fc400078e00d2 */
[----:B------:R-:W-:-:S05]  /*278c0*/  IMAD.MOV.U32 R192, RZ, RZ, R208 ;  /* 0x000000ffffc07224 */ /* 0x000fca00078e00d0 */
[----:B------:R1:W-:Y:S01]  /*278d0*/  LDGSTS.E [R3+0x8000], [R192.64], P2 ;  /* 0x08000000c0037fae */ /* 0x0003e20009121844 */
[----:B----4-:R-:W-:-:S05]  /*278e0*/  IADD3 R197, P0, R197, R206, RZ ;  /* 0x000000cec5c57210 */ /* 0x010fca0007f1e0ff */
[----:B------:R-:W-:Y:S01]  /*278f0*/  STL [R1+0x7d4], R197 ;  /* 0x0007d4c501007387 */ /* 0x000fe20000100800 */
[----:B------:R-:W-:-:S03]  /*27900*/  IMAD.X R213, R213, 0x1, R2, P0 ;  /* 0x00000001d5d57824 */ /* 0x000fc600000e0602 */
[----:B------:R4:W-:Y:S04]  /*27910*/  STL [R1+0x7c8], R210 ;  /* 0x0007c8d201007387 */ /* 0x0009e80000100800 */
[----:B------:R-:W3:Y:S01]  /*27920*/  LDL.LU R209, [R1+0x7b4] ;  /* 0x0007b40001d17983 */ /* 0x000ee20000300800 */
[----:B--2---:R-:W-:-:S03]  /*27930*/  IADD3 R198, P1, R198, R206, RZ ;  /* 0x000000cec6c67210 */ /* 0x004fc60007f3e0ff */
[----:B----4-:R-:W2:Y:S04]  /*27940*/  LDL.LU R210, [R1+0x798] ;  /* 0x0007980001d27983 */ /* 0x010ea80000300800 */
[----:B------:R-:W-:Y:S04]  /*27950*/  STL [R1+0x7d0], R198 ;  /* 0x0007d0c601007387 */ /* 0x000fe80000100800 */
[----:B------:R-:W-:Y:S04]  /*27960*/  STL [R1+0x7cc], R213 ;  /* 0x0007ccd501007387 */ /* 0x000fe80000100800 */
[----:B------:R-:W4:Y:S01]  /*27970*/  LDL.LU R208, [R1+0x7b0] ;  /* 0x0007b00001d07983 */ /* 0x000f220000300800 */
[----:B------:R-:W-:-:S02]  /*27980*/  IMAD.X R199, R199, 0x1, R2, P1 ;  /* 0x00000001c7c77824 */ /* 0x000fc400008e0602 */
[----:B-1----:R-:W-:Y:S01]  /*27990*/  IMAD.MOV.U32 R192, RZ, RZ, R197 ;  /* 0x000000ffffc07224 */ /* 0x002fe200078e00c5 */
[----:B------:R-:W2:Y:S01]  /*279a0*/  LDL.LU R214, [R1+0x79c] ;  /* 0x00079c0001d67983 */ /* 0x000ea20000300800 */
[----:B------:R-:W-:Y:S01]  /*279b0*/  IMAD.MOV.U32 R193, RZ, RZ, R213 ;  /* 0x000000ffffc17224 */ /* 0x000fe200078e00d5 */
[----:B-----5:R-:W-:-:S04]  /*279c0*/  IADD3 R194, P0, R194, R206, RZ ;  /* 0x000000cec2c27210 */ /* 0x020fc80007f1e0ff */
[----:B------:R1:W-:Y:S04]  /*279d0*/  LDGSTS.E [R3+0x8800], [R192.64], P2 ;  /* 0x08800000c0037fae */ /* 0x0003e80009121844 */
[----:B------:R-:W-:Y:S01]  /*279e0*/  STL [R1+0x7c4], R194 ;  /* 0x0007c4c201007387 */ /* 0x000fe20000100800 */
[----:B------:R-:W-:-:S03]  /*279f0*/  IMAD.X R212, R212, 0x1, R2, P0 ;  /* 0x00000001d4d47824 */ /* 0x000fc600000e0602 */
[----:B------:R5:W-:Y:S04]  /*27a00*/  STL [R1+0x7b8], R199 ;  /* 0x0007b8c701007387 */ /* 0x000be80000100800 */
[----:B------:R-:W2:Y:S01]  /*27a10*/  LDL.LU R197, [R1+0x7a4] ;  /* 0x0007a40001c57983 */ /* 0x000ea20000300800 */
[----:B-1----:R-:W-:Y:S02]  /*27a20*/  IMAD.MOV.U32 R193, RZ, RZ, R199 ;  /* 0x000000ffffc17224 */ /* 0x002fe400078e00c7 */
[----:B------:R-:W-:Y:S01]  /*27a30*/  IMAD.MOV.U32 R192, RZ, RZ, R198 ;  /* 0x000000ffffc07224 */ /* 0x000fe200078e00c6 */
[----:B-----5:R-:W2:Y:S01]  /*27a40*/  LDL.LU R199, [R1+0x788] ;  /* 0x0007880001c77983 */ /* 0x020ea20000300800 */
[----:B------:R-:W-:-:S03]  /*27a50*/  IADD3 R195, P1, R195, R206, RZ ;  /* 0x000000cec3c37210 */ /* 0x000fc60007f3e0ff */
[----:B------:R1:W-:Y:S04]  /*27a60*/  LDGSTS.E [R3+0x9000], [R192.64], P2 ;  /* 0x09000000c0037fae */ /* 0x0003e80009121844 */
[----:B------:R-:W-:Y:S04]  /*27a70*/  STL [R1+0x7c0], R195 ;  /* 0x0007c0c301007387 */ /* 0x000fe80000100800 */
[----:B------:R-:W-:Y:S04]  /*27a80*/  STL [R1+0x7bc], R212 ;  /* 0x0007bcd401007387 */ /* 0x000fe80000100800 */
[----:B------:R-:W2:Y:S01]  /*27a90*/  LDL.LU R198, [R1+0x7a0] ;  /* 0x0007a00001c67983 */ /* 0x000ea20000300800 */
[----:B------:R-:W-:-:S02]  /*27aa0*/  IMAD.X R196, R196, 0x1, R2, P1 ;  /* 0x00000001c4c47824 */ /* 0x000fc400008e0602 */
[----:B-1----:R-:W-:Y:S01]  /*27ab0*/  IMAD.MOV.U32 R192, RZ, RZ, R194 ;  /* 0x000000ffffc07224 */ /* 0x002fe200078e00c2 */
[----:B------:R-:W2:Y:S01]  /*27ac0*/  LDL.LU R213, [R1+0x78c] ;  /* 0x00078c0001d57983 */ /* 0x000ea20000300800 */
[----:B------:R-:W-:-:S05]  /*27ad0*/  IMAD.MOV.U32 R193, RZ, RZ, R212 ;  /* 0x000000ffffc17224 */ /* 0x000fca00078e00d4 */
[----:B------:R1:W-:Y:S02]  /*27ae0*/  LDGSTS.E [R3+0x9800], [R192.64], P2 ;  /* 0x09800000c0037fae */ /* 0x0003e40009121844 */
[----:B-1----:R-:W-:Y:S02]  /*27af0*/  IMAD.MOV.U32 R193, RZ, RZ, R196 ;  /* 0x000000ffffc17224 */ /* 0x002fe400078e00c4 */
[----:B------:R-:W-:-:S05]  /*27b00*/  IMAD.MOV.U32 R192, RZ, RZ, R195 ;  /* 0x000000ffffc07224 */ /* 0x000fca00078e00c3 */
[----:B------:R1:W-:Y:S01]  /*27b10*/  LDGSTS.E [R3+0xa000], [R192.64], P2 ;  /* 0x0a000000c0037fae */ /* 0x0003e20009121844 */
[----:B---3--:R-:W-:-:S05]  /*27b20*/  IADD3 R209, P0, R209, R206, RZ ;  /* 0x000000ced1d17210 */ /* 0x008fca0007f1e0ff */
[----:B------:R-:W-:Y:S01]  /*27b30*/  STL [R1+0x7b4], R209 ;  /* 0x0007b4d101007387 */ /* 0x000fe20000100800 */
[----:B------:R-:W-:-:S03]  /*27b40*/  IMAD.X R211, R211, 0x1, R2, P0 ;  /* 0x00000001d3d37824 */ /* 0x000fc600000e0602 */
[----:B------:R3:W-:Y:S04]  /*27b50*/  STL [R1+0x7a8], R196 ;  /* 0x0007a8c401007387 */ /* 0x0007e80000100800 */
[----:B------:R-:W5:Y:S01]  /*27b60*/  LDL.LU R194, [R1+0x794] ;  /* 0x0007940001c27983 */ /* 0x000f620000300800 */
[----:B----4-:R-:W-:-:S03]  /*27b70*/  IADD3 R208, P1, R208, R206, RZ ;  /* 0x000000ced0d07210 */ /* 0x010fc60007f3e0ff */
[----:B---3--:R-:W3:Y:S04]  /*27b80*/  LDL.LU R196, [R1+0x778] ;  /* 0x0007780001c47983 */ /* 0x008ee80000300800 */
[----:B------:R-:W-:Y:S04]  /*27b90*/  STL [R1+0x7b0], R208 ;  /* 0x0007b0d001007387 */ /* 0x000fe80000100800 */
[----:B------:R4:W-:Y:S04]  /*27ba0*/  STL [R1+0x7ac], R211 ;  /* 0x0007acd301007387 */ /* 0x0009e80000100800 */
[----:B------:R-:W3:Y:S01]  /*27bb0*/  LDL.LU R195, [R1+0x790] ;  /* 0x0007900001c37983 */ /* 0x000ee20000300800 */
[----:B--2---:R-:W-:-:S02]  /*27bc0*/  IMAD.X R210, R210, 0x1, R2, P1 ;  /* 0x00000001d2d27824 */ /* 0x004fc400008e0602 */
[----:B-1----:R-:W-:Y:S01]  /*27bd0*/  IMAD.MOV.U32 R192, RZ, RZ, R209 ;  /* 0x000000ffffc07224 */ /* 0x002fe200078e00d1 */
[----:B------:R-:W2:Y:S01]  /*27be0*/  LDL.LU R212, [R1+0x77c] ;  /* 0x00077c0001d47983 */ /* 0x000ea20000300800 */
[----:B------:R-:W-:Y:S01]  /*27bf0*/  IMAD.MOV.U32 R193, RZ, RZ, R211 ;  /* 0x000000ffffc17224 */ /* 0x000fe200078e00d3 */
[----:B------:R-:W-:-:S04]  /*27c00*/  IADD3 R197, P0, R197, R206, RZ ;  /* 0x000000cec5c57210 */ /* 0x000fc80007f1e0ff */
[----:B------:R1:W-:Y:S04]  /*27c10*/  LDGSTS.E [R3+0xa800], [R192.64], P2 ;  /* 0x0a800000c0037fae */ /* 0x0003e80009121844 */
[----:B------:R-:W-:Y:S01]  /*27c20*/  STL [R1+0x7a4], R197 ;  /* 0x0007a4c501007387 */ /* 0x000fe20000100800 */
[----:B------:R-:W-:-:S03]  /*27c30*/  IMAD.X R214, R214, 0x1, R2, P0 ;  /* 0x00000001d6d67824 */ /* 0x000fc600000e0602 */
[----:B------:R4:W-:Y:S04]  /*27c40*/  STL [R1+0x798], R210 ;  /* 0x000798d201007387 */ /* 0x0009e80000100800 */
[----:B------:R-:W2:Y:S01]  /*27c50*/  LDL.LU R209, [R1+0x784] ;  /* 0x0007840001d17983 */ /* 0x000ea20000300800 */
[----:B-1----:R-:W-:-:S03]  /*27c60*/  IMAD.MOV.U32 R193, RZ, RZ, R210 ;  /* 0x000000ffffc17224 */ /* 0x002fc600078e00d2 */
[----:B----4-:R-:W4:Y:S01]  /*27c70*/  LDL.LU R211, [R1+0x768] ;  /* 0x0007680001d37983 */ /* 0x010f220000300800 */
[----:B------:R-:W-:-:S05]  /*27c80*/  IADD3 R198, P1, R198, R206, RZ ;  /* 0x000000cec6c67210 */ /* 0x000fca0007f3e0ff */
[----:B------:R-:W-:Y:S04]  /*27c90*/  STL [R1+0x7a0], R198 ;  /* 0x0007a0c601007387 */ /* 0x000fe80000100800 */
[----:B------:R-:W-:Y:S04]  /*27ca0*/  STL [R1+0x79c], R214 ;  /* 0x00079cd601007387 */ /* 0x000fe80000100800 */
[----:B------:R-:W4:Y:S01]  /*27cb0*/  LDL.LU R210, [R1+0x780] ;  /* 0x0007800001d27983 */ /* 0x000f220000300800 */
[----:B------:R-:W-:Y:S02]  /*27cc0*/  IMAD.MOV.U32 R192, RZ, RZ, R208 ;  /* 0x000000ffffc07224 */ /* 0x000fe400078e00d0 */
[----:B------:R-:W-:Y:S01]  /*27cd0*/  IMAD.X R199, R199, 0x1, R2, P1 ;  /* 0x00000001c7c77824 */ /* 0x000fe200008e0602 */
[----:B------:R-:W4:Y:S04]  /*27ce0*/  LDL.LU R208, [R1+0x76c] ;  /* 0x00076c0001d07983 */ /* 0x000f280000300800 */
[----:B------:R1:W-:Y:S02]  /*27cf0*/  LDGSTS.E [R3+0xb000], [R192.64], P2 ;  /* 0x0b000000c0037fae */ /* 0x0003e40009121844 */
[----:B-1----:R-:W-:-:S02]  /*27d00*/  IMAD.MOV.U32 R192, RZ, RZ, R197 ;  /* 0x000000ffffc07224 */ /* 0x002fc400078e00c5 */
[----:B------:R-:W-:Y:S01]  /*27d10*/  IMAD.MOV.U32 R193, RZ, RZ, R214 ;  /* 0x000000ffffc17224 */ /* 0x000fe200078e00d6 */
[----:B------:R-:W4:Y:S04]  /*27d20*/  LDL.LU R197, [R1+0x774] ;  /* 0x0007740001c57983 */ /* 0x000f280000300800 */
[----:B------:R1:W-:Y:S02]  /*27d30*/  LDGSTS.E [R3+0xb800], [R192.64], P2 ;  /* 0x0b800000c0037fae */ /* 0x0003e40009121844 */
[----:B-1----:R-:W-:Y:S02]  /*27d40*/  IMAD.MOV.U32 R193, RZ, RZ, R199 ;  /* 0x000000ffffc17224 */ /* 0x002fe400078e00c7 */
[----:B------:R-:W-:-:S05]  /*27d50*/  IMAD.MOV.U32 R192, RZ, RZ, R198 ;  /* 0x000000ffffc07224 */ /* 0x000fca00078e00c6 */
[----:B------:R1:W-:Y:S01]  /*27d60*/  LDGSTS.E [R3+0xc000], [R192.64], P2 ;  /* 0x0c000000c0037fae */ /* 0x0003e20009121844 */
[----:B-----5:R-:W-:-:S05]  /*27d70*/  IADD3 R194, P0, R194, R206, RZ ;  /* 0x000000cec2c27210 */ /* 0x020fca0007f1e0ff */
[----:B------:R-:W-:Y:S01]  /*27d80*/  IMAD.X R213, R213, 0x1, R2, P0 ;  /* 0x00000001d5d57824 */ /* 0x000fe200000e0602 */
[----:B------:R-:W-:Y:S04]  /*27d90*/  STL [R1+0x794], R194 ;  /* 0x000794c201007387 */ /* 0x000fe80000100800 */
[----:B------:R5:W-:Y:S01]  /*27da0*/  STL [R1+0x788], R199 ;  /* 0x000788c701007387 */ /* 0x000be20000100800 */
[----:B---3--:R-:W-:-:S03]  /*27db0*/  IADD3 R195, P1, R195, R206, RZ ;  /* 0x000000cec3c37210 */ /* 0x008fc60007f3e0ff */
[----:B-----5:R-:W3:Y:S04]  /*27dc0*/  LDL.LU R199, [R1+0x75c] ;  /* 0x00075c0001c77983 */ /* 0x020ee80000300800 */
[----:B------:R5:W-:Y:S04]  /*27dd0*/  STL [R1+0x790], R195 ;  /* 0x000790c301007387 */ /* 0x000be80000100800 */
[----:B------:R-:W-:Y:S01]  /*27de0*/  STL [R1+0x78c], R213 ;  /* 0x00078cd501007387 */ /* 0x000fe20000100800 */
[----:B-1----:R-:W-:-:S03]  /*27df0*/  IMAD.MOV.U32 R192, RZ, RZ, R194 ;  /* 0x000000ffffc07224 */ /* 0x002fc600078e00c2 */
[----:B------:R-:W3:Y:S01]  /*27e00*/  LDL.LU R198, [R1+0x770] ;  /* 0x0007700001c67983 */ /* 0x000ee20000300800 */
[----:B------:R-:W-:Y:S02]  /*27e10*/  IMAD.MOV.U32 R193, RZ, RZ, R213 ;  /* 0x000000ffffc17224 */ /* 0x000fe400078e00d5 */
[----:B------:R-:W-:Y:S01]  /*27e20*/  IMAD.X R196, R196, 0x1, R2, P1 ;  /* 0x00000001c4c47824 */ /* 0x000fe200008e0602 */
[----:B------:R-:W3:Y:S04]  /*27e30*/  LDL.LU R194, [R1+0x764] ;  /* 0x0007640001c27983 */ /* 0x000ee80000300800 */
[----:B------:R1:W-:Y:S01]  /*27e40*/  LDGSTS.E [R3+0xc800], [R192.64], P2 ;  /* 0x0c800000c0037fae */ /* 0x0003e20009121844 */
[----:B--2---:R-:W-:-:S05]  /*27e50*/  IADD3 R209, P0, R209, R206, RZ ;  /* 0x000000ced1d17210 */ /* 0x004fca0007f1e0ff */
[----:B------:R-:W-:Y:S01]  /*27e60*/  IMAD.X R212, R212, 0x1, R2, P0 ;  /* 0x00000001d4d47824 */ /* 0x000fe200000e0602 */
[----:B------:R-:W-:Y:S04]  /*27e70*/  STL [R1+0x784], R209 ;  /* 0x000784d101007387 */ /* 0x000fe80000100800 */
[----:B------:R2:W-:Y:S01]  /*27e80*/  STL [R1+0x778], R196 ;  /* 0x000778c401007387 */ /* 0x0005e20000100800 */
[----:B-1----:R-:W-:-:S03]  /*27e90*/  IMAD.MOV.U32 R192, RZ, RZ, R195 ;  /* 0x000000ffffc07224 */ /* 0x002fc600078e00c3 */
[----:B-----5:R-:W5:Y:S01]  /*27ea0*/  LDL.LU R195, [R1+0x760] ;  /* 0x0007600001c37983 */ /* 0x020f620000300800 */
[----:B------:R-:W-:-:S05]  /*27eb0*/  IMAD.MOV.U32 R193, RZ, RZ, R196 ;  /* 0x000000ffffc17224 */ /* 0x000fca00078e00c4 */
[----:B------:R1:W-:Y:S01]  /*27ec0*/  LDGSTS.E [R3+0xd000], [R192.64], P2 ;  /* 0x0d000000c0037fae */ /* 0x0003e20009121844 */
[----:B----4-:R-:W-:-:S05]  /*27ed0*/  IADD3 R210, P1, R210, R206, RZ ;  /* 0x000000ced2d27210 */ /* 0x010fca0007f3e0ff */
[----:B------:R-:W-:Y:S04]  /*27ee0*/  STL [R1+0x780], R210 ;  /* 0x000780d201007387 */ /* 0x000fe80000100800 */
[----:B------:R4:W-:Y:S04]  /*27ef0*/  STL [R1+0x77c], R212 ;  /* 0x00077cd401007387 */ /* 0x0009e80000100800 */
[----:B--2---:R-:W2:Y:S01]  /*27f00*/  LDL.LU R196, [R1+0x3f8] ;  /* 0x0003f80001c47983 */ /* 0x004ea20000300800 */
[----:B------:R-:W-:Y:S02]  /*27f10*/  IMAD.X R211, R211, 0x1, R2, P1 ;  /* 0x00000001d3d37824 */ /* 0x000fe400008e0602 */
[----:B-1----:R-:W-:-:S02]  /*27f20*/  IMAD.MOV.U32 R192, RZ, RZ, R209 ;  /* 0x000000ffffc07224 */ /* 0x002fc400078e00d1 */
[----:B------:R-:W-:Y:S01]  /*27f30*/  IMAD.MOV.U32 R193, RZ, RZ, R212 ;  /* 0x000000ffffc17224 */ /* 0x000fe200078e00d4 */
[----:B------:R-:W2:Y:S01]  /*27f40*/  LDL.LU R209, [R1+0x3f4] ;  /* 0x0003f40001d17983 */ /* 0x000ea20000300800 */
[----:B------:R-:W-:-:S03]  /*27f50*/  IADD3 R197, P0, R197, R206, RZ ;  /* 0x000000cec5c57210 */ /* 0x000fc60007f1e0ff */
[----:B------:R1:W-:Y:S04]  /*27f60*/  LDGSTS.E [R3+0xd800], [R192.64], P2 ;  /* 0x0d800000c0037fae */ /* 0x0003e80009121844 */
[----:B------:R3:W-:Y:S01]  /*27f70*/  STL [R1+0x774], R197 ;  /* 0x000774c501007387 */ /* 0x0007e20000100800 */
[----:B------:R-:W-:-:S03]  /*27f80*/  IMAD.X R208, R208, 0x1, R2, P0 ;  /* 0x00000001d0d07824 */ /* 0x000fc600000e0602 */
[----:B------:R3:W-:Y:S04]  /*27f90*/  STL [R1+0x768], R211 ;  /* 0x000768d301007387 */ /* 0x0007e80000100800 */
[----:B----4-:R-:W2:Y:S01]  /*27fa0*/  LDL.LU R212, [R1+0x418] ;  /* 0x0004180001d47983 */ /* 0x010ea20000300800 */
[----:B-1----:R-:W-:Y:S02]  /*27fb0*/  IMAD.MOV.U32 R192, RZ, RZ, R210 ;  /* 0x000000ffffc07224 */ /* 0x002fe400078e00d2 */
[----:B------:R-:W-:Y:S01]  /*27fc0*/  IMAD.MOV.U32 R193, RZ, RZ, R211 ;  /* 0x000000ffffc17224 */ /* 0x000fe200078e00d3 */
[----:B------:R-:W2:Y:S04]  /*27fd0*/  LDL.LU R215, [R1+0x414] ;  /* 0x0004140001d77983 */ /* 0x000ea80000300800 */
[----:B------:R1:W-:Y:S02]  /*27fe0*/  LDGSTS.E [R3+0xe000], [R192.64], P2 ;  /* 0x0e000000c0037fae */ /* 0x0003e40009121844 */
[----:B-1----:R-:W-:-:S02]  /*27ff0*/  IMAD.MOV.U32 R192, RZ, RZ, R197 ;  /* 0x000000ffffc07224 */ /* 0x002fc400078e00c5 */
[----:B------:R-:W-:-:S05]  /*28000*/  IMAD.MOV.U32 R193, RZ, RZ, R208 ;  /* 0x000000ffffc17224 */ /* 0x000fca00078e00d0 */
[----:B------:R1:W-:Y:S01]  /*28010*/  LDGSTS.E [R3+0xe800], [R192.64], P2 ;  /* 0x0e800000c0037fae */ /* 0x0003e20009121844 */
[-C--:B---3--:R-:W-:Y:S02]  /*28020*/  IADD3 R198, P1, R198, R206.reuse, RZ ;  /* 0x000000cec6c67210 */ /* 0x088fe40007f3e0ff */
[----:B------:R-:W-:-:S03]  /*28030*/  IADD3 R194, P3, R194, R206, RZ ;  /* 0x000000cec2c27210 */ /* 0x000fc60007f7e0ff */
[--C-:B------:R-:W-:Y:S01]  /*28040*/  IMAD.X R199, R199, 0x1, R2.reuse, P1 ;  /* 0x00000001c7c77824 */ /* 0x100fe200008e0602 */
[----:B------:R-:W-:Y:S04]  /*28050*/  STL [R1+0x770], R198 ;  /* 0x000770c601007387 */ /* 0x000fe80000100800 */
[----:B------:R3:W-:Y:S04]  /*28060*/  STL [R1+0x76c], R208 ;  /* 0x00076cd001007387 */ /* 0x0007e80000100800 */
[----:B------:R-:W4:Y:S04]  /*28070*/  LDL.LU R214, [R1+0x434] ;  /* 0x0004340001d67983 */ /* 0x000f280000300800 */
[----:B------:R-:W-:Y:S04]  /*28080*/  STL [R1+0x764], R194 ;  /* 0x000764c201007387 */ /* 0x000fe80000100800 */
[----:B------:R2:W-:Y:S04]  /*28090*/  STL [R1+0x75c], R199 ;  /* 0x00075cc701007387 */ /* 0x0005e80000100800 */
[----:B------:R-:W4:Y:S01]  /*280a0*/  LDL.LU R197, [R1+0x438] ;  /* 0x0004380001c57983 */ /* 0x000f220000300800 */
[----:B-----5:R-:W-:-:S03]  /*280b0*/  IMAD.X R195, R195, 0x1, R2, P3 ;  /* 0x00000001c3c37824 */ /* 0x020fc600018e0602 */
[----:B------:R-:W5:Y:S01]  /*280c0*/  LDL.LU R211, [R1+0x454] ;  /* 0x0004540001d37983 */ /* 0x000f620000300800 */
[----:B-1----:R-:W-:-:S03]  /*280d0*/  IMAD.MOV.U32 R193, RZ, RZ, R199 ;  /* 0x000000ffffc17224 */ /* 0x002fc600078e00c7 */
[----:B---3--:R-:W3:Y:S01]  /*280e0*/  LDL.LU R208, [R1+0x458] ;  /* 0x0004580001d07983 */ /* 0x008ee20000300800 */
[----:B--2---:R-:W-:-:S05]  /*280f0*/  IADD3 R196, P0, R196, R206, RZ ;  /* 0x000000cec4c47210 */ /* 0x004fca0007f1e0ff */
[----:B------:R-:W-:Y:S04]  /*28100*/  STL [R1+0x3f8], R196 ;  /* 0x0003f8c401007387 */ /* 0x000fe80000100800 */
[----:B------:R1:W-:Y:S04]  /*28110*/  STL [R1+0x760], R195 ;  /* 0x000760c301007387 */ /* 0x0003e80000100800 */
[----:B------:R-:W2:Y:S04]  /*28120*/  LDL.LU R210, [R1+0x474] ;  /* 0x0004740001d27983 */ /* 0x000ea80000300800 */
[----:B------:R-:W2:Y:S04]  /*28130*/  LDL.LU R199, [R1+0x478] ;  /* 0x0004780001c77983 */ /* 0x000ea80000300800 */
[----:B------:R-:W1:Y:S01]  /*28140*/  S2R R237, SR_TID.X ;  /* 0x0000000000ed7919 */ /* 0x000e620000002100 */
[----:B------:R-:W-:Y:S01]  /*28150*/  IMAD.MOV.U32 R192, RZ, RZ, R198 ;  /* 0x000000ffffc07224 */ /* 0x000fe200078e00c6 */
[----:B------:R-:W-:Y:S01]  /*28160*/  IADD3 R212, P1, R212, R206, RZ ;  /* 0x000000ced4d47210 */ /* 0x000fe20007f3e0ff */
[----:B------:R-:W-:-:S03]  /*28170*/  IMAD.X R209, R209, 0x1, R2, P0 ;  /* 0x00000001d1d17824 */ /* 0x000fc600000e0602 */
[----:B------:R1:W-:Y:S02]  /*28180*/  LDGSTS.E [R3+0xf000], [R192.64], P2 ;  /* 0x0f000000c0037fae */ /* 0x0003e40009121844 */
[----:B-1----:R-:W-:Y:S02]  /*28190*/  LOP3.LUT R238, R237, 0x3f, RZ, 0xc0, !PT ;  /* 0x0000003fedee7812 */ /* 0x002fe400078ec0ff */
[----:B------:R-:W-:Y:S01]  /*281a0*/  STL [R1+0x418], R212 ;  /* 0x000418d401007387 */ /* 0x000fe20000100800 */
[----:B------:R-:W-:Y:S02]  /*281b0*/  SHF.R.S32.HI R237, RZ, 0x6, R237 ;  /* 0x00000006ffed7819 */ /* 0x000fe400000114ed */
[----:B------:R-:W-:Y:S02]  /*281c0*/  IMAD.SHL.U32 R238, R238, 0x4, RZ ;  /* 0x00000004eeee7824 */ /* 0x000fe400078e00ff */
[----:B------:R-:W-:Y:S01]  /*281d0*/  SGXT R237, R237, 0x1 ;  /* 0x00000001eded781a */ /* 0x000fe20000000200 */
[----:B------:R1:W-:Y:S03]  /*281e0*/  LDGSTS.E [R3+0xf800], [R194.64], P2 ;  /* 0x0f800000c2037fae */ /* 0x0003e60009121844 */
[----:B------:R-:W-:-:S04]  /*281f0*/  LOP3.LUT R216, R238, 0x110, R237, 0x78, !PT ;  /* 0x00000110eed87812 */ /* 0x000fc800078e78ed */
[----:B------:R-:W-:Y:S01]  /*28200*/  LOP3.LUT R216, R216, 0x20, RZ, 0x3c, !PT ;  /* 0x00000020d8d87812 */ /* 0x000fe200078e3cff */
[----:B------:R1:W-:Y:S01]  /*28210*/  STL [R1+0x3f4], R209 ;  /* 0x0003f4d101007387 */ /* 0x0003e20000100800 */
[----:B------:R-:W-:-:S03]  /*28220*/  IMAD.X R215, R215, 0x1, R2, P1 ;  /* 0x00000001d7d77824 */ /* 0x000fc600008e0602 */
[----:B------:R-:W2:Y:S01]  /*28230*/  LDL.LU R213, [R1+0x644] ;  /* 0x0006440001d57983 */ /* 0x000ea20000300800 */
[----:B------:R-:W-:Y:S02]  /*28240*/  IMAD R192, R204, 0x10000, R216 ;  /* 0x00010000ccc07824 */ /* 0x000fe400078e02d8 */
[----:B-1----:R-:W-:Y:S01]  /*28250*/  IMAD.MOV.U32 R194, RZ, RZ, R196 ;  /* 0x000000ffffc27224 */ /* 0x002fe200078e00c4 */
[----:B------:R-:W2:Y:S01]  /*28260*/  LDL.LU R198, [R1+0x648] ;  /* 0x0006480001c67983 */ /* 0x000ea20000300800 */
[----:B------:R-:W-:-:S03]  /*28270*/  IMAD.MOV.U32 R195, RZ, RZ, R209 ;  /* 0x000000ffffc37224 */ /* 0x000fc600078e00d1 */
[----:B------:R-:W2:Y:S04]  /*28280*/  LDL.LU R209, [R1+0x654] ;  /* 0x0006540001d17983 */ /* 0x000ea80000300800 */
[----:B------:R1:W-:Y:S02]  /*28290*/  LDGSTS.E [R192+0x200], [R194.64], P2 ;  /* 0x00200000c2c07fae */ /* 0x0003e40009121844 */
[----:B-1----:R-:W-:Y:S02]  /*282a0*/  IMAD.MOV.U32 R194, RZ, RZ, R212 ;  /* 0x000000ffffc27224 */ /* 0x002fe400078e00d4 */
[----:B------:R-:W-:-:S05]  /*282b0*/  IMAD.MOV.U32 R195, RZ, RZ, R215 ;  /* 0x000000ffffc37224 */ /* 0x000fca00078e00d7 */
[----:B------:R1:W-:Y:S01]  /*282c0*/  LDGSTS.E [R192+0xa00], [R194.64], P2 ;  /* 0x00a00000c2c07fae */ /* 0x0003e20009121844 */
[----:B----4-:R-:W-:-:S05]  /*282d0*/  IADD3 R197, P0, R197, R206, RZ ;  /* 0x000000cec5c57210 */ /* 0x010fca0007f1e0ff */
[----:B------:R4:W-:Y:S01]  /*282e0*/  STL [R1+0x438], R197 ;  /* 0x000438c501007387 */ /* 0x0009e20000100800 */
[--C-:B------:R-:W-:Y:S01]  /*282f0*/  IMAD.X R214, R214, 0x1, R2.reuse, P0 ;  /* 0x00000001d6d67824 */ /* 0x100fe200000e0602 */
[----:B---3--:R-:W-:Y:S02]  /*28300*/  IADD3 R208, P1, R208, R206, RZ ;  /* 0x000000ced0d07210 */ /* 0x008fe40007f3e0ff */
[----:B------:R-:W-:Y:S04]  /*28310*/  STL [R1+0x414], R215 ;  /* 0x000414d701007387 */ /* 0x000fe80000100800 */
[----:B------:R-:W3:Y:S01]  /*28320*/  LDL.LU R196, [R1+0x658] ;  /* 0x0006580001c47983 */ /* 0x000ee20000300800 */
[----:B-----5:R-:W-:-:S03]  /*28330*/  IMAD.X R211, R211, 0x1, R2, P1 ;  /* 0x00000001d3d37824 */ /* 0x020fc600008e0602 */
[----:B------:R-:W5:Y:S01]  /*28340*/  LDL.LU R212, [R1+0x71c] ;  /* 0x00071c0001d47983 */ /* 0x000f620000300800 */
[----:B-1----:R-:W-:-:S03]  /*28350*/  IMAD.MOV.U32 R194, RZ, RZ, R197 ;  /* 0x000000ffffc27224 */ /* 0x002fc600078e00c5 */
[----:B------:R-:W-:Y:S04]  /*28360*/  STL [R1+0x458], R208 ;  /* 0x000458d001007387 */ /* 0x000fe80000100800 */
[----:B------:R-:W-:Y:S04]  /*28370*/  STL [R1+0x434], R214 ;  /* 0x000434d601007387 */ /* 0x000fe80000100800 */
[----:B------:R-:W5:Y:S04]  /*28380*/  LDL.LU R3, [R1+0x724] ;  /* 0x0007240001037983 */ /* 0x000f680000300800 */
[----:B----4-:R-:W2:Y:S02]  /*28390*/  LDL.LU R197, [R1+0x708] ;  /* 0x0007080001c57983 */ /* 0x010ea40000300800 */
[----:B--2---:R-:W-:-:S05]  /*283a0*/  IADD3 R199, P0, R199, R206, RZ ;  /* 0x000000cec7c77210 */ /* 0x004fca0007f1e0ff */
[----:B------:R-:W-:Y:S04]  /*283b0*/  STL [R1+0x478], R199 ;  /* 0x000478c701007387 */ /* 0x000fe80000100800 */
[----:B------:R1:W-:Y:S04]  /*283c0*/  STL [R1+0x454], R211 ;  /* 0x000454d301007387 */ /* 0x0003e80000100800 */
[----:B------:R-:W2:Y:S01]  /*283d0*/  LDL.LU R193, [R1+0x720] ;  /* 0x0007200001c17983 */ /* 0x000ea20000300800 */
[----:B------:R-:W-:Y:S02]  /*283e0*/  IMAD.MOV.U32 R195, RZ, RZ, R214 ;  /* 0x000000ffffc37224 */ /* 0x000fe400078e00d6 */
[----:B------:R-:W-:-:S03]  /*283f0*/  IMAD.X R210, R210, 0x1, R2, P0 ;  /* 0x00000001d2d27824 */ /* 0x000fc600000e0602 */
[----:B------:R1:W-:Y:S02]  /*28400*/  LDGSTS.E [R192+0x1200], [R194.64], P2 ;  /* 0x01200000c2c07fae */ /* 0x0003e40009121844 */
[----:B-1----:R-:W-:Y:S02]  /*28410*/  IMAD.MOV.U32 R194, RZ, RZ, R208 ;  /* 0x000000ffffc27224 */ /* 0x002fe400078e00d0 */
[----:B------:R-:W-:Y:S02]  /*28420*/  IMAD.MOV.U32 R195, RZ, RZ, R211 ;  /* 0x000000ffffc37224 */ /* 0x000fe400078e00d3 */
[----:B------:R-:W2:Y:S04]  /*28430*/  LDL.LU R211, [R1+0x70c] ;  /* 0x00070c0001d37983 */ /* 0x000ea80000300800 */
[----:B------:R1:W-:Y:S01]  /*28440*/  LDGSTS.E [R192+0x1a00], [R194.64], P2 ;  /* 0x01a00000c2c07fae */ /* 0x0003e20009121844 */
[----:B------:R-:W-:Y:S01]  /*28450*/  IADD3 R198, P1, R198, R206, RZ ;  /* 0x000000cec6c67210 */ /* 0x000fe20007f3e0ff */
[----:B-1----:R-:W-:-:S02]  /*28460*/  IMAD.MOV.U32 R194, RZ, RZ, R199 ;  /* 0x000000ffffc27224 */ /* 0x002fc400078e00c7 */
[----:B------:R-:W-:Y:S02]  /*28470*/  IMAD.MOV.U32 R195, RZ, RZ, R210 ;  /* 0x000000ffffc37224 */ /* 0x000fe400078e00d2 */
[----:B------:R-:W-:Y:S01]  /*28480*/  STL [R1+0x648], R198 ;  /* 0x000648c601007387 */ /* 0x000fe20000100800 */
[----:B------:R-:W-:-:S03]  /*28490*/  IMAD.X R213, R213, 0x1, R2, P1 ;  /* 0x00000001d5d57824 */ /* 0x000fc600008e0602 */
[----:B------:R1:W-:Y:S04]  /*284a0*/  STL [R1+0x474], R210 ;  /* 0x000474d201007387 */ /* 0x0003e80000100800 */
[----:B------:R-:W2:Y:S04]  /*284b0*/  LDL.LU R208, [R1+0x714] ;  /* 0x0007140001d07983 */ /* 0x000ea80000300800 */
[----:B------:R1:W-:Y:S04]  /*284c0*/  LDGSTS.E [R192+0x2200], [R194.64], P2 ;  /* 0x02200000c2c07fae */ /* 0x0003e80009121844 */
[----:B-1----:R-:W2:Y:S01]  /*284d0*/  LDL.LU R210, [R1+0x6f8] ;  /* 0x0006f80001d27983 */ /* 0x002ea20000300800 */
[----:B------:R-:W-:-:S02]  /*284e0*/  IMAD.MOV.U32 R194, RZ, RZ, R198 ;  /* 0x000000ffffc27224 */ /* 0x000fc400078e00c6 */
[----:B------:R-:W-:-:S05]  /*284f0*/  IMAD.MOV.U32 R195, RZ, RZ, R213 ;  /* 0x000000ffffc37224 */ /* 0x000fca00078e00d5 */
[----:B------:R1:W-:Y:S01]  /*28500*/  LDGSTS.E [R192+0x2a00], [R194.64], P2 ;  /* 0x02a00000c2c07fae */ /* 0x0003e20009121844 */
[----:B---3--:R-:W-:-:S05]  /*28510*/  IADD3 R196, P0, R196, R206, RZ ;  /* 0x000000cec4c47210 */ /* 0x008fca0007f1e0ff */
[----:B------:R-:W-:Y:S01]  /*28520*/  STL [R1+0x658], R196 ;  /* 0x000658c401007387 */ /* 0x000fe20000100800 */
[----:B------:R-:W-:-:S03]  /*28530*/  IMAD.X R209, R209, 0x1, R2, P0 ;  /* 0x00000001d1d17824 */ /* 0x000fc600000e0602 */
[----:B------:R3:W-:Y:S04]  /*28540*/  STL [R1+0x644], R213 ;  /* 0x000644d501007387 */ /* 0x0007e80000100800 */
[----:B------:R-:W4:Y:S01]  /*28550*/  LDL.LU R199, [R1+0x710] ;  /* 0x0007100001c77983 */ /* 0x000f220000300800 */
[----:B-----5:R-:W-:-:S03]  /*28560*/  IADD3 R3, P1, R3, R206, RZ ;  /* 0x000000ce03037210 */ /* 0x020fc60007f3e0ff */
[----:B---3--:R-:W3:Y:S02]  /*28570*/  LDL.LU R213, [R1+0x6fc] ;  /* 0x0006fc0001d57983 */ /* 0x008ee40000300800 */
[----:B------:R-:W-:Y:S02]  /*28580*/  IMAD.X R212, R212, 0x1, R2, P1 ;  /* 0x00000001d4d47824 */ /* 0x000fe400008e0602 */
[----:B------:R-:W-:Y:S01]  /*28590*/  STL [R1+0x724], R3 ;  /* 0x0007240301007387 */ /* 0x000fe20000100800 */
[----:B-1----:R-:W-:-:S03]  /*285a0*/  IMAD.MOV.U32 R195, RZ, RZ, R209 ;  /* 0x000000ffffc37224 */ /* 0x002fc600078e00d1 */
[----:B------:R1:W-:Y:S01]  /*285b0*/  STL [R1+0x654], R209 ;  /* 0x000654d101007387 */ /* 0x0003e20000100800 */
[----:B------:R-:W-:-:S03]  /*285c0*/  IMAD.MOV.U32 R194, RZ, RZ, R196 ;  /* 0x000000ffffc27224 */ /* 0x000fc600078e00c4 */
[----:B------:R-:W5:Y:S01]  /*285d0*/  LDL.LU R198, [R1+0x704] ;  /* 0x0007040001c67983 */ /* 0x000f620000300800 */
[----:B--2---:R-:W-:-:S03]  /*285e0*/  IADD3 R193, P0, R193, R206, RZ ;  /* 0x000000cec1c17210 */ /* 0x004fc60007f1e0ff */
[----:B------:R2:W-:Y:S04]  /*285f0*/  LDGSTS.E [R192+0x3200], [R194.64], P2 ;  /* 0x03200000c2c07fae */ /* 0x0005e80009121844 */
[----:B-1----:R-:W3:Y:S04]  /*28600*/  LDL.LU R209, [R1+0x6e8] ;  /* 0x0006e80001d17983 */ /* 0x002ee80000300800 */
[----:B------:R-:W-:Y:S04]  /*28610*/  STL [R1+0x720], R193 ;  /* 0x000720c101007387 */ /* 0x000fe80000100800 */
[----:B------:R1:W-:Y:S04]  /*28620*/  STL [R1+0x71c], R212 ;  /* 0x00071cd401007387 */ /* 0x0003e80000100800 */
[----:B------:R-:W3:Y:S01]  /*28630*/  LDL.LU R196, [R1+0x700] ;  /* 0x0007000001c47983 */ /* 0x000ee20000300800 */
[----:B--2---:R-:W-:-:S02]  /*28640*/  IMAD.MOV.U32 R194, RZ, RZ, R3 ;  /* 0x000000ffffc27224 */ /* 0x004fc400078e0003 */
[----:B------:R-:W-:Y:S02]  /*28650*/  IMAD.MOV.U32 R195, RZ, RZ, R212 ;  /* 0x000000ffffc37224 */ /* 0x000fe400078e00d4 */
[----:B------:R-:W-:Y:S01]  /*28660*/  IMAD.X R197, R197, 0x1, R2, P0 ;  /* 0x00000001c5c57824 */ /* 0x000fe200000e0602 */
[----:B-1----:R-:W3:Y:S04]  /*28670*/  LDL.LU R212, [R1+0x6ec] ;  /* 0x0006ec0001d47983 */ /* 0x002ee80000300800 */
[----:B------:R1:W-:Y:S02]  /*28680*/  LDGSTS.E [R192+0x3a00], [R194.64], P2 ;  /* 0x03a00000c2c07fae */ /* 0x0003e40009121844 */
[----:B-1----:R-:W-:Y:S02]  /*28690*/  IMAD.MOV.U32 R194, RZ, RZ, R193 ;  /* 0x000000ffffc27224 */ /* 0x002fe400078e00c1 */
[----:B------:R-:W-:-:S05]  /*286a0*/  IMAD.MOV.U32 R195, RZ, RZ, R197 ;  /* 0x000000ffffc37224 */ /* 0x000fca00078e00c5 */
[----:B------:R1:W-:Y:S01]  /*286b0*/  LDGSTS.E [R192+0x4200], [R194.64], P2 ;  /* 0x04200000c2c07fae */ /* 0x0003e20009121844 */
[----:B------:R-:W-:-:S05]  /*286c0*/  IADD3 R208, P1, R208, R206, RZ ;  /* 0x000000ced0d07210 */ /* 0x000fca0007f3e0ff */
[----:B------:R-:W-:Y:S01]  /*286d0*/  STL [R1+0x714], R208 ;  /* 0x000714d001007387 */ /* 0x000fe20000100800 */
[----:B------:R-:W-:-:S03]  /*286e0*/  IMAD.X R211, R211, 0x1, R2, P1 ;  /* 0x00000001d3d37824 */ /* 0x000fc600008e0602 */
[----:B------:R1:W-:Y:S04]  /*286f0*/  STL [R1+0x708], R197 ;  /* 0x000708c501007387 */ /* 0x0003e80000100800 */
[----:B------:R-:W3:Y:S01]  /*28700*/  LDL.LU R3, [R1+0x6f4] ;  /* 0x0006f40001037983 */ /* 0x000ee20000300800 */
[----:B-1----:R-:W-:-:S03]  /*28710*/  IMAD.MOV.U32 R194, RZ, RZ, R208 ;  /* 0x000000ffffc27224 */ /* 0x002fc600078e00d0 */
[----:B------:R-:W3:Y:S01]  /*28720*/  LDL.LU R197, [R1+0x6d8] ;  /* 0x0006d80001c57983 */ /* 0x000ee20000300800 */
[----:B------:R-:W-:-:S05]  /*28730*/  IMAD.MOV.U32 R195, RZ, RZ, R211 ;  /* 0x000000ffffc37224 */ /* 0x000fca00078e00d3 */
[----:B------:R1:W-:Y:S01]  /*28740*/  LDGSTS.E [R192+0x4a00], [R194.64], P2 ;  /* 0x04a00000c2c07fae */ /* 0x0003e20009121844 */
[----:B----4-:R-:W-:-:S05]  /*28750*/  IADD3 R199, P0, R199, R206, RZ ;  /* 0x000000cec7c77210 */ /* 0x010fca0007f1e0ff */
[----:B------:R-:W-:Y:S01]  /*28760*/  STL [R1+0x710], R199 ;  /* 0x000710c701007387 */ /* 0x000fe20000100800 */
[----:B------:R-:W-:-:S03]  /*28770*/  IMAD.X R210, R210, 0x1, R2, P0 ;  /* 0x00000001d2d27824 */ /* 0x000fc600000e0602 */
[----:B------:R4:W-:Y:S04]  /*28780*/  STL [R1+0x70c], R211 ;  /* 0x00070cd301007387 */ /* 0x0009e80000100800 */
[----:B------:R-:W2:Y:S01]  /*28790*/  LDL.LU R193, [R1+0x6f0] ;  /* 0x0006f00001c17983 */ /* 0x000ea20000300800 */
[----:B-----5:R-:W-:-:S03]  /*287a0*/  IADD3 R198, P1, R198, R206, RZ ;  /* 0x000000cec6c67210 */ /* 0x020fc60007f3e0ff */
[----:B----4-:R-:W4:Y:S01]  /*287b0*/  LDL.LU R211, [R1+0x6dc] ;  /* 0x0006dc0001d37983 */ /* 0x010f220000300800 */
[----:B-1----:R-:W-:-:S03]  /*287c0*/  IMAD.MOV.U32 R195, RZ, RZ, R210 ;  /* 0x000000ffffc37224 */ /* 0x002fc600078e00d2 */
[----:B------:R-:W-:Y:S01]  /*287d0*/  STL [R1+0x704], R198 ;  /* 0x000704c601007387 */ /* 0x000fe20000100800 */
[----:B---3--:R-:W-:-:S03]  /*287e0*/  IMAD.X R213, R213, 0x1, R2, P1 ;  /* 0x00000001d5d57824 */ /* 0x008fc600008e0602 */
[----:B------:R1:W-:Y:S01]  /*287f0*/  STL [R1+0x6f8], R210 ;  /* 0x0006f8d201007387 */ /* 0x0003e20000100800 */
[----:B------:R-:W-:-:S03]  /*28800*/  IMAD.MOV.U32 R194, RZ, RZ, R199 ;  /* 0x000000ffffc27224 */ /* 0x000fc600078e00c7 */
[----:B------:R-:W3:Y:S04]  /*28810*/  LDL.LU R208, [R1+0x6e4] ;  /* 0x0006e40001d07983 */ /* 0x000ee80000300800 */
[----:B------:R5:W-:Y:S01]  /*28820*/  LDGSTS.E [R192+0x5200], [R194.64], P2 ;  /* 0x05200000c2c07fae */ /* 0x000be20009121844 */
[----:B------:R-:W-:-:S03]  /*28830*/  IADD3 R196, P0, R196, R206, RZ ;  /* 0x000000cec4c47210 */ /* 0x000fc60007f1e0ff */
[----:B-1----:R-:W4:Y:S04]  /*28840*/  LDL.LU R210, [R1+0x6c8] ;  /* 0x0006c80001d27983 */ /* 0x002f280000300800 */
[----:B------:R-:W-:Y:S04]  /*28850*/  STL [R1+0x700], R196 ;  /* 0x000700c401007387 */ /* 0x000fe80000100800 */
[----:B------:R1:W-:Y:S04]  /*28860*/  STL [R1+0x6fc], R213 ;  /* 0x0006fcd501007387 */ /* 0x0003e80000100800 */
[----:B------:R-:W4:Y:S01]  /*28870*/  LDL.LU R199, [R1+0x6e0] ;  /* 0x0006e00001c77983 */ /* 0x000f220000300800 */
[----:B-----5:R-:W-:-:S02]  /*28880*/  IMAD.MOV.U32 R194, RZ, RZ, R198 ;  /* 0x000000ffffc27224 */ /* 0x020fc400078e00c6 */
[----:B------:R-:W-:Y:S02]  /*28890*/  IMAD.MOV.U32 R195, RZ, RZ, R213 ;  /* 0x000000ffffc37224 */ /* 0x000fe400078e00d5 */
[----:B------:R-:W-:Y:S01]  /*288a0*/  IMAD.X R209, R209, 0x1, R2, P0 ;  /* 0x00000001d1d17824 */ /* 0x000fe200000e0602 */
[----:B-1----:R-:W4:Y:S04]  /*288b0*/  LDL.LU R213, [R1+0x6cc] ;  /* 0x0006cc0001d57983 */ /* 0x002f280000300800 */
        /* <DEDUP_REMOVED lines=8> */
[----:B------:R-:W4:Y:S01]  /*28940*/  LDL.LU R198, [R1+0x6d4] ;  /* 0x0006d40001c67983 */ /* 0x000f220000300800 */
[----:B-1----:R-:W-:-:S03]  /*28950*/  IMAD.MOV.U32 R194, RZ, RZ, R3 ;  /* 0x000000ffffc27224 */ /* 0x002fc600078e0003 */
[----:B------:R-:W4:Y:S01]  /*28960*/  LDL.LU R209, [R1+0x6b8] ;  /* 0x0006b80001d17983 */ /* 0x000f220000300800 */
[----:B------:R-:W-:-:S05]  /*28970*/  IMAD.MOV.U32 R195, RZ, RZ, R212 ;  /* 0x000000ffffc37224 */ /* 0x000fca00078e00d4 */
[----:B------:R1:W-:Y:S01]  /*28980*/  LDGSTS.E [R192+0x6a00], [R194.64], P2 ;  /* 0x06a00000c2c07fae */ /* 0x0003e20009121844 */
[----:B--2---:R-:W-:-:S05]  /*28990*/  IADD3 R193, P0, R193, R206, RZ ;  /* 0x000000cec1c17210 */ /* 0x004fca0007f1e0ff */
[----:B------:R-:W-:Y:S01]  /*289a0*/  STL [R1+0x6f0], R193 ;  /* 0x0006f0c101007387 */ /* 0x000fe20000100800 */
[----:B------:R-:W-:-:S03]  /*289b0*/  IMAD.X R197, R197, 0x1, R2, P0 ;  /* 0x00000001c5c57824 */ /* 0x000fc600000e0602 */
[----:B------:R2:W-:Y:S04]  /*289c0*/  STL [R1+0x6ec], R212 ;  /* 0x0006ecd401007387 */ /* 0x0005e80000100800 */
[----:B------:R-:W5:Y:S01]  /*289d0*/  LDL.LU R196, [R1+0x6d0] ;  /* 0x0006d00001c47983 */ /* 0x000f620000300800 */
[----:B---3--:R-:W-:-:S03]  /*289e0*/  IADD3 R208, P1, R208, R206, RZ ;  /* 0x000000ced0d07210 */ /* 0x008fc60007f3e0ff */
[----:B--2---:R-:W2:Y:S01]  /*289f0*/  LDL.LU R212, [R1+0x6bc] ;  /* 0x0006bc0001d47983 */ /* 0x004ea20000300800 */
[----:B-1----:R-:W-:-:S03]  /*28a00*/  IMAD.MOV.U32 R195, RZ, RZ, R197 ;  /* 0x000000ffffc37224 */ /* 0x002fc600078e00c5 */
[----:B------:R-:W-:Y:S01]  /*28a10*/  STL [R1+0x6e4], R208 ;  /* 0x0006e4d001007387 */ /* 0x000fe20000100800 */
[----:B----4-:R-:W-:-:S03]  /*28a20*/  IMAD.X R211, R211, 0x1, R2, P1 ;  /* 0x00000001d3d37824 */ /* 0x010fc600008e0602 */
[----:B------:R1:W-:Y:S01]  /*28a30*/  STL [R1+0x6d8], R197 ;  /* 0x0006d8c501007387 */ /* 0x0003e20000100800 */
[----:B------:R-:W-:-:S03]  /*28a40*/  IMAD.MOV.U32 R194, RZ, RZ, R193 ;  /* 0x000000ffffc27224 */ /* 0x000fc600078e00c1 */
[----:B------:R-:W3:Y:S04]  /*28a50*/  LDL.LU R3, [R1+0x6c4] ;  /* 0x0006c40001037983 */ /* 0x000ee80000300800 */
[----:B------:R4:W-:Y:S01]  /*28a60*/  LDGSTS.E [R192+0x7200], [R194.64], P2 ;  /* 0x07200000c2c07fae */ /* 0x0009e20009121844 */
[----:B------:R-:W-:-:S03]  /*28a70*/  IADD3 R199, P0, R199, R206, RZ ;  /* 0x000000cec7c77210 */ /* 0x000fc60007f1e0ff */
[----:B-1----:R-:W2:Y:S04]  /*28a80*/  LDL.LU R197, [R1+0x6a8] ;  /* 0x0006a80001c57983 */ /* 0x002ea80000300800 */
[----:B------:R-:W-:Y:S04]  /*28a90*/  STL [R1+0x6e0], R199 ;  /* 0x0006e0c701007387 */ /* 0x000fe80000100800 */
[----:B------:R1:W-:Y:S04]  /*28aa0*/  STL [R1+0x6dc], R211 ;  /* 0x0006dcd301007387 */ /* 0x0003e80000100800 */
[----:B------:R-:W2:Y:S01]  /*28ab0*/  LDL.LU R193, [R1+0x6c0] ;  /* 0x0006c00001c17983 */ /* 0x000ea20000300800 */
[----:B----4-:R-:W-:-:S02]  /*28ac0*/  IMAD.MOV.U32 R194, RZ, RZ, R208 ;  /* 0x000000ffffc27224 */ /* 0x010fc400078e00d0 */
        /* <DEDUP_REMOVED lines=16> */
[----:B-----5:R-:W-:-:S05]  /*28bd0*/  IADD3 R196, P0, R196, R206, RZ ;  /* 0x000000cec4c47210 */ /* 0x020fca0007f1e0ff */
[----:B------:R-:W-:Y:S01]  /*28be0*/  STL [R1+0x6d0], R196 ;  /* 0x0006d0c401007387 */ /* 0x000fe20000100800 */
[----:B------:R-:W-:-:S03]  /*28bf0*/  IMAD.X R209, R209, 0x1, R2, P0 ;  /* 0x00000001d1d17824 */ /* 0x000fc600000e0602 */
[----:B------:R-:W-:Y:S04]  /*28c00*/  STL [R1+0x6cc], R213 ;  /* 0x0006ccd501007387 */ /* 0x000fe80000100800 */
[----:B------:R-:W5:Y:S01]  /*28c10*/  LDL.LU R199, [R1+0x6b0] ;  /* 0x0006b00001c77983 */ /* 0x000f620000300800 */
[----:B---3--:R-:W-:-:S03]  /*28c20*/  IADD3 R3, P1, R3, R206, RZ ;  /* 0x000000ce03037210 */ /* 0x008fc60007f3e0ff */
[----:B------:R-:W3:Y:S01]  /*28c30*/  LDL.LU R214, [R1+0x69c] ;  /* 0x00069c0001d67983 */ /* 0x000ee20000300800 */
[----:B-1----:R-:W-:-:S03]  /*28c40*/  IMAD.MOV.U32 R195, RZ, RZ, R209 ;  /* 0x000000ffffc37224 */ /* 0x002fc600078e00d1 */
[----:B------:R-:W-:Y:S01]  /*28c50*/  STL [R1+0x6c4], R3 ;  /* 0x0006c40301007387 */ /* 0x000fe20000100800 */
[----:B--2---:R-:W-:-:S03]  /*28c60*/  IMAD.X R212, R212, 0x1, R2, P1 ;  /* 0x00000001d4d47824 */ /* 0x004fc600008e0602 */
[----:B------:R1:W-:Y:S01]  /*28c70*/  STL [R1+0x6b8], R209 ;  /* 0x0006b8d101007387 */ /* 0x0003e20000100800 */
[----:B------:R-:W-:-:S03]  /*28c80*/  IMAD.MOV.U32 R194, RZ, RZ, R196 ;  /* 0x000000ffffc27224 */ /* 0x000fc600078e00c4 */
[----:B------:R-:W2:Y:S04]  /*28c90*/  LDL.LU R198, [R1+0x6a4] ;  /* 0x0006a40001c67983 */ /* 0x000ea80000300800 */
[----:B------:R1:W-:Y:S01]  /*28ca0*/  LDGSTS.E [R192+0x9200], [R194.64], P2 ;  /* 0x09200000c2c07fae */ /* 0x0003e20009121844 */
[----:B------:R-:W-:-:S03]  /*28cb0*/  IADD3 R193, P0, R193, R206, RZ ;  /* 0x000000cec1c17210 */ /* 0x000fc60007f1e0ff */
[----:B-1----:R-:W3:Y:S04]  /*28cc0*/  LDL.LU R209, [R1+0x688] ;  /* 0x0006880001d17983 */ /* 0x002ee80000300800 */
[----:B------:R-:W-:Y:S04]  /*28cd0*/  STL [R1+0x6c0], R193 ;  /* 0x0006c0c101007387 */ /* 0x000fe80000100800 */
[----:B------:R-:W-:Y:S04]  /*28ce0*/  STL [R1+0x6bc], R212 ;  /* 0x0006bcd401007387 */ /* 0x000fe80000100800 */
[----:B------:R-:W3:Y:S01]  /*28cf0*/  LDL.LU R196, [R1+0x6a0] ;  /* 0x0006a00001c47983 */ /* 0x000ee20000300800 */
[----:B------:R-:W-:-:S02]  /*28d00*/  IMAD.X R197, R197, 0x1, R2, P0 ;  /* 0x00000001c5c57824 */ /* 0x000fc400000e0602 */
[----:B------:R-:W-:Y:S01]  /*28d10*/  IMAD.MOV.U32 R194, RZ, RZ, R3 ;  /* 0x000000ffffc27224 */ /* 0x000fe200078e0003 */
[----:B------:R-:W3:Y:S01]  /*28d20*/  LDL.LU R213, [R1+0x68c] ;  /* 0x00068c0001d57983 */ /* 0x000ee20000300800 */
[----:B------:R-:W-:-:S05]  /*28d30*/  IMAD.MOV.U32 R195, RZ, RZ, R212 ;  /* 0x000000ffffc37224 */ /* 0x000fca00078e00d4 */
[----:B------:R1:W-:Y:S02]  /*28d40*/  LDGSTS.E [R192+0x9a00], [R194.64], P2 ;  /* 0x09a00000c2c07fae */ /* 0x0003e40009121844 */
[----:B-1----:R-:W-:Y:S02]  /*28d50*/  IMAD.MOV.U32 R195, RZ, RZ, R197 ;  /* 0x000000ffffc37224 */ /* 0x002fe400078e00c5 */
[----:B------:R-:W-:-:S05]  /*28d60*/  IMAD.MOV.U32 R194, RZ, RZ, R193 ;  /* 0x000000ffffc27224 */ /* 0x000fca00078e00c1 */
[----:B------:R1:W-:Y:S01]  /*28d70*/  LDGSTS.E [R192+0xa200], [R194.64], P2 ;  /* 0x0a200000c2c07fae */ /* 0x0003e20009121844 */
[----:B----4-:R-:W-:-:S05]  /*28d80*/  IADD3 R208, P1, R208, R206, RZ ;  /* 0x000000ced0d07210 */ /* 0x010fca0007f3e0ff */
[----:B------:R-:W-:Y:S01]  /*28d90*/  STL [R1+0x6b4], R208 ;  /* 0x0006b4d001007387 */ /* 0x000fe20000100800 */
[----:B------:R-:W-:-:S03]  /*28da0*/  IMAD.X R211, R211, 0x1, R2, P1 ;  /* 0x00000001d3d37824 */ /* 0x000fc600008e0602 */
[----:B------:R4:W-:Y:S04]  /*28db0*/  STL [R1+0x6a8], R197 ;  /* 0x0006a8c501007387 */ /* 0x0009e80000100800 */
[----:B------:R-:W3:Y:S04]  /*28dc0*/  LDL.LU R3, [R1+0x694] ;  /* 0x0006940001037983 */ /* 0x000ee80000300800 */
[----:B----4-:R-:W4:Y:S01]  /*28dd0*/  LDL.LU R197, [R1+0x678] ;  /* 0x0006780001c57983 */ /* 0x010f220000300800 */
[----:B-1----:R-:W-:Y:S02]  /*28de0*/  IMAD.MOV.U32 R194, RZ, RZ, R208 ;  /* 0x000000ffffc27224 */ /* 0x002fe400078e00d0 */
[----:B------:R-:W-:-:S05]  /*28df0*/  IMAD.MOV.U32 R195, RZ, RZ, R211 ;  /* 0x000000ffffc37224 */ /* 0x000fca00078e00d3 */
[----:B------:R1:W-:Y:S01]  /*28e00*/  LDGSTS.E [R192+0xaa00], [R194.64], P2 ;  /* 0x0aa00000c2c07fae */ /* 0x0003e20009121844 */
[----:B-----5:R-:W-:-:S05]  /*28e10*/  IADD3 R199, P0, R199, R206, RZ ;  /* 0x000000cec7c77210 */ /* 0x020fca0007f1e0ff */
[----:B------:R-:W-:Y:S01]  /*28e20*/  STL [R1+0x6b0], R199 ;  /* 0x0006b0c701007387 */ /* 0x000fe20000100800 */
[----:B------:R-:W-:-:S03]  /*28e30*/  IMAD.X R210, R210, 0x1, R2, P0 ;  /* 0x00000001d2d27824 */ /* 0x000fc600000e0602 */
[----:B------:R5:W-:Y:S04]  /*28e40*/  STL [R1+0x6ac], R211 ;  /* 0x0006acd301007387 */ /* 0x000be80000100800 */
[----:B------:R-:W4:Y:S04]  /*28e50*/  LDL.LU R193, [R1+0x690] ;  /* 0x0006900001c17983 */ /* 0x000f280000300800 */
[----:B------:R-:W4:Y:S01]  /*28e60*/  LDL.LU R212, [R1+0x67c] ;  /* 0x00067c0001d47983 */ /* 0x000f220000300800 */
[----:B--2---:R-:W-:-:S05]  /*28e70*/  IADD3 R198, P1, R198, R206, RZ ;  /* 0x000000cec6c67210 */ /* 0x004fca0007f3e0ff */
[----:B------:R-:W-:Y:S01]  /*28e80*/  STL [R1+0x6a4], R198 ;  /* 0x0006a4c601007387 */ /* 0x000fe20000100800 */
[----:B---3--:R-:W-:-:S03]  /*28e90*/  IMAD.X R214, R214, 0x1, R2, P1 ;  /* 0x00000001d6d67824 */ /* 0x008fc600008e0602 */
[----:B------:R2:W-:Y:S01]  /*28ea0*/  STL [R1+0x698], R210 ;  /* 0x000698d201007387 */ /* 0x0005e20000100800 */
[----:B-1----:R-:W-:-:S03]  /*28eb0*/  IMAD.MOV.U32 R195, RZ, RZ, R210 ;  /* 0x000000ffffc37224 */ /* 0x002fc600078e00d2 */
[----:B------:R-:W3:Y:S04]  /*28ec0*/  LDL.LU R208, [R1+0x684] ;  /* 0x0006840001d07983 */ /* 0x000ee80000300800 */
[----:B-----5:R-:W5:Y:S01]  /*28ed0*/  LDL.LU R211, [R1+0x668] ;  /* 0x0006680001d37983 */ /* 0x020f620000300800 */
[----:B------:R-:W-:-:S05]  /*28ee0*/  IADD3 R196, P0, R196, R206, RZ ;  /* 0x000000cec4c47210 */ /* 0x000fca0007f1e0ff */
[----:B------:R-:W-:Y:S04]  /*28ef0*/  STL [R1+0x6a0], R196 ;  /* 0x0006a0c401007387 */ /* 0x000fe80000100800 */
[----:B------:R-:W-:Y:S04]  /*28f00*/  STL [R1+0x69c], R214 ;  /* 0x00069cd601007387 */ /* 0x000fe80000100800 */
[----:B--2---:R-:W2:Y:S01]  /*28f10*/  LDL.LU R210, [R1+0x680] ;  /* 0x0006800001d27983 */ /* 0x004ea20000300800 */
[----:B------:R-:W-:Y:S02]  /*28f20*/  IMAD.MOV.U32 R194, RZ, RZ, R199 ;  /* 0x000000ffffc27224 */ /* 0x000fe400078e00c7 */
[----:B------:R-:W-:Y:S01]  /*28f30*/  IMAD.X R209, R209, 0x1, R2, P0 ;  /* 0x00000001d1d17824 */ /* 0x000fe200000e0602 */
[----:B------:R-:W5:Y:S04]  /*28f40*/  LDL.LU R199, [R1+0x66c] ;  /* 0x00066c0001c77983 */ /* 0x000f680000300800 */
[----:B------:R1:W-:Y:S02]  /*28f50*/  LDGSTS.E [R192+0xb200], [R194.64], P2 ;  /* 0x0b200000c2c07fae */ /* 0x0003e40009121844 */
[----:B-1----:R-:W-:-:S02]  /*28f60*/  IMAD.MOV.U32 R194, RZ, RZ, R198 ;  /* 0x000000ffffc27224 */ /* 0x002fc400078e00c6 */
[----:B------:R-:W-:Y:S01]  /*28f70*/  IMAD.MOV.U32 R195, RZ, RZ, R214 ;  /* 0x000000ffffc37224 */ /* 0x000fe200078e00d6 */
[----:B------:R-:W5:Y:S04]  /*28f80*/  LDL.LU R198, [R1+0x674] ;  /* 0x0006740001c67983 */ /* 0x000f680000300800 */
[----:B------:R1:W-:Y:S01]  /*28f90*/  LDGSTS.E [R192+0xba00], [R194.64], P2 ;  /* 0x0ba00000c2c07fae */ /* 0x0003e20009121844 */
[----:B------:R-:W-:-:S05]  /*28fa0*/  IADD3 R3, P1, R3, R206, RZ ;  /* 0x000000ce03037210 */ /* 0x000fca0007f3e0ff */
[----:B------:R-:W-:Y:S01]  /*28fb0*/  IMAD.X R213, R213, 0x1, R2, P1 ;  /* 0x00000001d5d57824 */ /* 0x000fe200008e0602 */
[----:B------:R-:W-:Y:S01]  /*28fc0*/  STL [R1+0x694], R3 ;  /* 0x0006940301007387 */ /* 0x000fe20000100800 */
[----:B-1----:R-:W-:Y:S02]  /*28fd0*/  IMAD.MOV.U32 R194, RZ, RZ, R196 ;  /* 0x000000ffffc27224 */ /* 0x002fe400078e00c4 */
[----:B------:R-:W-:Y:S01]  /*28fe0*/  IMAD.MOV.U32 R195, RZ, RZ, R209 ;  /* 0x000000ffffc37224 */ /* 0x000fe200078e00d1 */
[----:B------:R1:W-:Y:S04]  /*28ff0*/  STL [R1+0x688], R209 ;  /* 0x000688d101007387 */ /* 0x0003e80000100800 */
[----:B------:R1:W-:Y:S04]  /*29000*/  LDGSTS.E [R192+0xc200], [R194.64], P2 ;  /* 0x0c200000c2c07fae */ /* 0x0003e80009121844 */
[----:B-1----:R-:W5:Y:S01]  /*29010*/  LDL.LU R209, [R1+0x65c] ;  /* 0x00065c0001d17983 */ /* 0x002f620000300800 */
[----:B------:R-:W-:-:S02]  /*29020*/  IMAD.MOV.U32 R194, RZ, RZ, R3 ;  /* 0x000000ffffc27224 */ /* 0x000fc400078e0003 */
[----:B------:R-:W-:-:S05]  /*29030*/  IMAD.MOV.U32 R195, RZ, RZ, R213 ;  /* 0x000000ffffc37224 */ /* 0x000fca00078e00d5 */
[----:B------:R1:W-:Y:S01]  /*29040*/  LDGSTS.E [R192+0xca00], [R194.64], P2 ;  /* 0x0ca00000c2c07fae */ /* 0x0003e20009121844 */
[----:B----4-:R-:W-:-:S05]  /*29050*/  IADD3 R193, P0, R193, R206, RZ ;  /* 0x000000cec1c17210 */ /* 0x010fca0007f1e0ff */
[----:B------:R-:W-:Y:S01]  /*29060*/  STL [R1+0x690], R193 ;  /* 0x000690c101007387 */ /* 0x000fe20000100800 */
[----:B------:R-:W-:-:S03]  /*29070*/  IMAD.X R197, R197, 0x1, R2, P0 ;  /* 0x00000001c5c57824 */ /* 0x000fc600000e0602 */
[----:B------:R-:W-:Y:S04]  /*29080*/  STL [R1+0x68c], R213 ;  /* 0x00068cd501007387 */ /* 0x000fe80000100800 */
[----:B------:R-:W4:Y:S01]  /*29090*/  LDL.LU R196, [R1+0x670] ;  /* 0x0006700001c47983 */ /* 0x000f220000300800 */
[----:B---3--:R-:W-:-:S03]  /*290a0*/  IADD3 R208, P1, R208, R206, RZ ;  /* 0x000000ced0d07210 */ /* 0x008fc60007f3e0ff */
[----:B------:R-:W3:Y:S01]  /*290b0*/  LDL.LU R3, [R1+0x664] ;  /* 0x0006640001037983 */ /* 0x000ee20000300800 */
[----:B-1----:R-:W-:Y:S02]  /*290c0*/  IMAD.MOV.U32 R195, RZ, RZ, R197 ;  /* 0x000000ffffc37224 */ /* 0x002fe400078e00c5 */
[----:B------:R-:W-:Y:S01]  /*290d0*/  IMAD.X R212, R212, 0x1, R2, P1 ;  /* 0x00000001d4d47824 */ /* 0x000fe200008e0602 */
[----:B------:R-:W-:Y:S01]  /*290e0*/  STL [R1+0x684], R208 ;  /* 0x000684d001007387 */ /* 0x000fe20000100800 */
[----:B------:R-:W-:-:S03]  /*290f0*/  IMAD.MOV.U32 R194, RZ, RZ, R193 ;  /* 0x000000ffffc27224 */ /* 0x000fc600078e00c1 */
[----:B------:R1:W-:Y:S04]  /*29100*/  STL [R1+0x678], R197 ;  /* 0x000678c501007387 */ /* 0x0003e80000100800 */
[----:B------:R5:W-:Y:S04]  /*29110*/  LDGSTS.E [R192+0xd200], [R194.64], P2 ;  /* 0x0d200000c2c07fae */ /* 0x000be80009121844 */
[----:B-1----:R-:W3:Y:S01]  /*29120*/  LDL.LU R197, [R1+0x660] ;  /* 0x0006600001c57983 */ /* 0x002ee20000300800 */
[----:B--2---:R-:W-:-:S05]  /*29130*/  IADD3 R210, P0, R210, R206, RZ ;  /* 0x000000ced2d27210 */ /* 0x004fca0007f1e0ff */
[----:B------:R-:W-:Y:S04]  /*29140*/  STL [R1+0x680], R210 ;  /* 0x000680d201007387 */ /* 0x000fe80000100800 */
[----:B------:R1:W-:Y:S04]  /*29150*/  STL [R1+0x67c], R212 ;  /* 0x00067cd401007387 */ /* 0x0003e80000100800 */
[----:B------:R-:W2:Y:S01]  /*29160*/  LDL.LU R193, [R1+0x400] ;  /* 0x0004000001c17983 */ /* 0x000ea20000300800 */
[----:B-----5:R-:W-:Y:S02]  /*29170*/  IMAD.MOV.U32 R194, RZ, RZ, R208 ;  /* 0x000000ffffc27224 */ /* 0x020fe400078e00d0 */
[----:B------:R-:W-:Y:S01]  /*29180*/  IMAD.MOV.U32 R195, RZ, RZ, R212 ;  /* 0x000000ffffc37224 */ /* 0x000fe200078e00d4 */
[----:B------:R-:W5:Y:S01]  /*29190*/  LDL.LU R208, [R1+0x3fc] ;  /* 0x0003fc0001d07983 */ /* 0x000f620000300800 */
[----:B------:R-:W-:-:S03]  /*291a0*/  IMAD.X R211, R211, 0x1, R2, P0 ;  /* 0x00000001d3d37824 */ /* 0x000fc600000e0602 */
[----:B------:R1:W-:Y:S01]  /*291b0*/  LDGSTS.E [R192+0xda00], [R194.64], P2 ;  /* 0x0da00000c2c07fae */ /* 0x0003e20009121844 */
[----:B------:R-:W-:-:S05]  /*291c0*/  IADD3 R198, P1, R198, R206, RZ ;  /* 0x000000cec6c67210 */ /* 0x000fca0007f3e0ff */
[----:B------:R3:W-:Y:S01]  /*291d0*/  STL [R1+0x674], R198 ;  /* 0x000674c601007387 */ /* 0x0007e20000100800 */
[----:B------:R-:W-:Y:S02]  /*291e0*/  IMAD.X R199, R199, 0x1, R2, P1 ;  /* 0x00000001c7c77824 */ /* 0x000fe400008e0602 */
[----:B-1----:R-:W-:Y:S02]  /*291f0*/  IMAD.MOV.U32 R194, RZ, RZ, R210 ;  /* 0x000000ffffc27224 */ /* 0x002fe400078e00d2 */
[----:B------:R-:W-:Y:S01]  /*29200*/  IMAD.MOV.U32 R195, RZ, RZ, R211 ;  /* 0x000000ffffc37224 */ /* 0x000fe200078e00d3 */
[----:B------:R-:W-:Y:S04]  /*29210*/  STL [R1+0x668], R211 ;  /* 0x000668d301007387 */ /* 0x000fe80000100800 */
[----:B------:R-:W5:Y:S04]  /*29220*/  LDL.LU R212, [R1+0x420] ;  /* 0x0004200001d47983 */ /* 0x000f680000300800 */
[----:B------:R-:W5:Y:S04]  /*29230*/  LDL.LU R215, [R1+0x41c] ;  /* 0x00041c0001d77983 */ /* 0x000f680000300800 */
[----:B------:R1:W-:Y:S02]  /*29240*/  LDGSTS.E [R192+0xe200], [R194.64], P2 ;  /* 0x0e200000c2c07fae */ /* 0x0003e40009121844 */
[----:B-1----:R-:W-:-:S02]  /*29250*/  IMAD.MOV.U32 R194, RZ, RZ, R198 ;  /* 0x000000ffffc27224 */ /* 0x002fc400078e00c6 */
[----:B------:R-:W-:-:S05]  /*29260*/  IMAD.MOV.U32 R195, RZ, RZ, R199 ;  /* 0x000000ffffc37224 */ /* 0x000fca00078e00c7 */
[----:B------:R1:W-:Y:S01]  /*29270*/  LDGSTS.E [R192+0xea00], [R194.64], P2 ;  /* 0x0ea00000c2c07fae */ /* 0x0003e20009121844 */
[----:B----4-:R-:W-:-:S05]  /*29280*/  IADD3 R196, P0, R196, R206, RZ ;  /* 0x000000cec4c47210 */ /* 0x010fca0007f1e0ff */
[----:B------:R-:W-:Y:S01]  /*29290*/  IMAD.X R209, R209, 0x1, R2, P0 ;  /* 0x00000001d1d17824 */ /* 0x000fe200000e0602 */
[----:B---3--:R-:W-:Y:S01]  /*292a0*/  IADD3 R3, P1, R3, R206, RZ ;  /* 0x000000ce03037210 */ /* 0x008fe20007f3e0ff */
[----:B------:R-:W-:Y:S04]  /*292b0*/  STL [R1+0x670], R196 ;  /* 0x000670c401007387 */ /* 0x000fe80000100800 */
[----:B------:R3:W-:Y:S04]  /*292c0*/  STL [R1+0x66c], R199 ;  /* 0x00066cc701007387 */ /* 0x0007e80000100800 */
[----:B------:R-:W4:Y:S01]  /*292d0*/  LDL.LU R214, [R1+0x43c] ;  /* 0x00043c0001d67983 */ /* 0x000f220000300800 */
[----:B-1----:R-:W-:-:S03]  /*292e0*/  IMAD.MOV.U32 R194, RZ, RZ, R196 ;  /* 0x000000ffffc27224 */ /* 0x002fc600078e00c4 */
[----:B------:R-:W-:Y:S01]  /*292f0*/  STL [R1+0x664], R3 ;  /* 0x0006640301007387 */ /* 0x000fe20000100800 */
[----:B------:R-:W-:-:S03]  /*29300*/  IMAD.MOV.U32 R195, RZ, RZ, R209 ;  /* 0x000000ffffc37224 */ /* 0x000fc600078e00d1 */
[----:B------:R-:W-:Y:S01]  /*29310*/  STL [R1+0x65c], R209 ;  /* 0x00065cd101007387 */ /* 0x000fe20000100800 */
[----:B------:R-:W-:-:S03]  /*29320*/  IMAD.X R197, R197, 0x1, R2, P1 ;  /* 0x00000001c5c57824 */ /* 0x000fc600008e0602 */
[----:B------:R-:W4:Y:S04]  /*29330*/  LDL.LU R198, [R1+0x440] ;  /* 0x0004400001c67983 */ /* 0x000f280000300800 */
[----:B---3--:R-:W3:Y:S04]  /*29340*/  LDL.LU R199, [R1+0x45c] ;  /* 0x00045c0001c77983 */ /* 0x008ee80000300800 */
[----:B------:R-:W3:Y:S01]  /*29350*/  LDL.LU R196, [R1+0x460] ;  /* 0x0004600001c47983 */ /* 0x000ee20000300800 */
[----:B--2---:R-:W-:-:S03]  /*29360*/  IADD3 R193, P0, R193, R206, RZ ;  /* 0x000000cec1c17210 */ /* 0x004fc60007f1e0ff */
[----:B------:R1:W-:Y:S04]  /*29370*/  LDGSTS.E [R192+0xf200], [R194.64], P2 ;  /* 0x0f200000c2c07fae */ /* 0x0003e80009121844 */
[----:B------:R-:W-:Y:S04]  /*29380*/  STL [R1+0x400], R193 ;  /* 0x000400c101007387 */ /* 0x000fe80000100800 */
[----:B------:R2:W-:Y:S04]  /*29390*/  STL [R1+0x660], R197 ;  /* 0x000660c501007387 */ /* 0x0005e80000100800 */
[----:B------:R-:W3:Y:S01]  /*293a0*/  LDL.LU R211, [R1+0x628] ;  /* 0x0006280001d37983 */ /* 0x000ee20000300800 */
[----:B-1----:R-:W-:-:S03]  /*293b0*/  IMAD.MOV.U32 R195, RZ, RZ, R197 ;  /* 0x000000ffffc37224 */ /* 0x002fc600078e00c5 */
[----:B--2---:R-:W2:Y:S04]  /*293c0*/  LDL.LU R197, [R1+0x638] ;  /* 0x0006380001c57983 */ /* 0x004ea80000300800 */
[----:B------:R-:W1:Y:S01]  /*293d0*/  S2R R237, SR_TID.X ;  /* 0x0000000000ed7919 */ /* 0x000e620000002100 */
[----:B------:R-:W-:Y:S02]  /*293e0*/  IMAD.MOV.U32 R194, RZ, RZ, R3 ;  /* 0x000000ffffc27224 */ /* 0x000fe400078e0003 */
[----:B-----5:R-:W-:Y:S01]  /*293f0*/  IMAD.X R208, R208, 0x1, R2, P0 ;  /* 0x00000001d0d07824 */ /* 0x020fe200000e0602 */
[----:B------:R-:W-:Y:S02]  /*29400*/  IADD3 R212, P1, R212, R206, RZ ;  /* 0x000000ced4d47210 */ /* 0x000fe40007f3e0ff */
[----:B------:R5:W-:Y:S01]  /*29410*/  LDGSTS.E [R192+0xfa00], [R194.64], P2 ;  /* 0x0fa00000c2c07fae */ /* 0x000be20009121844 */
[----:B-1----:R-:W-:-:S02]  /*29420*/  LOP3.LUT R238, R237, 0x3f, RZ, 0xc0, !PT ;  /* 0x0000003fedee7812 */ /* 0x002fc400078ec0ff */
[----:B------:R-:W-:-:S03]  /*29430*/  SHF.R.S32.HI R237, RZ, 0x6, R237 ;  /* 0x00000006ffed7819 */ /* 0x000fc600000114ed */
[----:B------:R-:W-:Y:S01]  /*29440*/  IMAD.SHL.U32 R238, R238, 0x4, RZ ;  /* 0x00000004eeee7824 */ /* 0x000fe200078e00ff */
[----:B------:R-:W-:-:S04]  /*29450*/  SGXT R237, R237, 0x1 ;  /* 0x00000001eded781a */ /* 0x000fc80000000200 */
[----:B------:R-:W-:-:S04]  /*29460*/  LOP3.LUT R3, R238, 0x110, R237, 0x78, !PT ;  /* 0x00000110ee037812 */ /* 0x000fc800078e78ed */
[----:B------:R-:W-:Y:S01]  /*29470*/  LOP3.LUT R3, R3, 0x40, RZ, 0x3c, !PT ;  /* 0x0000004003037812 */ /* 0x000fe200078e3cff */
[----:B-----5:R-:W-:Y:S01]  /*29480*/  IMAD.MOV.U32 R192, RZ, RZ, R193 ;  /* 0x000000ffffc07224 */ /* 0x020fe200078e00c1 */
[----:B------:R-:W-:Y:S01]  /*29490*/  STL [R1+0x420], R212 ;  /* 0x000420d401007387 */ /* 0x000fe20000100800 */
[----:B------:R-:W-:Y:S02]  /*294a0*/  IMAD.MOV.U32 R193, RZ, RZ, R208 ;  /* 0x000000ffffc17224 */ /* 0x000fe400078e00d0 */
[----:B------:R-:W-:Y:S01]  /*294b0*/  IMAD R3, R204, 0x10000, R3 ;  /* 0x00010000cc037824 */ /* 0x000fe200078e0203 */
[----:B------:R1:W-:Y:S01]  /*294c0*/  STL [R1+0x3fc], R208 ;  /* 0x0003fcd001007387 */ /* 0x0003e20000100800 */
[----:B------:R-:W-:-:S03]  /*294d0*/  IMAD.X R215, R215, 0x1, R2, P1 ;  /* 0x00000001d7d77824 */ /* 0x000fc600008e0602 */
[----:B------:R-:W5:Y:S04]  /*294e0*/  LDL.LU R210, [R1+0x62c] ;  /* 0x00062c0001d27983 */ /* 0x000f680000300800 */
[----:B------:R-:W5:Y:S04]  /*294f0*/  LDL.LU R209, [R1+0x634] ;  /* 0x0006340001d17983 */ /* 0x000f680000300800 */
[----:B------:R-:W5:Y:S04]  /*29500*/  LDL.LU R213, [R1+0x618] ;  /* 0x0006180001d57983 */ /* 0x000f680000300800 */
[----:B------:R1:W-:Y:S02]  /*29510*/  LDGSTS.E [R3+0x400], [R192.64], P2 ;  /* 0x00400000c0037fae */ /* 0x0003e40009121844 */
[----:B-1----:R-:W-:-:S02]  /*29520*/  IMAD.MOV.U32 R192, RZ, RZ, R212 ;  /* 0x000000ffffc07224 */ /* 0x002fc400078e00d4 */
        /* <DEDUP_REMOVED lines=8> */
[----:B------:R-:W-:-:S03]  /*295b0*/  IMAD.X R199, R199, 0x1, R2, P1 ;  /* 0x00000001c7c77824 */ /* 0x000fc600008e0602 */
[----:B------:R-:W3:Y:S01]  /*295c0*/  LDL.LU R212, [R1+0x61c] ;  /* 0x00061c0001d47983 */ /* 0x000ee20000300800 */
[----:B-1----:R-:W-:-:S03]  /*295d0*/  IMAD.MOV.U32 R192, RZ, RZ, R198 ;  /* 0x000000ffffc07224 */ /* 0x002fc600078e00c6 */
[----:B------:R-:W-:Y:S04]  /*295e0*/  STL [R1+0x460], R196 ;  /* 0x000460c401007387 */ /* 0x000fe80000100800 */
[----:B------:R-:W-:Y:S04]  /*295f0*/  STL [R1+0x43c], R214 ;  /* 0x00043cd601007387 */ /* 0x000fe80000100800 */
[----:B------:R-:W3:Y:S01]  /*29600*/  LDL.LU R194, [R1+0x624] ;  /* 0x0006240001c27983 */ /* 0x000ee20000300800 */
[----:B--2---:R-:W-:-:S03]  /*29610*/  IADD3 R197, P0, R197, R206, RZ ;  /* 0x000000cec5c57210 */ /* 0x004fc60007f1e0ff */
[----:B----4-:R-:W2:Y:S04]  /*29620*/  LDL.LU R198, [R1+0x608] ;  /* 0x0006080001c67983 */ /* 0x010ea80000300800 */
[----:B------:R-:W-:Y:S04]  /*29630*/  STL [R1+0x638], R197 ;  /* 0x000638c501007387 */ /* 0x000fe80000100800 */
[----:B------:R1:W-:Y:S04]  /*29640*/  STL [R1+0x45c], R199 ;  /* 0x00045cc701007387 */ /* 0x0003e80000100800 */
[----:B------:R-:W4:Y:S01]  /*29650*/  LDL.LU R195, [R1+0x620] ;  /* 0x0006200001c37983 */ /* 0x000f220000300800 */
[----:B------:R-:W-:-:S02]  /*29660*/  IMAD.MOV.U32 R193, RZ, RZ, R214 ;  /* 0x000000ffffc17224 */ /* 0x000fc400078e00d6 */
[----:B------:R-:W-:-:S03]  /*29670*/  IMAD.X R211, R211, 0x1, R2, P0 ;  /* 0x00000001d3d37824 */ /* 0x000fc600000e0602 */
[----:B------:R1:W-:Y:S02]  /*29680*/  LDGSTS.E [R3+0x1400], [R192.64], P2 ;  /* 0x01400000c0037fae */ /* 0x0003e40009121844 */
[----:B-1----:R-:W-:Y:S02]  /*29690*/  IMAD.MOV.U32 R192, RZ, RZ, R196 ;  /* 0x000000ffffc07224 */ /* 0x002fe400078e00c4 */
[----:B------:R-:W-:Y:S02]  /*296a0*/  IMAD.MOV.U32 R193, RZ, RZ, R199 ;  /* 0x000000ffffc17224 */ /* 0x000fe400078e00c7 */
[----:B------:R-:W2:Y:S04]  /*296b0*/  LDL.LU R199, [R1+0x60c] ;  /* 0x00060c0001c77983 */ /* 0x000ea80000300800 */
[----:B------:R1:W-:Y:S02]  /*296c0*/  LDGSTS.E [R3+0x1c00], [R192.64], P2 ;  /* 0x01c00000c0037fae */ /* 0x0003e40009121844 */
[----:B-1----:R-:W-:Y:S01]  /*296d0*/  IMAD.MOV.U32 R192, RZ, RZ, R197 ;  /* 0x000000ffffc07224 */ /* 0x002fe200078e00c5 */
[----:B-----5:R-:W-:Y:S01]  /*296e0*/  IADD3 R209, P1, R209, R206, RZ ;  /* 0x000000ced1d17210 */ /* 0x020fe20007f3e0ff */
[----:B------:R-:W-:-:S04]  /*296f0*/  IMAD.MOV.U32 R193, RZ, RZ, R211 ;  /* 0x000000ffffc17224 */ /* 0x000fc800078e00d3 */
        /* <DEDUP_REMOVED lines=13> */
[----:B------:R-:W5:Y:S01]  /*297d0*/  LDL.LU R197, [R1+0x610] ;  /* 0x0006100001c57983 */ /* 0x000f620000300800 */
[----:B------:R-:W-:-:S03]  /*297e0*/  IADD3 R194, P1, R194, R206, RZ ;  /* 0x000000cec2c27210 */ /* 0x000fc60007f3e0ff */
[----:B---3--:R-:W3:Y:S02]  /*297f0*/  LDL.LU R210, [R1+0x5fc] ;  /* 0x0005fc0001d27983 */ /* 0x008ee40000300800 */
[----:B------:R-:W-:Y:S02]  /*29800*/  IMAD.X R212, R212, 0x1, R2, P1 ;  /* 0x00000001d4d47824 */ /* 0x000fe400008e0602 */
[----:B------:R-:W-:Y:S01]  /*29810*/  STL [R1+0x624], R194 ;  /* 0x000624c201007387 */ /* 0x000fe20000100800 */
[----:B-1----:R-:W-:-:S03]  /*29820*/  IMAD.MOV.U32 R193, RZ, RZ, R213 ;  /* 0x000000ffffc17224 */ /* 0x002fc600078e00d5 */
[----:B------:R1:W-:Y:S01]  /*29830*/  STL [R1+0x618], R213 ;  /* 0x000618d501007387 */ /* 0x0003e20000100800 */
[----:B------:R-:W-:-:S03]  /*29840*/  IMAD.MOV.U32 R192, RZ, RZ, R208 ;  /* 0x000000ffffc07224 */ /* 0x000fc600078e00d0 */
[----:B------:R-:W3:Y:S01]  /*29850*/  LDL.LU R209, [R1+0x604] ;  /* 0x0006040001d17983 */ /* 0x000ee20000300800 */
[----:B----4-:R-:W-:-:S03]  /*29860*/  IADD3 R195, P0, R195, R206, RZ ;  /* 0x000000cec3c37210 */ /* 0x010fc60007f1e0ff */
[----:B------:R4:W-:Y:S04]  /*29870*/  LDGSTS.E [R3+0x3400], [R192.64], P2 ;  /* 0x03400000c0037fae */ /* 0x0009e80009121844 */
[----:B-1----:R-:W3:Y:S04]  /*29880*/  LDL.LU R213, [R1+0x4bc] ;  /* 0x0004bc0001d57983 */ /* 0x002ee80000300800 */
[----:B------:R-:W-:Y:S04]  /*29890*/  STL [R1+0x620], R195 ;  /* 0x000620c301007387 */ /* 0x000fe80000100800 */
[----:B------:R1:W-:Y:S04]  /*298a0*/  STL [R1+0x61c], R212 ;  /* 0x00061cd401007387 */ /* 0x0003e80000100800 */
[----:B------:R-:W3:Y:S01]  /*298b0*/  LDL.LU R208, [R1+0x600] ;  /* 0x0006000001d07983 */ /* 0x000ee20000300800 */
[----:B----4-:R-:W-:-:S02]  /*298c0*/  IMAD.MOV.U32 R192, RZ, RZ, R194 ;  /* 0x000000ffffc07224 */ /* 0x010fc400078e00c2 */
[----:B------:R-:W-:Y:S02]  /*298d0*/  IMAD.MOV.U32 R193, RZ, RZ, R212 ;  /* 0x000000ffffc17224 */ /* 0x000fe400078e00d4 */
[----:B--2---:R-:W-:Y:S01]  /*298e0*/  IMAD.X R198, R198, 0x1, R2, P0 ;  /* 0x00000001c6c67824 */ /* 0x004fe200000e0602 */
[----:B-1----:R-:W2:Y:S04]  /*298f0*/  LDL.LU R212, [R1+0x5ec] ;  /* 0x0005ec0001d47983 */ /* 0x002ea80000300800 */
[----:B------:R1:W-:Y:S02]  /*29900*/  LDGSTS.E [R3+0x3c00], [R192.64], P2 ;  /* 0x03c00000c0037fae */ /* 0x0003e40009121844 */
[----:B-1----:R-:W-:Y:S02]  /*29910*/  IMAD.MOV.U32 R192, RZ, RZ, R195 ;  /* 0x000000ffffc07224 */ /* 0x002fe400078e00c3 */
[----:B------:R-:W-:-:S05]  /*29920*/  IMAD.MOV.U32 R193, RZ, RZ, R198 ;  /* 0x000000ffffc17224 */ /* 0x000fca00078e00c6 */
[----:B------:R1:W-:Y:S01]  /*29930*/  LDGSTS.E [R3+0x4400], [R192.64], P2 ;  /* 0x04400000c0037fae */ /* 0x0003e20009121844 */
[----:B------:R-:W-:-:S05]  /*29940*/  IADD3 R196, P1, R196, R206, RZ ;  /* 0x000000cec4c47210 */ /* 0x000fca0007f3e0ff */
[----:B------:R-:W-:Y:S01]  /*29950*/  STL [R1+0x614], R196 ;  /* 0x000614c401007387 */ /* 0x000fe20000100800 */
[----:B------:R-:W-:-:S03]  /*29960*/  IMAD.X R199, R199, 0x1, R2, P1 ;  /* 0x00000001c7c77824 */ /* 0x000fc600008e0602 */
[----:B------:R4:W-:Y:S01]  /*29970*/  STL [R1+0x608], R198 ;  /* 0x000608c601007387 */ /* 0x0009e20000100800 */
[----:B-1----:R-:W-:-:S03]  /*29980*/  IMAD.MOV.U32 R192, RZ, RZ, R196 ;  /* 0x000000ffffc07224 */ /* 0x002fc600078e00c4 */
[----:B------:R-:W2:Y:S01]  /*29990*/  LDL.LU R194, [R1+0x5f4] ;  /* 0x0005f40001c27983 */ /* 0x000ea20000300800 */
[----:B------:R-:W-:-:S03]  /*299a0*/  IMAD.MOV.U32 R193, RZ, RZ, R199 ;  /* 0x000000ffffc17224 */ /* 0x000fc600078e00c7 */
[----:B----4-:R-:W4:Y:S04]  /*299b0*/  LDL.LU R198, [R1+0x4d0] ;  /* 0x0004d00001c67983 */ /* 0x010f280000300800 */
[----:B------:R1:W-:Y:S01]  /*299c0*/  LDGSTS.E [R3+0x4c00], [R192.64], P2 ;  /* 0x04c00000c0037fae */ /* 0x0003e20009121844 */
[----:B-----5:R-:W-:-:S05]  /*299d0*/  IADD3 R197, P0, R197, R206, RZ ;  /* 0x000000cec5c57210 */ /* 0x020fca0007f1e0ff */
[----:B------:R-:W-:Y:S01]  /*299e0*/  STL [R1+0x610], R197 ;  /* 0x000610c501007387 */ /* 0x000fe20000100800 */
[----:B------:R-:W-:-:S03]  /*299f0*/  IMAD.X R211, R211, 0x1, R2, P0 ;  /* 0x00000001d3d37824 */ /* 0x000fc600000e0602 */
[----:B------:R5:W-:Y:S04]  /*29a00*/  STL [R1+0x60c], R199 ;  /* 0x00060cc701007387 */ /* 0x000be80000100800 */
[----:B------:R-:W4:Y:S01]  /*29a10*/  LDL.LU R195, [R1+0x5f0] ;  /* 0x0005f00001c37983 */ /* 0x000f220000300800 */
[----:B---3--:R-:W-:-:S03]  /*29a20*/  IADD3 R209, P1, R209, R206, RZ ;  /* 0x000000ced1d17210 */ /* 0x008fc60007f3e0ff */
[----:B-----5:R-:W3:Y:S01]  /*29a30*/  LDL.LU R199, [R1+0x4dc] ;  /* 0x0004dc0001c77983 */ /* 0x020ee20000300800 */
[----:B-1----:R-:W-:-:S03]  /*29a40*/  IMAD.MOV.U32 R193, RZ, RZ, R211 ;  /* 0x000000ffffc17224 */ /* 0x002fc600078e00d3 */
[----:B------:R-:W-:Y:S01]  /*29a50*/  STL [R1+0x604], R209 ;  /* 0x000604d101007387 */ /* 0x000fe20000100800 */
[----:B------:R-:W-:-:S03]  /*29a60*/  IMAD.X R210, R210, 0x1, R2, P1 ;  /* 0x00000001d2d27824 */ /* 0x000fc600008e0602 */
[----:B------:R1:W-:Y:S01]  /*29a70*/  STL [R1+0x5f8], R211 ;  /* 0x0005f8d301007387 */ /* 0x0003e20000100800 */
[----:B------:R-:W-:-:S03]  /*29a80*/  IMAD.MOV.U32 R192, RZ, RZ, R197 ;  /* 0x000000ffffc07224 */ /* 0x000fc600078e00c5 */
[----:B------:R-:W5:Y:S04]  /*29a90*/  LDL.LU R196, [R1+0x4e0] ;  /* 0x0004e00001c47983 */ /* 0x000f680000300800 */
[----:B------:R1:W-:Y:S01]  /*29aa0*/  LDGSTS.E [R3+0x5400], [R192.64], P2 ;  /* 0x05400000c0037fae */ /* 0x0003e20009121844 */
[----:B------:R-:W-:-:S03]  /*29ab0*/  IADD3 R208, P0, R208, R206, RZ ;  /* 0x000000ced0d07210 */ /* 0x000fc60007f1e0ff */
[----:B-1----:R-:W3:Y:S04]  /*29ac0*/  LDL.LU R211, [R1+0x4ec] ;  /* 0x0004ec0001d37983 */ /* 0x002ee80000300800 */
[----:B------:R-:W-:Y:S04]  /*29ad0*/  STL [R1+0x600], R208 ;  /* 0x000600d001007387 */ /* 0x000fe80000100800 */
[----:B------:R1:W-:Y:S04]  /*29ae0*/  STL [R1+0x5fc], R210 ;  /* 0x0005fcd201007387 */ /* 0x0003e80000100800 */
[----:B------:R-:W3:Y:S01]  /*29af0*/  LDL.LU R197, [R1+0x4f0] ;  /* 0x0004f00001c57983 */ /* 0x000ee20000300800 */
[----:B------:R-:W-:-:S02]  /*29b00*/  IMAD.MOV.U32 R192, RZ, RZ, R209 ;  /* 0x000000ffffc07224 */ /* 0x000fc400078e00d1 */
[----:B------:R-:W-:Y:S02]  /*29b10*/  IMAD.MOV.U32 R193, RZ, RZ, R210 ;  /* 0x000000ffffc17224 */ /* 0x000fe400078e00d2 */
[----:B------:R-:W-:Y:S01]  /*29b20*/  IMAD.X R213, R213, 0x1, R2, P0 ;  /* 0x00000001d5d57824 */ /* 0x000fe200000e0602 */
[----:B-1----:R-:W3:Y:S04]  /*29b30*/  LDL.LU R210, [R1+0x4fc] ;  /* 0x0004fc0001d27983 */ /* 0x002ee80000300800 */
[----:B------:R1:W-:Y:S02]  /*29b40*/  LDGSTS.E [R3+0x5c00], [R192.64], P2 ;  /* 0x05c00000c0037fae */ /* 0x0003e40009121844 */
[----:B-1----:R-:W-:Y:S02]  /*29b50*/  IMAD.MOV.U32 R192, RZ, RZ, R208 ;  /* 0x000000ffffc07224 */ /* 0x002fe400078e00d0 */
[----:B------:R-:W-:-:S05]  /*29b60*/  IMAD.MOV.U32 R193, RZ, RZ, R213 ;  /* 0x000000ffffc17224 */ /* 0x000fca00078e00d5 */
[----:B------:R1:W-:Y:S01]  /*29b70*/  LDGSTS.E [R3+0x6400], [R192.64], P2 ;  /* 0x06400000c0037fae */ /* 0x0003e20009121844 */
[----:B--2---:R-:W-:-:S05]  /*29b80*/  IADD3 R194, P1, R194, R206, RZ ;  /* 0x000000cec2c27210 */ /* 0x004fca0007f3e0ff */
[----:B------:R-:W-:Y:S01]  /*29b90*/  STL [R1+0x5f4], R194 ;  /* 0x0005f4c201007387 */ /* 0x000fe20000100800 */
[----:B------:R-:W-:-:S03]  /*29ba0*/  IMAD.X R212, R212, 0x1, R2, P1 ;  /* 0x00000001d4d47824 */ /* 0x000fc600008e0602 */
[----:B------:R2:W-:Y:S01]  /*29bb0*/  STL [R1+0x4bc], R213 ;  /* 0x0004bcd501007387 */ /* 0x0005e20000100800 */
[----:B-1----:R-:W-:-:S03]  /*29bc0*/  IMAD.MOV.U32 R192, RZ, RZ, R194 ;  /* 0x000000ffffc07224 */ /* 0x002fc600078e00c2 */
[----:B------:R-:W3:Y:S01]  /*29bd0*/  LDL.LU R209, [R1+0x500] ;  /* 0x0005000001d17983 */ /* 0x000ee20000300800 */
[----:B------:R-:W-:-:S03]  /*29be0*/  IMAD.MOV.U32 R193, RZ, RZ, R212 ;  /* 0x000000ffffc17224 */ /* 0x000fc600078e00d4 */
[----:B--2---:R-:W2:Y:S04]  /*29bf0*/  LDL.LU R213, [R1+0x50c] ;  /* 0x00050c0001d57983 */ /* 0x004ea80000300800 */
        /* <DEDUP_REMOVED lines=43> */
[----:B--2---:R-:W2:Y:S04]  /*29eb0*/  LDL.LU R210, [R1+0x55c] ;  /* 0x00055c0001d27983 */ /* 0x004ea80000300800 */
[----:B------:R-:W-:Y:S01]  /*29ec0*/  STL [R1+0x520], R194 ;  /* 0x000520c201007387 */ /* 0x000fe20000100800 */
[----:B----4-:R-:W-:-:S03]  /*29ed0*/  IMAD.X R212, R212, 0x1, R2, P1 ;  /* 0x00000001d4d47824 */ /* 0x010fc600008e0602 */
[----:B------:R3:W-:Y:S01]  /*29ee0*/  STL [R1+0x50c], R213 ;  /* 0x00050cd501007387 */ /* 0x0007e20000100800 */
[----:B-1----:R-:W-:-:S03]  /*29ef0*/  IMAD.MOV.U32 R192, RZ, RZ, R208 ;  /* 0x000000ffffc07224 */ /* 0x002fc600078e00d0 */
[----:B------:R-:W4:Y:S04]  /*29f00*/  LDL.LU R209, [R1+0x560] ;  /* 0x0005600001d17983 */ /* 0x000f280000300800 */
[----:B------:R-:W2:Y:S01]  /*29f10*/  LDL.LU R214, [R1+0x56c] ;  /* 0x00056c0001d67983 */ /* 0x000ea20000300800 */
[----:B------:R-:W-:-:S05]  /*29f20*/  IADD3 R195, P0, R195, R206, RZ ;  /* 0x000000cec3c37210 */ /* 0x000fca0007f1e0ff */
[----:B------:R-:W-:Y:S04]  /*29f30*/  STL [R1+0x530], R195 ;  /* 0x000530c301007387 */ /* 0x000fe80000100800 */
[----:B------:R-:W-:Y:S04]  /*29f40*/  STL [R1+0x51c], R212 ;  /* 0x00051cd401007387 */ /* 0x000fe80000100800 */
[----:B------:R-:W2:Y:S01]  /*29f50*/  LDL.LU R208, [R1+0x570] ;  /* 0x0005700001d07983 */ /* 0x000ea20000300800 */
[----:B------:R-:W-:Y:S02]  /*29f60*/  IMAD.MOV.U32 R193, RZ, RZ, R213 ;  /* 0x000000ffffc17224 */ /* 0x000fe400078e00d5 */
[----:B------:R-:W-:Y:S01]  /*29f70*/  IMAD.X R198, R198, 0x1, R2, P0 ;  /* 0x00000001c6c67824 */ /* 0x000fe200000e0602 */
[----:B---3--:R-:W2:Y:S04]  /*29f80*/  LDL.LU R213, [R1+0x57c] ;  /* 0x00057c0001d57983 */ /* 0x008ea80000300800 */
[----:B------:R1:W-:Y:S02]  /*29f90*/  LDGSTS.E [R3+0x9400], [R192.64], P2 ;  /* 0x09400000c0037fae */ /* 0x0003e40009121844 */
[----:B-1----:R-:W-:-:S02]  /*29fa0*/  IMAD.MOV.U32 R192, RZ, RZ, R194 ;  /* 0x000000ffffc07224 */ /* 0x002fc400078e00c2 */
[----:B------:R-:W-:-:S05]  /*29fb0*/  IMAD.MOV.U32 R193, RZ, RZ, R212 ;  /* 0x000000ffffc17224 */ /* 0x000fca00078e00d4 */
[----:B------:R1:W-:Y:S01]  /*29fc0*/  LDGSTS.E [R3+0x9c00], [R192.64], P2 ;  /* 0x09c00000c0037fae */ /* 0x0003e20009121844 */
[----:B------:R-:W-:Y:S01]  /*29fd0*/  IADD3 R196, P1, R196, R206, RZ ;  /* 0x000000cec4c47210 */ /* 0x000fe20007f3e0ff */
[----:B-1----:R-:W-:-:S04]  /*29fe0*/  IMAD.MOV.U32 R192, RZ, RZ, R195 ;  /* 0x000000ffffc07224 */ /* 0x002fc800078e00c3 */
[----:B------:R-:W-:Y:S01]  /*29ff0*/  STL [R1+0x540], R196 ;  /* 0x000540c401007387 */ /* 0x000fe20000100800 */
[----:B------:R-:W-:Y:S02]  /*2a000*/  IMAD.X R199, R199, 0x1, R2, P1 ;  /* 0x00000001c7c77824 */ /* 0x000fe400008e0602 */
[----:B------:R-:W-:Y:S01]  /*2a010*/  IMAD.MOV.U32 R193, RZ, RZ, R198 ;  /* 0x000000ffffc17224 */ /* 0x000fe200078e00c6 */
[----:B------:R1:W-:Y:S04]  /*2a020*/  STL [R1+0x52c], R198 ;  /* 0x00052cc601007387 */ /* 0x0003e80000100800 */
[----:B------:R-:W2:Y:S04]  /*2a030*/  LDL.LU R194, [R1+0x580] ;  /* 0x0005800001c27983 */ /* 0x000ea80000300800 */
[----:B------:R1:W-:Y:S04]  /*2a040*/  LDGSTS.E [R3+0xa400], [R192.64], P2 ;  /* 0x0a400000c0037fae */ /* 0x0003e80009121844 */
[----:B-1----:R-:W2:Y:S01]  /*2a050*/  LDL.LU R198, [R1+0x58c] ;  /* 0x00058c0001c67983 */ /* 0x002ea20000300800 */
[----:B------:R-:W-:-:S02]  /*2a060*/  IMAD.MOV.U32 R193, RZ, RZ, R199 ;  /* 0x000000ffffc17224 */ /* 0x000fc400078e00c7 */
[----:B------:R-:W-:-:S05]  /*2a070*/  IMAD.MOV.U32 R192, RZ, RZ, R196 ;  /* 0x000000ffffc07224 */ /* 0x000fca00078e00c4 */
[----:B------:R1:W-:Y:S01]  /*2a080*/  LDGSTS.E [R3+0xac00], [R192.64], P2 ;  /* 0x0ac00000c0037fae */ /* 0x0003e20009121844 */
[----:B-----5:R-:W-:-:S05]  /*2a090*/  IADD3 R197, P0, R197, R206, RZ ;  /* 0x000000cec5c57210 */ /* 0x020fca0007f1e0ff */
[----:B------:R-:W-:Y:S01]  /*2a0a0*/  STL [R1+0x550], R197 ;  /* 0x000550c501007387 */ /* 0x000fe20000100800 */
[----:B------:R-:W-:-:S03]  /*2a0b0*/  IMAD.X R211, R211, 0x1, R2, P0 ;  /* 0x00000001d3d37824 */ /* 0x000fc600000e0602 */
[----:B------:R5:W-:Y:S04]  /*2a0c0*/  STL [R1+0x53c], R199 ;  /* 0x00053cc701007387 */ /* 0x000be80000100800 */
[----:B------:R-:W3:Y:S01]  /*2a0d0*/  LDL.LU R195, [R1+0x590] ;  /* 0x0005900001c37983 */ /* 0x000ee20000300800 */
[----:B----4-:R-:W-:-:S03]  /*2a0e0*/  IADD3 R209, P1, R209, R206, RZ ;  /* 0x000000ced1d17210 */ /* 0x010fc60007f3e0ff */
[----:B-----5:R-:W4:Y:S04]  /*2a0f0*/  LDL.LU R199, [R1+0x59c] ;  /* 0x00059c0001c77983 */ /* 0x020f280000300800 */
[----:B------:R-:W-:Y:S01]  /*2a100*/  STL [R1+0x560], R209 ;  /* 0x000560d101007387 */ /* 0x000fe20000100800 */
[----:B--2---:R-:W-:-:S03]  /*2a110*/  IMAD.X R210, R210, 0x1, R2, P1 ;  /* 0x00000001d2d27824 */ /* 0x004fc600008e0602 */
[----:B------:R2:W-:Y:S01]  /*2a120*/  STL [R1+0x54c], R211 ;  /* 0x00054cd301007387 */ /* 0x0005e20000100800 */
[----:B-1----:R-:W-:-:S03]  /*2a130*/  IMAD.MOV.U32 R192, RZ, RZ, R197 ;  /* 0x000000ffffc07224 */ /* 0x002fc600078e00c5 */
[----:B------:R-:W5:Y:S04]  /*2a140*/  LDL.LU R196, [R1+0x5a0] ;  /* 0x0005a00001c47983 */ /* 0x000f680000300800 */
[----:B------:R-:W4:Y:S01]  /*2a150*/  LDL.LU R212, [R1+0x5ac] ;  /* 0x0005ac0001d47983 */ /* 0x000f220000300800 */
[----:B------:R-:W-:Y:S01]  /*2a160*/  IADD3 R208, P0, R208, R206, RZ ;  /* 0x000000ced0d07210 */ /* 0x000fe20007f1e0ff */
[----:B------:R-:W-:-:S04]  /*2a170*/  IMAD.MOV.U32 R193, RZ, RZ, R211 ;  /* 0x000000ffffc17224 */ /* 0x000fc800078e00d3 */
[----:B------:R-:W-:Y:S04]  /*2a180*/  STL [R1+0x570], R208 ;  /* 0x000570d001007387 */ /* 0x000fe80000100800 */
[----:B------:R1:W-:Y:S04]  /*2a190*/  STL [R1+0x55c], R210 ;  /* 0x00055cd201007387 */ /* 0x0003e80000100800 */
[----:B------:R-:W4:Y:S04]  /*2a1a0*/  LDL.LU R197, [R1+0x5b0] ;  /* 0x0005b00001c57983 */ /* 0x000f280000300800 */
[----:B------:R1:W-:Y:S04]  /*2a1b0*/  LDGSTS.E [R3+0xb400], [R192.64], P2 ;  /* 0x0b400000c0037fae */ /* 0x0003e80009121844 */
[----:B--2---:R-:W4:Y:S01]  /*2a1c0*/  LDL.LU R211, [R1+0x5bc] ;  /* 0x0005bc0001d37983 */ /* 0x004f220000300800 */
[----:B-1----:R-:W-:-:S03]  /*2a1d0*/  IMAD.MOV.U32 R193, RZ, RZ, R210 ;  /* 0x000000ffffc17224 */ /* 0x002fc600078e00d2 */
[----:B------:R-:W4:Y:S01]  /*2a1e0*/  LDL.LU R210, [R1+0x5c0] ;  /* 0x0005c00001d27983 */ /* 0x000f220000300800 */
[----:B------:R-:W-:Y:S02]  /*2a1f0*/  IMAD.MOV.U32 R192, RZ, RZ, R209 ;  /* 0x000000ffffc07224 */ /* 0x000fe400078e00d1 */
[----:B------:R-:W-:-:S03]  /*2a200*/  IMAD.X R214, R214, 0x1, R2, P0 ;  /* 0x00000001d6d67824 */ /* 0x000fc600000e0602 */
[----:B------:R1:W-:Y:S01]  /*2a210*/  LDGSTS.E [R3+0xbc00], [R192.64], P2 ;  /* 0x0bc00000c0037fae */ /* 0x0003e20009121844 */
[----:B------:R-:W-:Y:S01]  /*2a220*/  IADD3 R194, P1, R194, R206, RZ ;  /* 0x000000cec2c27210 */ /* 0x000fe20007f3e0ff */
[----:B-1----:R-:W-:Y:S02]  /*2a230*/  IMAD.MOV.U32 R192, RZ, RZ, R208 ;  /* 0x000000ffffc07224 */ /* 0x002fe400078e00d0 */
[----:B------:R-:W-:Y:S02]  /*2a240*/  IMAD.MOV.U32 R193, RZ, RZ, R214 ;  /* 0x000000ffffc17224 */ /* 0x000fe400078e00d6 */
[----:B------:R-:W-:Y:S01]  /*2a250*/  IMAD.X R213, R213, 0x1, R2, P1 ;  /* 0x00000001d5d57824 */ /* 0x000fe200008e0602 */
[----:B------:R1:W-:Y:S04]  /*2a260*/  STL [R1+0x580], R194 ;  /* 0x000580c201007387 */ /* 0x0003e80000100800 */
[----:B------:R-:W-:Y:S04]  /*2a270*/  STL [R1+0x56c], R214 ;  /* 0x00056cd601007387 */ /* 0x000fe80000100800 */
[----:B------:R1:W-:Y:S04]  /*2a280*/  LDGSTS.E [R3+0xc400], [R192.64], P2 ;  /* 0x0c400000c0037fae */ /* 0x0003e80009121844 */
[----:B------:R-:W4:Y:S04]  /*2a290*/  LDL.LU R209, [R1+0x5cc] ;  /* 0x0005cc0001d17983 */ /* 0x000f280000300800 */
[----:B------:R-:W4:Y:S01]  /*2a2a0*/  LDL.LU R208, [R1+0x5d0] ;  /* 0x0005d00001d07983 */ /* 0x000f220000300800 */
[----:B-1----:R-:W-:-:S02]  /*2a2b0*/  IMAD.MOV.U32 R192, RZ, RZ, R194 ;  /* 0x000000ffffc07224 */ /* 0x002fc400078e00c2 */
[----:B------:R-:W-:-:S05]  /*2a2c0*/  IMAD.MOV.U32 R193, RZ, RZ, R213 ;  /* 0x000000ffffc17224 */ /* 0x000fca00078e00d5 */
[----:B------:R1:W-:Y:S01]  /*2a2d0*/  LDGSTS.E [R3+0xcc00], [R192.64], P2 ;  /* 0x0cc00000c0037fae */ /* 0x0003e20009121844 */
[----:B---3--:R-:W-:-:S05]  /*2a2e0*/  IADD3 R195, P0, R195, R206, RZ ;  /* 0x000000cec3c37210 */ /* 0x008fca0007f1e0ff */
[----:B------:R-:W-:Y:S01]  /*2a2f0*/  IMAD.X R198, R198, 0x1, R2, P0 ;  /* 0x00000001c6c67824 */ /* 0x000fe200000e0602 */
[----:B------:R3:W-:Y:S01]  /*2a300*/  STL [R1+0x590], R195 ;  /* 0x000590c301007387 */ /* 0x0007e20000100800 */
[----:B-1----:R-:W-:-:S03]  /*2a310*/  IMAD.MOV.U32 R192, RZ, RZ, R195 ;  /* 0x000000ffffc07224 */ /* 0x002fc600078e00c3 */
[----:B------:R-:W-:Y:S04]  /*2a320*/  STL [R1+0x57c], R213 ;  /* 0x00057cd501007387 */ /* 0x000fe80000100800 */
[----:B------:R-:W2:Y:S01]  /*2a330*/  LDL.LU R194, [R1+0x5e0] ;  /* 0x0005e00001c27983 */ /* 0x000ea20000300800 */
[----:B-----5:R-:W-:-:S05]  /*2a340*/  IADD3 R196, P1, R196, R206, RZ ;  /* 0x000000cec4c47210 */ /* 0x020fca0007f3e0ff */
[----:B----4-:R-:W-:Y:S01]  /*2a350*/  IMAD.X R199, R199, 0x1, R2, P1 ;  /* 0x00000001c7c77824 */ /* 0x010fe200008e0602 */
[----:B------:R-:W-:Y:S01]  /*2a360*/  STL [R1+0x5a0], R196 ;  /* 0x0005a0c401007387 */ /* 0x000fe20000100800 */
[----:B------:R-:W-:-:S03]  /*2a370*/  IMAD.MOV.U32 R193, RZ, RZ, R198 ;  /* 0x000000ffffc17224 */ /* 0x000fc600078e00c6 */
[----:B------:R1:W-:Y:S04]  /*2a380*/  STL [R1+0x58c], R198 ;  /* 0x00058cc601007387 */ /* 0x0003e80000100800 */
[----:B---3--:R-:W3:Y:S04]  /*2a390*/  LDL.LU R195, [R1+0x5dc] ;  /* 0x0005dc0001c37983 */ /* 0x008ee80000300800 */
[----:B------:R4:W-:Y:S01]  /*2a3a0*/  LDGSTS.E [R3+0xd400], [R192.64], P2 ;  /* 0x0d400000c0037fae */ /* 0x0009e20009121844 */
[----:B------:R-:W-:-:S05]  /*2a3b0*/  IADD3 R197, P0, R197, R206, RZ ;  /* 0x000000cec5c57210 */ /* 0x000fca0007f1e0ff */
[----:B------:R-:W-:Y:S04]  /*2a3c0*/  STL [R1+0x5b0], R197 ;  /* 0x0005b0c501007387 */ /* 0x000fe80000100800 */
[----:B------:R5:W-:Y:S01]  /*2a3d0*/  STL [R1+0x59c], R199 ;  /* 0x00059cc701007387 */ /* 0x000be20000100800 */
[----:B------:R-:W-:-:S03]  /*2a3e0*/  IMAD.X R212, R212, 0x1, R2, P0 ;  /* 0x00000001d4d47824 */ /* 0x000fc600000e0602 */
[----:B-1----:R-:W3:Y:S01]  /*2a3f0*/  LDL.LU R198, [R1+0x408] ;  /* 0x0004080001c67983 */ /* 0x002ee20000300800 */
[----:B----4-:R-:W-:Y:S01]  /*2a400*/  IMAD.MOV.U32 R193, RZ, RZ, R199 ;  /* 0x000000ffffc17224 */ /* 0x010fe200078e00c7 */
[----:B------:R-:W-:Y:S02]  /*2a410*/  IADD3 R210, P1, R210, R206, RZ ;  /* 0x000000ced2d27210 */ /* 0x000fe40007f3e0ff */
[----:B-----5:R-:W4:Y:S01]  /*2a420*/  LDL.LU R199, [R1+0x404] ;  /* 0x0004040001c77983 */ /* 0x020f220000300800 */
[----:B------:R-:W-:-:S03]  /*2a430*/  IMAD.MOV.U32 R192, RZ, RZ, R196 ;  /* 0x000000ffffc07224 */ /* 0x000fc600078e00c4 */
[----:B------:R-:W-:Y:S04]  /*2a440*/  STL [R1+0x5c0], R210 ;  /* 0x0005c0d201007387 */ /* 0x000fe80000100800 */
[----:B------:R-:W-:Y:S04]  /*2a450*/  STL [R1+0x5ac], R212 ;  /* 0x0005acd401007387 */ /* 0x000fe80000100800 */
[----:B------:R-:W5:Y:S01]  /*2a460*/  LDL.LU R196, [R1+0x428] ;  /* 0x0004280001c47983 */ /* 0x000f620000300800 */
[----:B------:R-:W-:-:S03]  /*2a470*/  IMAD.X R211, R211, 0x1, R2, P1 ;  /* 0x00000001d3d37824 */ /* 0x000fc600008e0602 */
[----:B------:R1:W-:Y:S01]  /*2a480*/  LDGSTS.E [R3+0xdc00], [R192.64], P2 ;  /* 0x0dc00000c0037fae */ /* 0x0003e20009121844 */
[----:B------:R-:W-:Y:S01]  /*2a490*/  SHF.R.S32.HI R239, RZ, 0x6, R239 ;  /* 0x00000006ffef7819 */ /* 0x000fe200000114ef */
[----:B------:R-:W-:Y:S02]  /*2a4a0*/  IMAD.SHL.U32 R205, R205, 0x4, RZ ;  /* 0x00000004cdcd7824 */ /* 0x000fe400078e00ff */
[----:B-1----:R-:W-:Y:S02]  /*2a4b0*/  IMAD.MOV.U32 R192, RZ, RZ, R197 ;  /* 0x000000ffffc07224 */ /* 0x002fe400078e00c5 */
[----:B------:R-:W5:Y:S01]  /*2a4c0*/  LDL.LU R197, [R1+0x424] ;  /* 0x0004240001c57983 */ /* 0x000f620000300800 */
[----:B------:R-:W-:Y:S01]  /*2a4d0*/  IMAD.MOV.U32 R193, RZ, RZ, R212 ;  /* 0x000000ffffc17224 */ /* 0x000fe200078e00d4 */
[----:B------:R-:W-:-:S04]  /*2a4e0*/  IADD3 R208, P0, R208, R206, RZ ;  /* 0x000000ced0d07210 */ /* 0x000fc80007f1e0ff */
[----:B------:R1:W-:Y:S01]  /*2a4f0*/  LDGSTS.E [R3+0xe400], [R192.64], P2 ;  /* 0x0e400000c0037fae */ /* 0x0003e20009121844 */
[----:B------:R-:W-:-:S03]  /*2a500*/  IMAD.X R209, R209, 0x1, R2, P0 ;  /* 0x00000001d1d17824 */ /* 0x000fc600000e0602 */
[----:B------:R-:W-:Y:S04]  /*2a510*/  STL [R1+0x5d0], R208 ;  /* 0x0005d0d001007387 */ /* 0x000fe80000100800 */
[----:B------:R2:W-:Y:S04]  /*2a520*/  STL [R1+0x5bc], R211 ;  /* 0x0005bcd301007387 */ /* 0x0005e80000100800 */
[----:B------:R-:W5:Y:S01]  /*2a530*/  LDL.LU R215, [R1+0x444] ;  /* 0x0004440001d77983 */ /* 0x000f620000300800 */
[----:B-1----:R-:W-:Y:S01]  /*2a540*/  IMAD.MOV.U32 R193, RZ, RZ, R211 ;  /* 0x000000ffffc17224 */ /* 0x002fe200078e00d3 */
[----:B------:R-:W-:Y:S01]  /*2a550*/  SGXT R239, R239, 0x1 ;  /* 0x00000001efef781a */ /* 0x000fe20000000200 */
[----:B------:R-:W-:-:S03]  /*2a560*/  IMAD.MOV.U32 R192, RZ, RZ, R210 ;  /* 0x000000ffffc07224 */ /* 0x000fc600078e00d2 */
[----:B------:R-:W-:Y:S02]  /*2a570*/  LOP3.LUT R205, R205, 0x110, R239, 0x78, !PT ;  /* 0x00000110cdcd7812 */ /* 0x000fe400078e78ef */
[----:B------:R1:W-:Y:S02]  /*2a580*/  LDGSTS.E [R3+0xec00], [R192.64], P2 ;  /* 0x0ec00000c0037fae */ /* 0x0003e40009121844 */
[----:B------:R-:W-:Y:S01]  /*2a590*/  LOP3.LUT R205, R205, 0x60, RZ, 0x3c, !PT ;  /* 0x00000060cdcd7812 */ /* 0x000fe200078e3cff */
[----:B-1----:R-:W-:Y:S02]  /*2a5a0*/  IMAD.MOV.U32 R192, RZ, RZ, R208 ;  /* 0x000000ffffc07224 */ /* 0x002fe400078e00d0 */
[----:B------:R-:W-:-:S05]  /*2a5b0*/  IMAD.MOV.U32 R193, RZ, RZ, R209 ;  /* 0x000000ffffc17224 */ /* 0x000fca00078e00d1 */
[----:B------:R1:W-:Y:S02]  /*2a5c0*/  LDGSTS.E [R3+0xf400], [R192.64], P2 ;  /* 0x0f400000c0037fae */ /* 0x0003e40009121844 */
[----:B-1----:R-:W-:Y:S01]  /*2a5d0*/  IMAD R192, R204, 0x10000, R205 ;  /* 0x00010000ccc07824 */ /* 0x002fe200078e02cd */
[----:B--2---:R-:W-:-:S05]  /*2a5e0*/  IADD3 R194, P1, R194, R206, RZ ;  /* 0x000000cec2c27210 */ /* 0x004fca0007f3e0ff */
[----:B------:R-:W-:Y:S04]  /*2a5f0*/  STL [R1+0x5e0], R194 ;  /* 0x0005e0c201007387 */ /* 0x000fe80000100800 */
[----:B------:R1:W-:Y:S04]  /*2a600*/  STL [R1+0x5cc], R209 ;  /* 0x0005ccd101007387 */ /* 0x0003e80000100800 */
[----:B------:R-:W2:Y:S04]  /*2a610*/  LDL.LU R214, [R1+0x448] ;  /* 0x0004480001d67983 */ /* 0x000ea80000300800 */
[----:B------:R-:W2:Y:S01]  /*2a620*/  LDL.LU R213, [R1+0x464] ;  /* 0x0004640001d57983 */ /* 0x000ea20000300800 */
[----:B---3--:R-:W-:-:S05]  /*2a630*/  IMAD.X R195, R195, 0x1, R2, P1 ;  /* 0x00000001c3c37824 */ /* 0x008fca00008e0602 */
[----:B------:R3:W-:Y:S01]  /*2a640*/  LDGSTS.E [R3+0xfc00], [R194.64], P2 ;  /* 0x0fc00000c2037fae */ /* 0x0007e20009121844 */
[----:B------:R-:W-:-:S05]  /*2a650*/  IADD3 R198, P0, R198, R206, RZ ;  /* 0x000000cec6c67210 */ /* 0x000fca0007f1e0ff */
[----:B------:R-:W-:Y:S04]  /*2a660*/  STL [R1+0x408], R198 ;  /* 0x000408c601007387 */ /* 0x000fe80000100800 */
[----:B------:R1:W-:Y:S01]  /*2a670*/  STL [R1+0x5dc], R195 ;  /* 0x0005dcc301007387 */ /* 0x0003e20000100800 */
[----:B----4-:R-:W-:-:S03]  /*2a680*/  IMAD.X R199, R199, 0x1, R2, P0 ;  /* 0x00000001c7c77824 */ /* 0x010fc600000e0602 */
[----:B------:R-:W4:Y:S04]  /*2a690*/  LDL.LU R211, [R1+0x468] ;  /* 0x0004680001d37983 */ /* 0x000f280000300800 */
[----:B------:R-:W4:Y:S01]  /*2a6a0*/  LDL.LU R212, [R1+0x47c] ;  /* 0x00047c0001d47983 */ /* 0x000f220000300800 */
[----:B-----5:R-:W-:-:S03]  /*2a6b0*/  IADD3 R196, P1, R196, R206, RZ ;  /* 0x000000cec4c47210 */ /* 0x020fc60007f3e0ff */
[----:B------:R-:W5:Y:S04]  /*2a6c0*/  LDL.LU R210, [R1+0x480] ;  /* 0x0004800001d27983 */ /* 0x000f680000300800 */
[----:B------:R-:W-:Y:S04]  /*2a6d0*/  STL [R1+0x428], R196 ;  /* 0x000428c401007387 */ /* 0x000fe80000100800 */
[----:B------:R3:W-:Y:S04]  /*2a6e0*/  STL [R1+0x404], R199 ;  /* 0x000404c701007387 */ /* 0x0007e80000100800 */
[----:B-1----:R-:W5:Y:S04]  /*2a6f0*/  LDL.LU R209, [R1+0x484] ;  /* 0x0004840001d17983 */ /* 0x002f680000300800 */
[----:B------:R-:W5:Y:S04]  /*2a700*/  LDL.LU R208, [R1+0x488] ;  /* 0x0004880001d07983 */ /* 0x000f680000300800 */
[----:B------:R-:W5:Y:S04]  /*2a710*/  LDL.LU R205, [R1+0x48c] ;  /* 0x00048c0001cd7983 */ /* 0x000f680000300800 */
[----:B------:R-:W5:Y:S01]  /*2a720*/  LDL.LU R204, [R1+0x490] ;  /* 0x0004900001cc7983 */ /* 0x000f620000300800 */
[----:B---3--:R-:W-:-:S02]  /*2a730*/  IMAD.MOV.U32 R194, RZ, RZ, R198 ;  /* 0x000000ffffc27224 */ /* 0x008fc400078e00c6 */
[----:B------:R-:W-:Y:S02]  /*2a740*/  IMAD.MOV.U32 R195, RZ, RZ, R199 ;  /* 0x000000ffffc37224 */ /* 0x000fe400078e00c7 */
[----:B------:R-:W-:Y:S01]  /*2a750*/  IMAD.X R197, R197, 0x1, R2, P1 ;  /* 0x00000001c5c57824 */ /* 0x000fe200008e0602 */
[----:B------:R-:W3:Y:S04]  /*2a760*/  LDL.LU R199, [R1+0x494] ;  /* 0x0004940001c77983 */ /* 0x000ee80000300800 */
        /* <DEDUP_REMOVED lines=14> */
[----:B------:R4:W-:Y:S01]  /*2a850*/  STL [R1+0x468], R211 ;  /* 0x000468d301007387 */ /* 0x0009e20000100800 */
[--C-:B------:R-:W-:Y:S01]  /*2a860*/  IMAD.X R213, R213, 0x1, R2.reuse, P1 ;  /* 0x00000001d5d57824 */ /* 0x100fe200008e0602 */
[----:B-----5:R-:W-:Y:S02]  /*2a870*/  IADD3 R210, P0, R210, R206, RZ ;  /* 0x000000ced2d27210 */ /* 0x020fe40007f1e0ff */
[----:B------:R-:W-:Y:S04]  /*2a880*/  STL [R1+0x444], R215 ;  /* 0x000444d701007387 */ /* 0x000fe80000100800 */
[----:B------:R-:W5:Y:S01]  /*2a890*/  LDL.LU R196, [R1+0x4a0] ;  /* 0x0004a00001c47983 */ /* 0x000f620000300800 */
[----:B------:R-:W-:Y:S02]  /*2a8a0*/  IMAD.X R212, R212, 0x1, R2, P0 ;  /* 0x00000001d4d47824 */ /* 0x000fe400000e0602 */
[----:B-1----:R-:W-:Y:S01]  /*2a8b0*/  IMAD.MOV.U32 R194, RZ, RZ, R211 ;  /* 0x000000ffffc27224 */ /* 0x002fe200078e00d3 */
[----:B------:R1:W-:Y:S01]  /*2a8c0*/  STL [R1+0x480], R210 ;  /* 0x000480d201007387 */ /* 0x0003e20000100800 */
[----:B------:R-:W-:-:S03]  /*2a8d0*/  IMAD.MOV.U32 R195, RZ, RZ, R213 ;  /* 0x000000ffffc37224 */ /* 0x000fc600078e00d5 */
[----:B------:R-:W-:Y:S01]  /*2a8e0*/  STL [R1+0x464], R213 ;  /* 0x000464d501007387 */ /* 0x000fe20000100800 */
[----:B------:R-:W-:-:S03]  /*2a8f0*/  IADD3 R208, P1, R208, R206, RZ ;  /* 0x000000ced0d07210 */ /* 0x000fc60007f3e0ff */
[----:B----4-:R-:W2:Y:S04]  /*2a900*/  LDL.LU R211, [R1+0x4a4] ;  /* 0x0004a40001d37983 */ /* 0x010ea80000300800 */
[----:B------:R-:W-:Y:S01]  /*2a910*/  STL [R1+0x488], R208 ;  /* 0x000488d001007387 */ /* 0x000fe20000100800 */
[----:B------:R-:W-:Y:S01]  /*2a920*/  IMAD.X R209, R209, 0x1, R2, P1 ;  /* 0x00000001d1d17824 */ /* 0x000fe200008e0602 */
[----:B------:R-:W-:Y:S02]  /*2a930*/  IADD3 R204, P0, R204, R206, RZ ;  /* 0x000000cecccc7210 */ /* 0x000fe40007f1e0ff */
[----:B------:R-:W-:Y:S04]  /*2a940*/  STL [R1+0x47c], R212 ;  /* 0x00047cd401007387 */ /* 0x000fe80000100800 */
[----:B------:R-:W2:Y:S04]  /*2a950*/  LDL.LU R193, [R1+0x4a8] ;  /* 0x0004a80001c17983 */ /* 0x000ea80000300800 */
[----:B------:R1:W-:Y:S02]  /*2a960*/  LDGSTS.E [R192+0x1e00], [R194.64], P2 ;  /* 0x01e00000c2c07fae */ /* 0x0003e40009121844 */
[----:B-1----:R-:W-:-:S02]  /*2a970*/  IMAD.MOV.U32 R194, RZ, RZ, R210 ;  /* 0x000000ffffc27224 */ /* 0x002fc400078e00d2 */
[----:B------:R-:W2:Y:S04]  /*2a980*/  LDL.LU R210, [R1+0x4ac] ;  /* 0x0004ac0001d27983 */ /* 0x000ea80000300800 */
[----:B------:R-:W-:Y:S04]  /*2a990*/  STL [R1+0x490], R204 ;  /* 0x000490cc01007387 */ /* 0x000fe80000100800 */
[----:B------:R1:W-:Y:S04]  /*2a9a0*/  STL [R1+0x484], R209 ;  /* 0x000484d101007387 */ /* 0x0003e80000100800 */
[----:B------:R-:W2:Y:S01]  /*2a9b0*/  LDL.LU R3, [R1+0x4b0] ;  /* 0x0004b00001037983 */ /* 0x000ea20000300800 */
[----:B------:R-:W-:-:S02]  /*2a9c0*/  IMAD.MOV.U32 R195, RZ, RZ, R212 ;  /* 0x000000ffffc37224 */ /* 0x000fc400078e00d4 */
[----:B------:R-:W-:-:S03]  /*2a9d0*/  IMAD.X R205, R205, 0x1, R2, P0 ;  /* 0x00000001cdcd7824 */ /* 0x000fc600000e0602 */
[----:B------:R1:W-:Y:S02]  /*2a9e0*/  LDGSTS.E [R192+0x2600], [R194.64], P2 ;  /* 0x02600000c2c07fae */ /* 0x0003e40009121844 */
[----:B-1----:R-:W-:Y:S02]  /*2a9f0*/  IMAD.MOV.U32 R194, RZ, RZ, R208 ;  /* 0x000000ffffc27224 */ /* 0x002fe400078e00d0 */
[----:B------:R-:W-:Y:S02]  /*2aa00*/  IMAD.MOV.U32 R195, RZ, RZ, R209 ;  /* 0x000000ffffc37224 */ /* 0x000fe400078e00d1 */
[----:B------:R-:W2:Y:S04]  /*2aa10*/  LDL.LU R209, [R1+0x4b4] ;  /* 0x0004b40001d17983 */ /* 0x000ea80000300800 */
        /* <DEDUP_REMOVED lines=8> */
[----:B------:R-:W4:Y:S04]  /*2aaa0*/  LDL.LU R208, [R1+0x4b8] ;  /* 0x0004b80001d07983 */ /* 0x000f280000300800 */
[----:B---3--:R-:W3:Y:S01]  /*2aab0*/  LDL.LU R205, [R1+0x4c0] ;  /* 0x0004c00001cd7983 */ /* 0x008ee20000300800 */
[----:B-1----:R-:W-:Y:S01]  /*2aac0*/  IMAD.MOV.U32 R195, RZ, RZ, R199 ;  /* 0x000000ffffc37224 */ /* 0x002fe200078e00c7 */
[----:B-----5:R-:W-:-:S05]  /*2aad0*/  IADD3 R196, P0, R196, R206, RZ ;  /* 0x000000cec4c47210 */ /* 0x020fca0007f1e0ff */
[----:B------:R-:W-:Y:S04]  /*2aae0*/  STL [R1+0x4a0], R196 ;  /* 0x0004a0c401007387 */ /* 0x000fe80000100800 */
[----:B------:R1:W-:Y:S04]  /*2aaf0*/  STL [R1+0x494], R199 ;  /* 0x000494c701007387 */ /* 0x0003e80000100800 */
[----:B------:R-:W5:Y:S01]  /*2ab00*/  LDL.LU R204, [R1+0x4c4] ;  /* 0x0004c40001cc7983 */ /* 0x000f620000300800 */
[----:B--2---:R-:W-:-:S03]  /*2ab10*/  IMAD.X R197, R197, 0x1, R2, P0 ;  /* 0x00000001c5c57824 */ /* 0x004fc600000e0602 */
[----:B------:R-:W3:Y:S01]  /*2ab20*/  LDL.LU R213, [R1+0x4c8] ;  /* 0x0004c80001d57983 */ /* 0x000ee20000300800 */
[----:B------:R-:W-:Y:S01]  /*2ab30*/  IADD3 R193, P1, R193, R206, RZ ;  /* 0x000000cec1c17210 */ /* 0x000fe20007f3e0ff */
[----:B------:R-:W-:-:S04]  /*2ab40*/  IMAD.MOV.U32 R194, RZ, RZ, R198 ;  /* 0x000000ffffc27224 */ /* 0x000fc800078e00c6 */
[----:B------:R-:W-:Y:S01]  /*2ab50*/  STL [R1+0x4a8], R193 ;  /* 0x0004a8c101007387 */ /* 0x000fe20000100800 */
[----:B------:R-:W-:-:S03]  /*2ab60*/  IMAD.X R211, R211, 0x1, R2, P1 ;  /* 0x00000001d3d37824 */ /* 0x000fc600008e0602 */
[----:B------:R1:W-:Y:S04]  /*2ab70*/  STL [R1+0x49c], R197 ;  /* 0x00049cc501007387 */ /* 0x0003e80000100800 */
[----:B-1----:R-:W3:Y:S04]  /*2ab80*/  LDL.LU R199, [R1+0x4cc] ;  /* 0x0004cc0001c77983 */ /* 0x002ee80000300800 */
[----:B------:R-:W3:Y:S04]  /*2ab90*/  LDL.LU R212, [R1+0x4d4] ;  /* 0x0004d40001d47983 */ /* 0x000ee80000300800 */
[----:B------:R1:W-:Y:S01]  /*2aba0*/  LDGSTS.E [R192+0x3e00], [R194.64], P2 ;  /* 0x03e00000c2c07fae */ /* 0x0003e20009121844 */
[----:B------:R-:W-:-:S05]  /*2abb0*/  IADD3 R3, P0, R3, R206, RZ ;  /* 0x000000ce03037210 */ /* 0x000fca0007f1e0ff */
[----:B------:R-:W-:Y:S01]  /*2abc0*/  STL [R1+0x4b0], R3 ;  /* 0x0004b00301007387 */ /* 0x000fe20000100800 */
[----:B-1----:R-:W-:-:S03]  /*2abd0*/  IMAD.MOV.U32 R195, RZ, RZ, R197 ;  /* 0x000000ffffc37224 */ /* 0x002fc600078e00c5 */
[----:B------:R1:W-:Y:S01]  /*2abe0*/  STL [R1+0x4a4], R211 ;  /* 0x0004a4d301007387 */ /* 0x0003e20000100800 */
[----:B------:R-:W-:-:S03]  /*2abf0*/  IMAD.MOV.U32 R194, RZ, RZ, R196 ;  /* 0x000000ffffc27224 */ /* 0x000fc600078e00c4 */
[----:B------:R-:W3:Y:S04]  /*2ac00*/  LDL.LU R198, [R1+0x4d8] ;  /* 0x0004d80001c67983 */ /* 0x000ee80000300800 */
[----:B------:R-:W3:Y:S04]  /*2ac10*/  LDL.LU R197, [R1+0x4e4] ;  /* 0x0004e40001c57983 */ /* 0x000ee80000300800 */
[----:B------:R-:W3:Y:S01]  /*2ac20*/  LDL.LU R196, [R1+0x4e8] ;  /* 0x0004e80001c47983 */ /* 0x000ee20000300800 */
[----:B------:R-:W-:-:S03]  /*2ac30*/  IMAD.X R210, R210, 0x1, R2, P0 ;  /* 0x00000001d2d27824 */ /* 0x000fc600000e0602 */
[----:B------:R1:W-:Y:S02]  /*2ac40*/  LDGSTS.E [R192+0x4600], [R194.64], P2 ;  /* 0x04600000c2c07fae */ /* 0x0003e40009121844 */
[----:B-1----:R-:W-:Y:S02]  /*2ac50*/  IMAD.MOV.U32 R194, RZ, RZ, R193 ;  /* 0x000000ffffc27224 */ /* 0x002fe400078e00c1 */
[----:B------:R-:W-:Y:S02]  /*2ac60*/  IMAD.MOV.U32 R195, RZ, RZ, R211 ;  /* 0x000000ffffc37224 */ /* 0x000fe400078e00d3 */
[----:B------:R-:W3:Y:S04]  /*2ac70*/  LDL.LU R211, [R1+0x4f4] ;  /* 0x0004f40001d37983 */ /* 0x000ee80000300800 */
        /* <DEDUP_REMOVED lines=8> */
[----:B------:R-:W2:Y:S01]  /*2ad00*/  LDL.LU R193, [R1+0x4f8] ;  /* 0x0004f80001c17983 */ /* 0x000ea20000300800 */
[----:B-1----:R-:W-:Y:S02]  /*2ad10*/  IMAD.MOV.U32 R194, RZ, RZ, R208 ;  /* 0x000000ffffc27224 */ /* 0x002fe400078e00d0 */
[----:B------:R-:W-:Y:S01]  /*2ad20*/  IMAD.MOV.U32 R195, RZ, RZ, R209 ;  /* 0x000000ffffc37224 */ /* 0x000fe200078e00d1 */
[----:B----4-:R-:W4:Y:S04]  /*2ad30*/  LDL.LU R210, [R1+0x504] ;  /* 0x0005040001d27983 */ /* 0x010f280000300800 */
[----:B------:R1:W-:Y:S01]  /*2ad40*/  LDGSTS.E [R192+0x5e00], [R194.64], P2 ;  /* 0x05e00000c2c07fae */ /* 0x0003e20009121844 */
[----:B-----5:R-:W-:-:S05]  /*2ad50*/  IADD3 R204, P0, R204, R206, RZ ;  /* 0x000000cecccc7210 */ /* 0x020fca0007f1e0ff */
[----:B------:R-:W-:Y:S01]  /*2ad60*/  STL [R1+0x4c4], R204 ;  /* 0x0004c4cc01007387 */ /* 0x000fe20000100800 */
[----:B---3--:R-:W-:-:S03]  /*2ad70*/  IMAD.X R205, R205, 0x1, R2, P0 ;  /* 0x00000001cdcd7824 */ /* 0x008fc600000e0602 */
[----:B------:R3:W-:Y:S04]  /*2ad80*/  STL [R1+0x4b4], R209 ;  /* 0x0004b4d101007387 */ /* 0x0007e80000100800 */
[----:B------:R-:W5:Y:S01]  /*2ad90*/  LDL.LU R3, [R1+0x508] ;  /* 0x0005080001037983 */ /* 0x000f620000300800 */
[----:B-1----:R-:W-:Y:S02]  /*2ada0*/  IMAD.MOV.U32 R194, RZ, RZ, R204 ;  /* 0x000000ffffc27224 */ /* 0x002fe400078e00cc */
[----:B------:R-:W-:Y:S01]  /*2adb0*/  IMAD.MOV.U32 R195, RZ, RZ, R205 ;  /* 0x000000ffffc37224 */ /* 0x000fe200078e00cd */
[----:B---3--:R-:W3:Y:S04]  /*2adc0*/  LDL.LU R209, [R1+0x514] ;  /* 0x0005140001d17983 */ /* 0x008ee80000300800 */
[----:B------:R1:W-:Y:S01]  /*2add0*/  LDGSTS.E [R192+0x6600], [R194.64], P2 ;  /* 0x06600000c2c07fae */ /* 0x0003e20009121844 */
[----:B------:R-:W-:-:S05]  /*2ade0*/  IADD3 R199, P1, R199, R206, RZ ;  /* 0x000000cec7c77210 */ /* 0x000fca0007f3e0ff */
[----:B------:R-:W-:Y:S01]  /*2adf0*/  IMAD.X R213, R213, 0x1, R2, P1 ;  /* 0x00000001d5d57824 */ /* 0x000fe200008e0602 */
[----:B------:R-:W-:Y:S04]  /*2ae00*/  STL [R1+0x4cc], R199 ;  /* 0x0004ccc701007387 */ /* 0x000fe80000100800 */
[----:B------:R1:W-:Y:S02]  /*2ae10*/  STL [R1+0x4c0], R205 ;  /* 0x0004c0cd01007387 */ /* 0x0003e40000100800 */
[----:B-1----:R-:W-:Y:S02]  /*2ae20*/  IMAD.MOV.U32 R194, RZ, RZ, R199 ;  /* 0x000000ffffc27224 */ /* 0x002fe400078e00c7 */
[----:B------:R-:W-:Y:S01]  /*2ae30*/  IMAD.MOV.U32 R195, RZ, RZ, R213 ;  /* 0x000000ffffc37224 */ /* 0x000fe200078e00d5 */
[----:B------:R-:W3:Y:S04]  /*2ae40*/  LDL.LU R208, [R1+0x518] ;  /* 0x0005180001d07983 */ /* 0x000ee80000300800 */
[----:B------:R1:W-:Y:S04]  /*2ae50*/  LDGSTS.E [R192+0x6e00], [R194.64], P2 ;  /* 0x06e00000c2c07fae */ /* 0x0003e80009121844 */
[----:B------:R-:W3:Y:S01]  /*2ae60*/  LDL.LU R205, [R1+0x524] ;  /* 0x0005240001cd7983 */ /* 0x000ee20000300800 */
[----:B------:R-:W-:-:S05]  /*2ae70*/  IADD3 R198, P0, R198, R206, RZ ;  /* 0x000000cec6c67210 */ /* 0x000fca0007f1e0ff */
[----:B------:R1:W-:Y:S01]  /*2ae80*/  STL [R1+0x4d8], R198 ;  /* 0x0004d8c601007387 */ /* 0x0003e20000100800 */
[----:B------:R-:W-:Y:S01]  /*2ae90*/  IMAD.X R212, R212, 0x1, R2, P0 ;  /* 0x00000001d4d47824 */ /* 0x000fe200000e0602 */
[----:B------:R-:W-:Y:S02]  /*2aea0*/  IADD3 R196, P1, R196, R206, RZ ;  /* 0x000000cec4c47210 */ /* 0x000fe40007f3e0ff */
[----:B------:R-:W-:Y:S01]  /*2aeb0*/  STL [R1+0x4c8], R213 ;  /* 0x0004c8d501007387 */ /* 0x000fe20000100800 */
[----:B-1----:R-:W-:-:S03]  /*2aec0*/  IMAD.MOV.U32 R194, RZ, RZ, R198 ;  /* 0x000000ffffc27224 */ /* 0x002fc600078e00c6 */
[----:B------:R-:W3:Y:S04]  /*2aed0*/  LDL.LU R204, [R1+0x528] ;  /* 0x0005280001cc7983 */ /* 0x000ee80000300800 */
[----:B------:R-:W3:Y:S04]  /*2aee0*/  LDL.LU R199, [R1+0x534] ;  /* 0x0005340001c77983 */ /* 0x000ee80000300800 */
[----:B------:R-:W-:Y:S04]  /*2aef0*/  STL [R1+0x4e8], R196 ;  /* 0x0004e8c401007387 */ /* 0x000fe80000100800 */
[----:B------:R-:W-:Y:S04]  /*2af00*/  STL [R1+0x4d4], R212 ;  /* 0x0004d4d401007387 */ /* 0x000fe80000100800 */
[----:B------:R-:W3:Y:S01]  /*2af10*/  LDL.LU R198, [R1+0x538] ;  /* 0x0005380001c67983 */ /* 0x000ee20000300800 */
[----:B------:R-:W-:-:S02]  /*2af20*/  IMAD.MOV.U32 R195, RZ, RZ, R212 ;  /* 0x000000ffffc37224 */ /* 0x000fc400078e00d4 */
[----:B------:R-:W-:-:S03]  /*2af30*/  IMAD.X R197, R197, 0x1, R2, P1 ;  /* 0x00000001c5c57824 */ /* 0x000fc600008e0602 */
[----:B------:R1:W-:Y:S02]  /*2af40*/  LDGSTS.E [R192+0x7600], [R194.64], P2 ;  /* 0x07600000c2c07fae */ /* 0x0003e40009121844 */
[----:B-1----:R-:W-:Y:S02]  /*2af50*/  IMAD.MOV.U32 R195, RZ, RZ, R197 ;  /* 0x000000ffffc37224 */ /* 0x002fe400078e00c5 */
[----:B------:R-:W-:-:S05]  /*2af60*/  IMAD.MOV.U32 R194, RZ, RZ, R196 ;  /* 0x000000ffffc27224 */ /* 0x000fca00078e00c4 */
[----:B------:R1:W-:Y:S01]  /*2af70*/  LDGSTS.E [R192+0x7e00], [R194.64], P2 ;  /* 0x07e00000c2c07fae */ /* 0x0003e20009121844 */
[----:B--2---:R-:W-:-:S05]  /*2af80*/  IADD3 R193, P0, R193, R206, RZ ;  /* 0x000000cec1c17210 */ /* 0x004fca0007f1e0ff */
[----:B------:R-:W-:Y:S01]  /*2af90*/  IMAD.X R211, R211, 0x1, R2, P0 ;  /* 0x00000001d3d37824 */ /* 0x000fe200000e0602 */
[----:B------:R-:W-:Y:S04]  /*2afa0*/  STL [R1+0x4f8], R193 ;  /* 0x0004f8c101007387 */ /* 0x000fe80000100800 */
[----:B------:R2:W-:Y:S01]  /*2afb0*/  STL [R1+0x4e4], R197 ;  /* 0x0004e4c501007387 */ /* 0x0005e20000100800 */
[----:B-1----:R-:W-:-:S03]  /*2afc0*/  IMAD.MOV.U32 R194, RZ, RZ, R193 ;  /* 0x000000ffffc27224 */ /* 0x002fc600078e00c1 */
[----:B--2---:R-:W2:Y:S01]  /*2afd0*/  LDL.LU R197, [R1+0x544] ;  /* 0x0005440001c57983 */ /* 0x004ea20000300800 */
[----:B------:R-:W-:-:S05]  /*2afe0*/  IMAD.MOV.U32 R195, RZ, RZ, R211 ;  /* 0x000000ffffc37224 */ /* 0x000fca00078e00d3 */
[----:B------:R1:W-:Y:S01]  /*2aff0*/  LDGSTS.E [R192+0x8600], [R194.64], P2 ;  /* 0x08600000c2c07fae */ /* 0x0003e20009121844 */
[----:B-----5:R-:W-:-:S05]  /*2b000*/  IADD3 R3, P1, R3, R206, RZ ;  /* 0x000000ce03037210 */ /* 0x020fca0007f3e0ff */
[----:B------:R5:W-:Y:S04]  /*2b010*/  STL [R1+0x508], R3 ;  /* 0x0005080301007387 */ /* 0x000be80000100800 */
[----:B------:R-:W-:Y:S04]  /*2b020*/  STL [R1+0x4f4], R211 ;  /* 0x0004f4d301007387 */ /* 0x000fe80000100800 */
[----:B------:R-:W2:Y:S01]  /*2b030*/  LDL.LU R196, [R1+0x548] ;  /* 0x0005480001c47983 */ /* 0x000ea20000300800 */
[----:B----4-:R-:W-:-:S03]  /*2b040*/  IMAD.X R210, R210, 0x1, R2, P1 ;  /* 0x00000001d2d27824 */ /* 0x010fc600008e0602 */
[----:B------:R-:W4:Y:S01]  /*2b050*/  LDL.LU R193, [R1+0x554] ;  /* 0x0005540001c17983 */ /* 0x000f220000300800 */
[----:B-1----:R-:W-:Y:S01]  /*2b060*/  IMAD.MOV.U32 R194, RZ, RZ, R3 ;  /* 0x000000ffffc27224 */ /* 0x002fe200078e0003 */
[----:B---3--:R-:W-:-:S05]  /*2b070*/  IADD3 R208, P0, R208, R206, RZ ;  /* 0x000000ced0d07210 */ /* 0x008fca0007f1e0ff */
[----:B------:R-:W-:Y:S01]  /*2b080*/  STL [R1+0x518], R208 ;  /* 0x000518d001007387 */ /* 0x000fe20000100800 */
[----:B------:R-:W-:-:S03]  /*2b090*/  IMAD.X R209, R209, 0x1, R2, P0 ;  /* 0x00000001d1d17824 */ /* 0x000fc600000e0602 */
[----:B------:R1:W-:Y:S04]  /*2b0a0*/  STL [R1+0x504], R210 ;  /* 0x000504d201007387 */ /* 0x0003e80000100800 */
[----:B-----5:R-:W3:Y:S01]  /*2b0b0*/  LDL.LU R3, [R1+0x558] ;  /* 0x0005580001037983 */ /* 0x020ee20000300800 */
[----:B------:R-:W-:-:S05]  /*2b0c0*/  IADD3 R204, P1, R204, R206, RZ ;  /* 0x000000cecccc7210 */ /* 0x000fca0007f3e0ff */
[----:B------:R-:W-:Y:S01]  /*2b0d0*/  IMAD.X R205, R205, 0x1, R2, P1 ;  /* 0x00000001cdcd7824 */ /* 0x000fe200008e0602 */
[----:B------:R-:W-:Y:S04]  /*2b0e0*/  STL [R1+0x528], R204 ;  /* 0x000528cc01007387 */ /* 0x000fe80000100800 */
[----:B------:R5:W-:Y:S04]  /*2b0f0*/  STL [R1+0x514], R209 ;  /* 0x000514d101007387 */ /* 0x000be80000100800 */
[----:B------:R-:W5:Y:S01]  /*2b100*/  LDL.LU R217, [R1+0x564] ;  /* 0x0005640001d97983 */ /* 0x000f620000300800 */
[----:B------:R-:W-:-:S05]  /*2b110*/  IADD3 R198, P0, R198, R206, RZ ;  /* 0x000000cec6c67210 */ /* 0x000fca0007f1e0ff */
[----:B------:R-:W-:Y:S04]  /*2b120*/  STL [R1+0x538], R198 ;  /* 0x000538c601007387 */ /* 0x000fe80000100800 */
[----:B------:R1:W-:Y:S04]  /*2b130*/  STL [R1+0x524], R205 ;  /* 0x000524cd01007387 */ /* 0x0003e80000100800 */
[----:B------:R-:W5:Y:S04]  /*2b140*/  LDL.LU R216, [R1+0x568] ;  /* 0x0005680001d87983 */ /* 0x000f680000300800 */
[----:B------:R-:W5:Y:S01]  /*2b150*/  LDL.LU R214, [R1+0x578] ;  /* 0x0005780001d67983 */ /* 0x000f620000300800 */
[----:B------:R-:W-:-:S03]  /*2b160*/  IMAD.X R199, R199, 0x1, R2, P0 ;  /* 0x00000001c7c77824 */ /* 0x000fc600000e0602 */
[----:B------:R-:W5:Y:S01]  /*2b170*/  LDL.LU R215, [R1+0x574] ;  /* 0x0005740001d77983 */ /* 0x000f620000300800 */
[----:B------:R-:W-:-:S05]  /*2b180*/  IMAD.MOV.U32 R195, RZ, RZ, R210 ;  /* 0x000000ffffc37224 */ /* 0x000fca00078e00d2 */
[----:B------:R1:W-:Y:S02]  /*2b190*/  LDGSTS.E [R192+0x8e00], [R194.64], P2 ;  /* 0x08e00000c2c07fae */ /* 0x0003e40009121844 */
[----:B-1----:R-:W-:Y:S02]  /*2b1a0*/  IMAD.MOV.U32 R194, RZ, RZ, R208 ;  /* 0x000000ffffc27224 */ /* 0x002fe400078e00d0 */
[----:B------:R-:W-:-:S05]  /*2b1b0*/  IMAD.MOV.U32 R195, RZ, RZ, R209 ;  /* 0x000000ffffc37224 */ /* 0x000fca00078e00d1 */
[----:B------:R1:W-:Y:S02]  /*2b1c0*/  LDGSTS.E [R192+0x9600], [R194.64], P2 ;  /* 0x09600000c2c07fae */ /* 0x0003e40009121844 */
[----:B-1----:R-:W-:Y:S02]  /*2b1d0*/  IMAD.MOV.U32 R195, RZ, RZ, R205 ;  /* 0x000000ffffc37224 */ /* 0x002fe400078e00cd */
[----:B------:R-:W-:-:S05]  /*2b1e0*/  IMAD.MOV.U32 R194, RZ, RZ, R204 ;  /* 0x000000ffffc27224 */ /* 0x000fca00078e00cc */
[----:B------:R1:W-:Y:S02]  /*2b1f0*/  LDGSTS.E [R192+0x9e00], [R194.64], P2 ;  /* 0x09e00000c2c07fae */ /* 0x0003e40009121844 */
[----:B-1----:R-:W-:Y:S02]  /*2b200*/  IMAD.MOV.U32 R194, RZ, RZ, R198 ;  /* 0x000000ffffc27224 */ /* 0x002fe400078e00c6 */
[----:B------:R-:W-:-:S05]  /*2b210*/  IMAD.MOV.U32 R195, RZ, RZ, R199 ;  /* 0x000000ffffc37224 */ /* 0x000fca00078e00c7 */
[----:B------:R1:W-:Y:S01]  /*2b220*/  LDGSTS.E [R192+0xa600], [R194.64], P2 ;  /* 0x0a600000c2c07fae */ /* 0x0003e20009121844 */
[----:B--2---:R-:W-:-:S05]  /*2b230*/  IADD3 R196, P1, R196, R206, RZ ;  /* 0x000000cec4c47210 */ /* 0x004fca0007f3e0ff */
[----:B------:R-:W-:Y:S04]  /*2b240*/  STL [R1+0x548], R196 ;  /* 0x000548c401007387 */ /* 0x000fe80000100800 */
[----:B------:R3:W-:Y:S04]  /*2b250*/  STL [R1+0x534], R199 ;  /* 0x000534c701007387 */ /* 0x0007e80000100800 */
[----:B------:R-:W2:Y:S04]  /*2b260*/  LDL.LU R213, [R1+0x584] ;  /* 0x0005840001d57983 */ /* 0x000ea80000300800 */
[----:B------:R-:W2:Y:S01]  /*2b270*/  LDL.LU R212, [R1+0x588] ;  /* 0x0005880001d47983 */ /* 0x000ea20000300800 */
[----:B------:R-:W-:-:S03]  /*2b280*/  IMAD.X R197, R197, 0x1, R2, P1 ;  /* 0x00000001c5c57824 */ /* 0x000fc600008e0602 */
[----:B------:R-:W2:Y:S01]  /*2b290*/  LDL.LU R210, [R1+0x598] ;  /* 0x0005980001d27983 */ /* 0x000ea20000300800 */
[----:B---3--:R-:W-:-:S03]  /*2b2a0*/  IADD3 R3, P0, R3, R206, RZ ;  /* 0x000000ce03037210 */ /* 0x008fc60007f1e0ff */
[----:B------:R-:W3:Y:S04]  /*2b2b0*/  LDL.LU R211, [R1+0x594] ;  /* 0x0005940001d37983 */ /* 0x000ee80000300800 */
[----:B------:R-:W-:Y:S01]  /*2b2c0*/  STL [R1+0x558], R3 ;  /* 0x0005580301007387 */ /* 0x000fe20000100800 */
[----:B----4-:R-:W-:-:S03]  /*2b2d0*/  IMAD.X R193, R193, 0x1, R2, P0 ;  /* 0x00000001c1c17824 */ /* 0x010fc600000e0602 */
[----:B------:R4:W-:Y:S04]  /*2b2e0*/  STL [R1+0x544], R197 ;  /* 0x000544c501007387 */ /* 0x0009e80000100800 */
[----:B-----5:R-:W5:Y:S04]  /*2b2f0*/  LDL.LU R209, [R1+0x5a4] ;  /* 0x0005a40001d17983 */ /* 0x020f680000300800 */
[----:B------:R-:W5:Y:S04]  /*2b300*/  LDL.LU R208, [R1+0x5a8] ;  /* 0x0005a80001d07983 */ /* 0x000f680000300800 */
[----:B------:R-:W5:Y:S01]  /*2b310*/  LDL.LU R205, [R1+0x5b4] ;  /* 0x0005b40001cd7983 */ /* 0x000f620000300800 */
[----:B-1----:R-:W-:-:S02]  /*2b320*/  IMAD.MOV.U32 R194, RZ, RZ, R196 ;  /* 0x000000ffffc27224 */ /* 0x002fc400078e00c4 */
[----:B------:R-:W-:-:S05]  /*2b330*/  IMAD.MOV.U32 R195, RZ, RZ, R197 ;  /* 0x000000ffffc37224 */ /* 0x000fca00078e00c5 */
[----:B------:R1:W-:Y:S01]  /*2b340*/  LDGSTS.E [R192+0xae00], [R194.64], P2 ;  /* 0x0ae00000c2c07fae */ /* 0x0003e20009121844 */
[----:B------:R-:W-:-:S05]  /*2b350*/  IADD3 R216, P1, R216, R206, RZ ;  /* 0x000000ced8d87210 */ /* 0x000fca0007f3e0ff */
[----:B------:R-:W-:Y:S04]  /*2b360*/  STL [R1+0x568], R216 ;  /* 0x000568d801007387 */ /* 0x000fe80000100800 */
[----:B------:R1:W-:Y:S04]  /*2b370*/  STL [R1+0x554], R193 ;  /* 0x000554c101007387 */ /* 0x0003e80000100800 */
[----:B------:R-:W5:Y:S04]  /*2b380*/  LDL.LU R204, [R1+0x5b8] ;  /* 0x0005b80001cc7983 */ /* 0x000f680000300800 */
[----:B------:R-:W5:Y:S04]  /*2b390*/  LDL.LU R199, [R1+0x5c4] ;  /* 0x0005c40001c77983 */ /* 0x000f680000300800 */
[----:B------:R-:W5:Y:S01]  /*2b3a0*/  LDL.LU R198, [R1+0x5c8] ;  /* 0x0005c80001c67983 */ /* 0x000f620000300800 */
[----:B------:R-:W-:Y:S01]  /*2b3b0*/  IADD3 R214, P0, R214, R206, RZ ;  /* 0x000000ced6d67210 */ /* 0x000fe20007f1e0ff */
[----:B------:R-:W-:-:S02]  /*2b3c0*/  IMAD.X R217, R217, 0x1, R2, P1 ;  /* 0x00000001d9d97824 */ /* 0x000fc400008e0602 */
[----:B----4-:R-:W4:Y:S04]  /*2b3d0*/  LDL.LU R197, [R1+0x5d4] ;  /* 0x0005d40001c57983 */ /* 0x010f280000300800 */
[----:B------:R-:W4:Y:S01]  /*2b3e0*/  LDL.LU R196, [R1+0x5d8] ;  /* 0x0005d80001c47983 */ /* 0x000f220000300800 */
[----:B-1----:R-:W-:-:S03]  /*2b3f0*/  IMAD.MOV.U32 R195, RZ, RZ, R193 ;  /* 0x000000ffffc37224 */ /* 0x002fc600078e00c1 */
[----:B------:R-:W-:Y:S01]  /*2b400*/  STL [R1+0x578], R214 ;  /* 0x000578d601007387 */ /* 0x000fe20000100800 */
[----:B------:R-:W-:-:S03]  /*2b410*/  IMAD.MOV.U32 R194, RZ, RZ, R3 ;  /* 0x000000ffffc27224 */ /* 0x000fc600078e0003 */
[----:B------:R-:W-:Y:S04]  /*2b420*/  STL [R1+0x564], R217 ;  /* 0x000564d901007387 */ /* 0x000fe80000100800 */
[----:B------:R-:W4:Y:S04]  /*2b430*/  LDL.LU R193, [R1+0x5e4] ;  /* 0x0005e40001c17983 */ /* 0x000f280000300800 */
[----:B------:R-:W4:Y:S01]  /*2b440*/  LDL.LU R3, [R1+0x5e8] ;  /* 0x0005e80001037983 */ /* 0x000f220000300800 */
[----:B------:R-:W-:-:S03]  /*2b450*/  IMAD.X R215, R215, 0x1, R2, P0 ;  /* 0x00000001d7d77824 */ /* 0x000fc600000e0602 */
[----:B------:R1:W-:Y:S02]  /*2b460*/  LDGSTS.E [R192+0xb600], [R194.64], P2 ;  /* 0x0b600000c2c07fae */ /* 0x0003e40009121844 */
[----:B-1----:R-:W-:Y:S02]  /*2b470*/  IMAD.MOV.U32 R194, RZ, RZ, R216 ;  /* 0x000000ffffc27224 */ /* 0x002fe400078e00d8 */
[----:B------:R-:W-:-:S05]  /*2b480*/  IMAD.MOV.U32 R195, RZ, RZ, R217 ;  /* 0x000000ffffc37224 */ /* 0x000fca00078e00d9 */
[----:B------:R1:W-:Y:S02]  /*2b490*/  LDGSTS.E [R192+0xbe00], [R194.64], P2 ;  /* 0x0be00000c2c07fae */ /* 0x0003e40009121844 */
[----:B-1----:R-:W-:Y:S02]  /*2b4a0*/  IMAD.MOV.U32 R194, RZ, RZ, R214 ;  /* 0x000000ffffc27224 */ /* 0x002fe400078e00d6 */
[----:B------:R-:W-:-:S05]  /*2b4b0*/  IMAD.MOV.U32 R195, RZ, RZ, R215 ;  /* 0x000000ffffc37224 */ /* 0x000fca00078e00d7 */
[----:B------:R1:W-:Y:S01]  /*2b4c0*/  LDGSTS.E [R192+0xc600], [R194.64], P2 ;  /* 0x0c600000c2c07fae */ /* 0x0003e20009121844 */
[----:B------:R-:W-:Y:S02]  /*2b4d0*/  IADD3 R207, R207, 0x1, RZ ;  /* 0x00000001cfcf7810 */ /* 0x000fe40007ffe0ff */
[-C--:B--2---:R-:W-:Y:S02]  /*2b4e0*/  IADD3 R212, P1, R212, R206.reuse, RZ ;  /* 0x000000ced4d47210 */ /* 0x084fe40007f3e0ff */
[----:B------:R-:W-:-:S03]  /*2b4f0*/  IADD3 R210, P0, R210, R206, RZ ;  /* 0x000000ced2d27210 */ /* 0x000fc60007f1e0ff */
[----:B------:R-:W-:Y:S02]  /*2b500*/  IMAD.X R213, R213, 0x1, R2, P1 ;  /* 0x00000001d5d57824 */ /* 0x000fe400008e0602 */
[----:B-1----:R-:W-:Y:S02]  /*2b510*/  IMAD.MOV.U32 R194, RZ, RZ, R212 ;  /* 0x000000ffffc27224 */ /* 0x002fe400078e00d4 */
[----:B------:R-:W-:Y:S02]  /*2b520*/  IMAD.MOV.U32 R195, RZ, RZ, R213 ;  /* 0x000000ffffc37224 */ /* 0x000fe400078e00d5 */
[----:B---3--:R-:W-:-:S03]  /*2b530*/  IMAD.X R211, R211, 0x1, R2, P0 ;  /* 0x00000001d3d37824 */ /* 0x008fc600000e0602 */
[----:B------:R1:W-:Y:S01]  /*2b540*/  LDGSTS.E [R192+0xce00], [R194.64], P2 ;  /* 0x0ce00000c2c07fae */ /* 0x0003e20009121844 */
[----:B-----5:R-:W-:Y:S01]  /*2b550*/  IADD3 R208, P1, R208, R206, RZ ;  /* 0x000000ced0d07210 */ /* 0x020fe20007f3e0ff */
[----:B-1----:R-:W-:Y:S02]  /*2b560*/  IMAD.MOV.U32 R194, RZ, RZ, R210 ;  /* 0x000000ffffc27224 */ /* 0x002fe400078e00d2 */
[----:B------:R-:W-:Y:S02]  /*2b570*/  IMAD.MOV.U32 R195, RZ, RZ, R211 ;  /* 0x000000ffffc37224 */ /* 0x000fe400078e00d3 */
[----:B------:R-:W-:-:S03]  /*2b580*/  IMAD.X R209, R209, 0x1, R2, P1 ;  /* 0x00000001d1d17824 */ /* 0x000fc600008e0602 */
[----:B------:R1:W-:Y:S02]  /*2b590*/  LDGSTS.E [R192+0xd600], [R194.64], P2 ;  /* 0x0d600000c2c07fae */ /* 0x0003e40009121844 */
[----:B-1----:R-:W-:Y:S02]  /*2b5a0*/  IMAD.MOV.U32 R194, RZ, RZ, R208 ;  /* 0x000000ffffc27224 */ /* 0x002fe400078e00d0 */
[----:B------:R-:W-:-:S05]  /*2b5b0*/  IMAD.MOV.U32 R195, RZ, RZ, R209 ;  /* 0x000000ffffc37224 */ /* 0x000fca00078e00d1 */
[----:B------:R1:W-:Y:S01]  /*2b5c0*/  LDGSTS.E [R192+0xde00], [R194.64], P2 ;  /* 0x0de00000c2c07fae */ /* 0x0003e20009121844 */
[----:B------:R-:W-:-:S05]  /*2b5d0*/  IADD3 R204, P0, R204, R206, RZ ;  /* 0x000000cecccc7210 */ /* 0x000fca0007f1e0ff */
[----:B------:R-:W-:Y:S01]  /*2b5e0*/  IMAD.X R205, R205, 0x1, R2, P0 ;  /* 0x00000001cdcd7824 */ /* 0x000fe200000e0602 */
[-C--:B------:R-:W-:Y:S01]  /*2b5f0*/  IADD3 R198, P1, R198, R206.reuse, RZ ;  /* 0x000000cec6c67210 */ /* 0x080fe20007f3e0ff */
[----:B-1----:R-:W-:Y:S02]  /*2b600*/  IMAD.MOV.U32 R194, RZ, RZ, R204 ;  /* 0x000000ffffc27224 */ /* 0x002fe400078e00cc */
[----:B------:R-:W-:Y:S02]  /*2b610*/  IMAD.MOV.U32 R195, RZ, RZ, R205 ;  /* 0x000000ffffc37224 */ /* 0x000fe400078e00cd */
[--C-:B------:R-:W-:Y:S01]  /*2b620*/  IMAD.X R199, R199, 0x1, R2.reuse, P1 ;  /* 0x00000001c7c77824 */ /* 0x100fe200008e0602 */
[----:B----4-:R-:W-:Y:S02]  /*2b630*/  IADD3 R196, P3, R196, R206, RZ ;  /* 0x000000cec4c47210 */ /* 0x010fe40007f7e0ff */
[----:B------:R1:W-:Y:S04]  /*2b640*/  LDGSTS.E [R192+0xe600], [R194.64], P2 ;  /* 0x0e600000c2c07fae */ /* 0x0003e80009121844 */
[----:B------:R-:W-:Y:S01]  /*2b650*/  STL [R1+0x588], R212 ;  /* 0x000588d401007387 */ /* 0x000fe20000100800 */
[----:B------:R-:W-:-:S03]  /*2b660*/  IMAD.X R197, R197, 0x1, R2, P3 ;  /* 0x00000001c5c57824 */ /* 0x000fc600018e0602 */
[----:B------:R-:W-:Y:S01]  /*2b670*/  STL [R1+0x574], R215 ;  /* 0x000574d701007387 */ /* 0x000fe20000100800 */
[----:B-1----:R-:W-:Y:S02]  /*2b680*/  IMAD.MOV.U32 R194, RZ, RZ, R198 ;  /* 0x000000ffffc27224 */ /* 0x002fe400078e00c6 */
[----:B------:R-:W-:Y:S01]  /*2b690*/  IMAD.MOV.U32 R195, RZ, RZ, R199 ;  /* 0x000000ffffc37224 */ /* 0x000fe200078e00c7 */
[----:B------:R-:W-:Y:S01]  /*2b6a0*/  STL [R1+0x598], R210 ;  /* 0x000598d201007387 */ /* 0x000fe20000100800 */
[----:B------:R-:W-:Y:S01]  /*2b6b0*/  IADD3 R3, P0, R3, R206, RZ ;  /* 0x000000ce03037210 */ /* 0x000fe20007f1e0ff */
[----:B------:R-:W-:Y:S02]  /*2b6c0*/  IMAD.MOV.U32 R206, RZ, RZ, 0x3f ;  /* 0x0000003fffce7424 */ /* 0x000fe400078e00ff */
[----:B------:R-:W-:Y:S04]  /*2b6d0*/  STL [R1+0x584], R213 ;  /* 0x000584d501007387 */ /* 0x000fe80000100800 */
[----:B------:R-:W-:Y:S04]  /*2b6e0*/  STL [R1+0x5a8], R208 ;  /* 0x0005a8d001007387 */ /* 0x000fe80000100800 */
[----:B------:R1:W-:Y:S01]  /*2b6f0*/  LDGSTS.E [R192+0xee00], [R194.64], P2 ;  /* 0x0ee00000c2c07fae */ /* 0x0003e20009121844 */
[----:B------:R-:W-:-:S03]  /*2b700*/  IADD3 R206, R206, c[0x0][0x180], RZ ;  /* 0x00006000cece7a10 */ /* 0x000fc60007ffe0ff */
[----:B------:R-:W-:Y:S04]  /*2b710*/  STL [R1+0x594], R211 ;  /* 0x000594d301007387 */ /* 0x000fe80000100800 */
[----:B------:R-:W-:Y:S01]  /*2b720*/  STL [R1+0x5b8], R204 ;  /* 0x0005b8cc01007387 */ /* 0x000fe20000100800 */
[----:B-1----:R-:W-:Y:S02]  /*2b730*/  IMAD.MOV.U32 R194, RZ, RZ, R196 ;  /* 0x000000ffffc27224 */ /* 0x002fe400078e00c4 */
[----:B------:R-:W-:Y:S01]  /*2b740*/  IMAD.MOV.U32 R195, RZ, RZ, R197 ;  /* 0x000000ffffc37224 */ /* 0x000fe200078e00c5 */
[----:B------:R-:W-:Y:S04]  /*2b750*/  STL [R1+0x5a4], R209 ;  /* 0x0005a4d101007387 */ /* 0x000fe80000100800 */
[----:B------:R-:W-:Y:S04]  /*2b760*/  STL [R1+0x5c8], R198 ;  /* 0x0005c8c601007387 */ /* 0x000fe80000100800 */
[----:B------:R-:W-:Y:S01]  /*2b770*/  STL [R1+0x5b4], R205 ;  /* 0x0005b4cd01007387 */ /* 0x000fe20000100800 */
[----:B------:R-:W-:-:S03]  /*2b780*/  IMAD.X R193, R193, 0x1, R2, P0 ;  /* 0x00000001c1c17824 */ /* 0x000fc600000e0602 */
[----:B------:R-:W-:Y:S04]  /*2b790*/  STL [R1+0x5d8], R196 ;  /* 0x0005d8c401007387 */ /* 0x000fe80000100800 */
[----:B------:R1:W-:Y:S04]  /*2b7a0*/  LDGSTS.E [R192+0xf600], [R194.64], P2 ;  /* 0x0f600000c2c07fae */ /* 0x0003e80009121844 */
[----:B------:R2:W-:Y:S01]  /*2b7b0*/  STL [R1+0x5e8], R3 ;  /* 0x0005e80301007387 */ /* 0x0005e20000100800 */
[----:B-1----:R-:W-:Y:S01]  /*2b7c0*/  IMAD.MOV.U32 R194, RZ, RZ, R3 ;  /* 0x000000ffffc27224 */ /* 0x002fe200078e0003 */
[----:B--2---:R-:W-:-:S02]  /*2b7d0*/  SHF.R.S32.HI R3, RZ, 0x1f, R206 ;  /* 0x0000001fff037819 */ /* 0x004fc400000114ce */
[----:B------:R1:W-:Y:S02]  /*2b7e0*/  STL [R1+0x5c4], R199 ;  /* 0x0005c4c701007387 */ /* 0x0003e40000100800 */
[----:B------:R-:W-:Y:S02]  /*2b7f0*/  LEA.HI R3, R3, R206, RZ, 0x6 ;  /* 0x000000ce03037211 */ /* 0x000fe400078f30ff */
[----:B------:R1:W-:Y:S04]  /*2b800*/  STL [R1+0x5d4], R197 ;  /* 0x0005d4c501007387 */ /* 0x0003e80000100800 */
[----:B------:R1:W-:Y:S01]  /*2b810*/  STL [R1+0x5e4], R193 ;  /* 0x0005e4c101007387 */ /* 0x0003e20000100800 */
[----:B------:R-:W-:-:S03]  /*2b820*/  SHF.R.S32.HI R3, RZ, 0x6, R3 ;  /* 0x00000006ff037819 */ /* 0x000fc60000011403 */
[----:B------:R1:W-:Y:S01]  /*2b830*/  STL [R1+0x278], R207 ;  /* 0x000278cf01007387 */ /* 0x0003e20000100800 */
[----:B------:R-:W-:Y:S01]  /*2b840*/  ISETP.NE.U32.AND P0, PT, R207, R3, PT ;  /* 0x00000003cf00720c */ /* 0x000fe20003f05070 */
[----:B------:R-:W-:-:S05]  /*2b850*/  IMAD.MOV.U32 R195, RZ, RZ, R193 ;  /* 0x000000ffffc37224 */ /* 0x000fca00078e00c1 */
[----:B------:R1:W-:Y:S04]  /*2b860*/  LDGSTS.E [R192+0xfe00], [R194.64], P2 ;  /* 0x0fe00000c2c07fae */ /* 0x0003e80009121844 */
[----:B------:R-:W0:Y:S03]  /*2b870*/  LDGDEPBAR ;  /* 0x00000000000079af */ /* 0x000e260000000000 */
[----:B------:R-:W-:Y:S01]  /*2b880*/  @!P0 CALL.REL.NOINC `(.L_x_1) ;  /* 0x0000001000008944 */ /* 0x000fe20003c00000 */
[----:B------:R-:W-:Y:S05]  /*2b890*/  BRA `(.L_x_2) ;  /* 0xfffee73000007947 */ /* 0x000fea000383ffff */
.L_x_1:
[----:B-1----:R-:W3:Y:S01]  /*2b8a0*/  LDL.LU R192, [R1+0x8a8] ;  /* 0x0008a80001c07983 */ /* 0x002ee20000300800 */
[----:B------:R-:W-:-:S04]  /*2b8b0*/  DEPBAR.LE SB0, 0x0 ;  /* 0x000080000000791a */ /* 0x000fc80000000000 */
[----:B------:R-:W1:Y:S04]  /*2b8c0*/  S2R R3, SR_TID.X ;  /* 0x0000000000037919 */ /* 0x000e680000002100 */
[----:B------:R-:W4:Y:S04]  /*2b8d0*/  LDL.LU R196, [R1+0x100] ;  /* 0x0001000001c47983 */ /* 0x000f280000300800 */
[----:B------:R-:W4:Y:S04]  /*2b8e0*/  LDL.LU R197, [R1+0x104] ;  /* 0x0001040001c57983 */ /* 0x000f280000300800 */
[----:B------:R-:W4:Y:S04]  /*2b8f0*/  LDL.LU R198, [R1+0xe0] ;  /* 0x0000e00001c67983 */ /* 0x000f280000300800 */
[----:B------:R-:W4:Y:S01]  /*2b900*/  LDL.LU R199, [R1+0xe4] ;  /* 0x0000e40001c77983 */ /* 0x000f220000300800 */
[----:B-12---:R-:W-:-:S02]  /*2b910*/  IMAD.SHL.U32 R0, R3, 0x20, RZ ;  /* 0x0000002003007824 */ /* 0x006fc400078e00ff */
[----:B------:R-:W-:-:S03]  /*2b920*/  IMAD.SHL.U32 R2, R3, 0x4, RZ ;  /* 0x0000000403027824 */ /* 0x000fc600078e00ff */
[----:B------:R-:W-:-:S04]  /*2b930*/  LOP3.LUT R0, R0, 0x60, RZ, 0xc0, !PT ;  /* 0x0000006000007812 */ /* 0x000fc800078ec0ff */
[----:B------:R-:W-:Y:S01]  /*2b940*/  LOP3.LUT R0, R0, 0x70, R2, 0x78, !PT ;  /* 0x0000007000007812 */ /* 0x000fe200078e7802 */
[----:B------:R-:W-:-:S05]  /*2b950*/  IMAD.SHL.U32 R2, R3, 0x400, RZ ;  /* 0x0000040003027824 */ /* 0x000fca00078e00ff */
[----:B------:R-:W-:Y:S01]  /*2b960*/  LOP3.LUT R2, R2, 0x6000, RZ, 0xc0, !PT ;  /* 0x0000600002027812 */ /* 0x000fe200078ec0ff */
[----:B------:R-:W-:Y:S03]  /*2b970*/  BAR.SYNC.DEFER_BLOCKING 0x0 ;  /* 0x0000000000007b1d */ /* 0x000fe60000010000 */
[----:B---3--:R-:W-:-:S03]  /*2b980*/  IADD3 R0, R0, R2, R192 ;  /* 0x0000000200007210 */ /* 0x008fc60007ffe0c0 */
[----:B------:R-:W2:Y:S04]  /*2b990*/  LDL.LU R192, [R1+0x108] ;  /* 0x0001080001c07983 */ /* 0x000ea80000300800 */
[----:B------:R-:W2:Y:S04]  /*2b9a0*/  LDL.LU R193, [R1+0x10c] ;  /* 0x00010c0001c17983 */ /* 0x000ea80000300800 */
[----:B------:R-:W2:Y:S04]  /*2b9b0*/  LDL.LU R194, [R1+0xe8] ;  /* 0x0000e80001c27983 */ /* 0x000ea80000300800 */
[----:B------:R-:W2:Y:S04]  /*2b9c0*/  LDL.LU R195, [R1+0xec] ;  /* 0x0000ec0001c37983 */ /* 0x000ea80000300800 */
[----:B--2---:R1:W-:Y:S02]  /*2b9d0*/  STS.128 [R0+0x80], R192 ;  /* 0x000080c000007388 */ /* 0x0043e40000000c00 */
[----:B-1----:R-:W-:-:S02]  /*2b9e0*/  IMAD.MOV.U32 R194, RZ, RZ, R168 ;  /* 0x000000ffffc27224 */ /* 0x002fc400078e00a8 */
[----:B------:R-:W-:Y:S02]  /*2b9f0*/  IMAD.MOV.U32 R195, RZ, RZ, R169 ;  /* 0x000000ffffc37224 */ /* 0x000fe400078e00a9 */
[----:B------:R-:W-:Y:S02]  /*2ba00*/  IMAD.MOV.U32 R168, RZ, RZ, R174 ;  /* 0x000000ffffa87224 */ /* 0x000fe400078e00ae */
[----:B------:R-:W-:-:S05]  /*2ba10*/  IMAD.MOV.U32 R169, RZ, RZ, R175 ;  /* 0x000000ffffa97224 */ /* 0x000fca00078e00af */
[----:B------:R1:W-:Y:S02]  /*2ba20*/  STS.128 [R0+0x180], R168 ;  /* 0x000180a800007388 */ /* 0x0003e40000000c00 */
[----:B-1----:R-:W-:Y:S02]  /*2ba30*/  IMAD.MOV.U32 R168, RZ, RZ, R140 ;  /* 0x000000ffffa87224 */ /* 0x002fe400078e008c */
[----:B------:R-:W-:Y:S02]  /*2ba40*/  IMAD.MOV.U32 R169, RZ, RZ, R141 ;  /* 0x000000ffffa97224 */ /* 0x000fe400078e008d */
[----:B------:R-:W-:Y:S02]  /*2ba50*/  IMAD.MOV.U32 R170, RZ, RZ, R136 ;  /* 0x000000ffffaa7224 */ /* 0x000fe400078e0088 */
[----:B------:R-:W-:Y:S02]  /*2ba60*/  IMAD.MOV.U32 R140, RZ, RZ, R142 ;  /* 0x000000ffff8c7224 */ /* 0x000fe400078e008e */
[----:B------:R-:W-:-:S02]  /*2ba70*/  IMAD.MOV.U32 R171, RZ, RZ, R137 ;  /* 0x000000ffffab7224 */ /* 0x000fc400078e0089 */
[----:B------:R-:W-:Y:S02]  /*2ba80*/  IMAD.MOV.U32 R141, RZ, RZ, R143 ;  /* 0x000000ffff8d7224 */ /* 0x000fe400078e008f */
[----:B------:R-:W-:Y:S02]  /*2ba90*/  IMAD.MOV.U32 R142, RZ, RZ, R138 ;  /* 0x000000ffff8e7224 */ /* 0x000fe400078e008a */
        /* <DEDUP_REMOVED lines=9> */
[----:B------:R-:W-:Y:S01]  /*2bb30*/  IMAD.MOV.U32 R111, RZ, RZ, R107 ;  /* 0x000000ffff6f7224 */ /* 0x000fe200078e006b */
[----:B------:R-:W2:Y:S01]  /*2bb40*/  LDL.LU R76, [R1+0x1f0] ;  /* 0x0001f000014c7983 */ /* 0x000ea20000300800 */
[----:B------:R-:W-:-:S02]  /*2bb50*/  IMAD.MOV.U32 R105, RZ, RZ, R77 ;  /* 0x000000ffff697224 */ /* 0x000fc400078e004d */
[----:B------:R-:W-:Y:S01]  /*2bb60*/  IMAD.MOV.U32 R106, RZ, RZ, R72 ;  /* 0x000000ffff6a7224 */ /* 0x000fe200078e0048 */
[----:B------:R-:W2:Y:S01]  /*2bb70*/  LDL.LU R77, [R1+0x1f4] ;  /* 0x0001f400014d7983 */ /* 0x000ea20000300800 */
[----:B------:R-:W-:Y:S02]  /*2bb80*/  IMAD.MOV.U32 R107, RZ, RZ, R73 ;  /* 0x000000ffff6b7224 */ /* 0x000fe400078e0049 */
[----:B------:R-:W-:Y:S01]  /*2bb90*/  IMAD.MOV.U32 R72, RZ, RZ, R78 ;  /* 0x000000ffff487224 */ /* 0x000fe200078e004e */
[----:B------:R1:W-:Y:S01]  /*2bba0*/  STS.128 [R0+0x280], R140 ;  /* 0x0002808c00007388 */ /* 0x0003e20000000c00 */
[----:B------:R-:W-:-:S03]  /*2bbb0*/  IMAD.MOV.U32 R73, RZ, RZ, R79 ;  /* 0x000000ffff497224 */ /* 0x000fc600078e004f */
[----:B------:R-:W2:Y:S04]  /*2bbc0*/  LDL.LU R78, [R1+0x1e0] ;  /* 0x0001e000014e7983 */ /* 0x000ea80000300800 */
[----:B------:R-:W2:Y:S04]  /*2bbd0*/  LDL.LU R79, [R1+0x1e4] ;  /* 0x0001e400014f7983 */ /* 0x000ea80000300800 */
[----:B-1----:R-:W3:Y:S04]  /*2bbe0*/  LDL.LU R140, [R1+0x1f8] ;  /* 0x0001f800018c7983 */ /* 0x002ee80000300800 */
[----:B------:R-:W3:Y:S04]  /*2bbf0*/  LDL.LU R141, [R1+0x1fc] ;  /* 0x0001fc00018d7983 */ /* 0x000ee80000300800 */
[----:B------:R-:W3:Y:S04]  /*2bc00*/  LDL.LU R142, [R1+0x1e8] ;  /* 0x0001e800018e7983 */ /* 0x000ee80000300800 */
[----:B------:R-:W3:Y:S04]  /*2bc10*/  LDL.LU R143, [R1+0x1ec] ;  /* 0x0001ec00018f7983 */ /* 0x000ee80000300800 */
[----:B------:R1:W-:Y:S04]  /*2bc20*/  STS.128 [R0+0x200], R168 ;  /* 0x000200a800007388 */ /* 0x0003e80000000c00 */
[----:B-1----:R-:W5:Y:S04]  /*2bc30*/  LDL.LU R168, [R1+0xc0] ;  /* 0x0000c00001a87983 */ /* 0x002f680000300800 */
[----:B------:R-:W5:Y:S04]  /*2bc40*/  LDL.LU R169, [R1+0xc4] ;  /* 0x0000c40001a97983 */ /* 0x000f680000300800 */
[----:B------:R-:W5:Y:S04]  /*2bc50*/  LDL.LU R170, [R1+0xb0] ;  /* 0x0000b00001aa7983 */ /* 0x000f680000300800 */
[----:B------:R-:W5:Y:S01]  /*2bc60*/  LDL.LU R171, [R1+0xb4] ;  /* 0x0000b40001ab7983 */ /* 0x000f620000300800 */
        /* <DEDUP_REMOVED lines=14> */
[----:B----4-:R-:W-:Y:S04]  /*2bd50*/  STS.128 [R0], R196 ;  /* 0x000000c400007388 */ /* 0x010fe80000000c00 */
[----:B------:R-:W-:Y:S04]  /*2bd60*/  STS.128 [R0+0x100], R192 ;  /* 0x000100c000007388 */ /* 0x000fe80000000c00 */
[----:B------:R-:W-:Y:S04]  /*2bd70*/  STS.128 [R0+0x300], R136 ;  /* 0x0003008800007388 */ /* 0x000fe80000000c00 */
[----:B------:R-:W-:Y:S04]  /*2bd80*/  STS.128 [R0+0x380], R108 ;  /* 0x0003806c00007388 */ /* 0x000fe80000000c00 */
[----:B------:R-:W-:Y:S04]  /*2bd90*/  STS.128 [R0+0x400], R104 ;  /* 0x0004006800007388 */ /* 0x000fe80000000c00 */
[----:B------:R-:W-:Y:S04]  /*2bda0*/  STS.128 [R0+0x480], R72 ;  /* 0x0004804800007388 */ /* 0x000fe80000000c00 */
[----:B------:R1:W-:Y:S04]  /*2bdb0*/  STS.128 [R0+0x600], R172 ;  /* 0x000600ac00007388 */ /* 0x0003e80000000c00 */
[----:B------:R-:W-:Y:S04]  /*2bdc0*/  STS.128 [R0+0x680], R40 ;  /* 0x0006802800007388 */ /* 0x000fe80000000c00 */
[----:B------:R-:W-:Y:S04]  /*2bdd0*/  STS.128 [R0+0x700], R44 ;  /* 0x0007002c00007388 */ /* 0x000fe80000000c00 */
[----:B------:R-:W-:Y:S01]  /*2bde0*/  STS.128 [R0+0x780], R8 ;  /* 0x0007800800007388 */ /* 0x000fe20000000c00 */
[C---:B------:R-:W-:Y:S01]  /*2bdf0*/  IMAD.SHL.U32 R2, R3.reuse, 0x1000, RZ ;  /* 0x0000100003027824 */ /* 0x040fe200078e00ff */
[----:B------:R-:W-:-:S04]  /*2be00*/  LOP3.LUT R3, R3, 0x7f, RZ, 0xc0, !PT ;  /* 0x0000007f03037812 */ /* 0x000fc800078ec0ff */
[----:B------:R-:W-:-:S05]  /*2be10*/  LOP3.LUT R2, R2, 0x6000, RZ, 0xc0, !PT ;  /* 0x0000600002027812 */ /* 0x000fca00078ec0ff */
[----:B------:R-:W-:-:S05]  /*2be20*/  IMAD R2, R3, 0x10, R2 ;  /* 0x0000001003027824 */ /* 0x000fca00078e0202 */
[C---:B------:R-:W-:Y:S02]  /*2be30*/  LOP3.LUT R208, R2.reuse, 0x20, RZ, 0x3c, !PT ;  /* 0x0000002002d07812 */ /* 0x040fe400078e3cff */
[C---:B------:R-:W-:Y:S02]  /*2be40*/  LOP3.LUT R252, R2.reuse, 0x40, RZ, 0x3c, !PT ;  /* 0x0000004002fc7812 */ /* 0x040fe400078e3cff */
[----:B------:R-:W-:Y:S01]  /*2be50*/  LOP3.LUT R3, R2, 0x60, RZ, 0x3c, !PT ;  /* 0x0000006002037812 */ /* 0x000fe200078e3cff */
[----:B-1----:R-:W-:Y:S02]  /*2be60*/  IMAD.MOV.U32 R174, RZ, RZ, R160 ;  /* 0x000000ffffae7224 */ /* 0x002fe400078e00a0 */
[----:B------:R-:W-:Y:S02]  /*2be70*/  IMAD.MOV.U32 R175, RZ, RZ, R161 ;  /* 0x000000ffffaf7224 */ /* 0x000fe400078e00a1 */
[----:B------:R-:W-:Y:S02]  /*2be80*/  IMAD.MOV.U32 R160, RZ, RZ, R166 ;  /* 0x000000ffffa07224 */ /* 0x000fe400078e00a6 */
[----:B------:R-:W-:Y:S01]  /*2be90*/  IMAD.MOV.U32 R161, RZ, RZ, R167 ;  /* 0x000000ffffa17224 */ /* 0x000fe200078e00a7 */
[----:B--2---:R-:W-:Y:S04]  /*2bea0*/  STS.128 [R0+0x500], R76 ;  /* 0x0005004c00007388 */ /* 0x004fe80000000c00 */
[----:B---3--:R-:W-:Y:S04]  /*2beb0*/  STS.128 [R0+0x580], R140 ;  /* 0x0005808c00007388 */ /* 0x008fe80000000c00 */
[----:B------:R-:W-:Y:S06]  /*2bec0*/  BAR.SYNC.DEFER_BLOCKING 0x0 ;  /* 0x0000000000007b1d */ /* 0x000fec0000010000 */
[----:B------:R-:W1:Y:S04]  /*2bed0*/  LDS.128 R40, [R2] ;  /* 0x0000000002287984 */ /* 0x000e680000000c00 */
[----:B------:R-:W2:Y:S04]  /*2bee0*/  LDS.128 R12, [R2+0x800] ;  /* 0x00080000020c7984 */ /* 0x000ea80000000c00 */
[----:B------:R-:W3:Y:S04]  /*2bef0*/  LDS.128 R8, [R2+0x1000] ;  /* 0x0010000002087984 */ /* 0x000ee80000000c00 */
[----:B------:R-:W-:Y:S04]  /*2bf00*/  LDS.128 R240, [R2+0x1800] ;  /* 0x0018000002f07984 */ /* 0x000fe80000000c00 */
[----:B------:R-:W4:Y:S04]  /*2bf10*/  LDS.128 R236, [R208] ;  /* 0x00000000d0ec7984 */ /* 0x000f280000000c00 */
[----:B------:R-:W-:Y:S04]  /*2bf20*/  LDS.128 R224, [R208+0x800] ;  /* 0x00080000d0e07984 */ /* 0x000fe80000000c00 */
[----:B------:R-:W-:Y:S04]  /*2bf30*/  LDS.128 R104, [R208+0x1000] ;  /* 0x00100000d0687984 */ /* 0x000fe80000000c00 */
[----:B------:R-:W4:Y:S04]  /*2bf40*/  LDS.128 R140, [R252] ;  /* 0x00000000fc8c7984 */ /* 0x000f280000000c00 */
[----:B------:R-:W-:Y:S04]  /*2bf50*/  LDS.128 R108, [R252+0x800] ;  /* 0x00080000fc6c7984 */ /* 0x000fe80000000c00 */
[----:B------:R-:W-:Y:S04]  /*2bf60*/  LDS.128 R44, [R252+0x1000] ;  /* 0x00100000fc2c7984 */ /* 0x000fe80000000c00 */
[----:B-1----:R-:W-:Y:S04]  /*2bf70*/  STL.64 [R1+0x60], R40 ;  /* 0x0000602801007387 */ /* 0x002fe80000100a00 */
[----:B------:R-:W-:Y:S04]  /*2bf80*/  STL.64 [R1+0x68], R42 ;  /* 0x0000682a01007387 */ /* 0x000fe80000100a00 */
[----:B--2---:R-:W-:Y:S04]  /*2bf90*/  STL.64 [R1+0x50], R12 ;  /* 0x0000500c01007387 */ /* 0x004fe80000100a00 */
[----:B------:R-:W-:Y:S04]  /*2bfa0*/  STL.64 [R1+0x58], R14 ;  /* 0x0000580e01007387 */ /* 0x000fe80000100a00 */
[----:B---3--:R-:W-:Y:S04]  /*2bfb0*/  STL.64 [R1+0x40], R8 ;  /* 0x0000400801007387 */ /* 0x008fe80000100a00 */
[----:B------:R-:W-:Y:S04]  /*2bfc0*/  STL.64 [R1+0x48], R10 ;  /* 0x0000480a01007387 */ /* 0x000fe80000100a00 */
[----:B------:R-:W-:Y:S04]  /*2bfd0*/  LDS.128 R8, [R208+0x1800] ;  /* 0x00180000d0087984 */ /* 0x000fe80000000c00 */
[----:B------:R-:W-:Y:S04]  /*2bfe0*/  LDS.128 R40, [R252+0x1800] ;  /* 0x00180000fc287984 */ /* 0x000fe80000000c00 */
[----:B------:R-:W1:Y:S04]  /*2bff0*/  LDS.128 R136, [R3] ;  /* 0x0000000003887984 */ /* 0x000e680000000c00 */
[----:B------:R-:W2:Y:S04]  /*2c000*/  LDS.128 R76, [R3+0x800] ;  /* 0x00080000034c7984 */ /* 0x000ea80000000c00 */
[----:B------:R-:W3:Y:S04]  /*2c010*/  LDS.128 R72, [R3+0x1000] ;  /* 0x0010000003487984 */ /* 0x000ee80000000c00 */
[----:B------:R-:W1:Y:S04]  /*2c020*/  LDS.128 R12, [R3+0x1800] ;  /* 0x00180000030c7984 */ /* 0x000e680000000c00 */
[----:B------:R-:W-:Y:S06]  /*2c030*/  BAR.SYNC.DEFER_BLOCKING 0x0 ;  /* 0x0000000000007b1d */ /* 0x000fec0000010000 */
[----:B------:R1:W-:Y:S04]  /*2c040*/  STS.128 [R0+0x180], R160 ;  /* 0x000180a000007388 */ /* 0x0003e80000000c00 */
[----:B-----5:R5:W-:Y:S01]  /*2c050*/  STS.128 [R0], R168 ;  /* 0x000000a800007388 */ /* 0x020be20000000c00 */
[----:B-1----:R-:W-:-:S02]  /*2c060*/  IMAD.MOV.U32 R160, RZ, RZ, R132 ;  /* 0x000000ffffa07224 */ /* 0x002fc400078e0084 */
[----:B------:R-:W-:Y:S01]  /*2c070*/  IMAD.MOV.U32 R161, RZ, RZ, R133 ;  /* 0x000000ffffa17224 */ /* 0x000fe200078e0085 */
[----:B-----5:R-:W5:Y:S01]  /*2c080*/  LDL.LU R168, [R1+0xc8] ;  /* 0x0000c80001a87983 */ /* 0x020f620000300800 */
        /* <DEDUP_REMOVED lines=17> */
[----:B------:R-:W-:Y:S01]  /*2c1a0*/  IMAD.MOV.U32 R103, RZ, RZ, R99 ;  /* 0x000000ffff677224 */ /* 0x000fe200078e0063 */
[----:B------:R-:W2:Y:S01]  /*2c1b0*/  LDL.LU R68, [R1+0x1d0] ;  /* 0x0001d00001447983 */ /* 0x000ea20000300800 */
[----:B------:R-:W-:Y:S02]  /*2c1c0*/  IMAD.MOV.U32 R97, RZ, RZ, R69 ;  /* 0x000000ffff617224 */ /* 0x000fe400078e0045 */
[----:B------:R-:W-:Y:S01]  /*2c1d0*/  IMAD.MOV.U32 R98, RZ, RZ, R64 ;  /* 0x000000ffff627224 */ /* 0x000fe200078e0040 */
[----:B------:R-:W2:Y:S01]  /*2c1e0*/  LDL.LU R69, [R1+0x1d4] ;  /* 0x0001d40001457983 */ /* 0x000ea20000300800 */
[----:B------:R-:W-:-:S02]  /*2c1f0*/  IMAD.MOV.U32 R99, RZ, RZ, R65 ;  /* 0x000000ffff637224 */ /* 0x000fc400078e0041 */
        /* <DEDUP_REMOVED lines=9> */
[----:B------:R-:W4:Y:S04]  /*2c290*/  LDL.LU R204, [R1+0x30] ;  /* 0x0000300001cc7983 */ /* 0x000f280000300800 */
[----:B------:R-:W4:Y:S04]  /*2c2a0*/  LDL.LU R205, [R1+0x34] ;  /* 0x0000340001cd7983 */ /* 0x000f280000300800 */
[----:B------:R-:W4:Y:S04]  /*2c2b0*/  LDL.LU R206, [R1+0x20] ;  /* 0x0000200001ce7983 */ /* 0x000f280000300800 */
[----:B------:R-:W4:Y:S04]  /*2c2c0*/  LDL.LU R207, [R1+0x24] ;  /* 0x0000240001cf7983 */ /* 0x000f280000300800 */
[----:B------:R1:W-:Y:S01]  /*2c2d0*/  STS.128 [R0+0x280], R132 ;  /* 0x0002808400007388 */ /* 0x0003e20000000c00 */
[----:B------:R-:W-:-:S02]  /*2c2e0*/  IMAD.MOV.U32 R172, RZ, RZ, R164 ;  /* 0x000000ffffac7224 */ /* 0x000fc400078e00a4 */
[----:B------:R-:W-:Y:S01]  /*2c2f0*/  IMAD.MOV.U32 R173, RZ, RZ, R165 ;  /* 0x000000ffffad7224 */ /* 0x000fe200078e00a5 */
[----:B------:R-:W-:Y:S04]  /*2c300*/  STS.128 [R0+0x300], R128 ;  /* 0x0003008000007388 */ /* 0x000fe80000000c00 */
[----:B------:R-:W-:Y:S01]  /*2c310*/  STS.128 [R0+0x100], R172 ;  /* 0x000100ac00007388 */ /* 0x000fe20000000c00 */
[----:B-1----:R-:W-:Y:S02]  /*2c320*/  IMAD.MOV.U32 R134, RZ, RZ, R32 ;  /* 0x000000ffff867224 */ /* 0x002fe400078e0020 */
        /* <DEDUP_REMOVED lines=10> */
[----:B------:R-:W-:Y:S01]  /*2c3d0*/  IMAD.MOV.U32 R177, RZ, RZ, R7 ;  /* 0x000000ffffb17224 */ /* 0x000fe200078e0007 */
[----:B------:R-:W-:Y:S04]  /*2c3e0*/  STS.128 [R0+0x380], R100 ;  /* 0x0003806400007388 */ /* 0x000fe80000000c00 */
[----:B------:R-:W-:Y:S04]  /*2c3f0*/  STS.128 [R0+0x400], R96 ;  /* 0x0004006000007388 */ /* 0x000fe80000000c00 */
[----:B------:R-:W-:Y:S04]  /*2c400*/  STS.128 [R0+0x480], R64 ;  /* 0x0004804000007388 */ /* 0x000fe80000000c00 */
[----:B------:R-:W-:Y:S04]  /*2c410*/  STS.128 [R0+0x600], R132 ;  /* 0x0006008400007388 */ /* 0x000fe80000000c00 */
[----:B------:R-:W-:Y:S04]  /*2c420*/  STS.128 [R0+0x680], R32 ;  /* 0x0006802000007388 */ /* 0x000fe80000000c00 */
[----:B------:R-:W-:Y:S04]  /*2c430*/  STS.128 [R0+0x700], R36 ;  /* 0x0007002400007388 */ /* 0x000fe80000000c00 */
[----:B------:R-:W-:Y:S01]  /*2c440*/  STS.128 [R0+0x780], R176 ;  /* 0x000780b000007388 */ /* 0x000fe20000000c00 */
[----:B------:R-:W-:-:S02]  /*2c450*/  IMAD.MOV.U32 R210, RZ, RZ, R152 ;  /* 0x000000ffffd27224 */ /* 0x000fc400078e0098 */
[----:B------:R-:W-:Y:S02]  /*2c460*/  IMAD.MOV.U32 R211, RZ, RZ, R153 ;  /* 0x000000ffffd37224 */ /* 0x000fe400078e0099 */
[----:B------:R-:W-:Y:S02]  /*2c470*/  IMAD.MOV.U32 R152, RZ, RZ, R158 ;  /* 0x000000ffff987224 */ /* 0x000fe400078e009e */
[----:B------:R-:W-:Y:S01]  /*2c480*/  IMAD.MOV.U32 R153, RZ, RZ, R159 ;  /* 0x000000ffff997224 */ /* 0x000fe200078e009f */
[----:B-----5:R-:W-:Y:S04]  /*2c490*/  STS.128 [R0+0x80], R168 ;  /* 0x000080a800007388 */ /* 0x020fe80000000c00 */
[----:B--2---:R-:W-:Y:S04]  /*2c4a0*/  STS.128 [R0+0x500], R68 ;  /* 0x0005004400007388 */ /* 0x004fe80000000c00 */
[----:B---3--:R-:W-:Y:S04]  /*2c4b0*/  STS.128 [R0+0x580], R160 ;  /* 0x000580a000007388 */ /* 0x008fe80000000c00 */
[----:B------:R-:W-:Y:S06]  /*2c4c0*/  BAR.SYNC.DEFER_BLOCKING 0x0 ;  /* 0x0000000000007b1d */ /* 0x000fec0000010000 */
[----:B------:R-:W1:Y:S04]  /*2c4d0*/  LDS.128 R196, [R2] ;  /* 0x0000000002c47984 */ /* 0x000e680000000c00 */
[----:B------:R-:W-:Y:S04]  /*2c4e0*/  LDS.128 R172, [R2+0x800] ;  /* 0x0008000002ac7984 */ /* 0x000fe80000000c00 */
[----:B------:R-:W-:Y:S04]  /*2c4f0*/  LDS.128 R96, [R2+0x1000] ;  /* 0x0010000002607984 */ /* 0x000fe80000000c00 */
[----:B------:R-:W-:Y:S04]  /*2c500*/  LDS.128 R68, [R2+0x1800] ;  /* 0x0018000002447984 */ /* 0x000fe80000000c00 */
[----:B------:R-:W2:Y:S04]  /*2c510*/  LDS.128 R192, [R208] ;  /* 0x00000000d0c07984 */ /* 0x000ea80000000c00 */
[----:B------:R-:W-:Y:S04]  /*2c520*/  LDS.128 R132, [R208+0x800] ;  /* 0x00080000d0847984 */ /* 0x000fe80000000c00 */
[----:B------:R-:W-:Y:S04]  /*2c530*/  LDS.128 R128, [R208+0x1000] ;  /* 0x00100000d0807984 */ /* 0x000fe80000000c00 */
[----:B------:R-:W-:Y:S04]  /*2c540*/  LDS.128 R64, [R208+0x1800] ;  /* 0x00180000d0407984 */ /* 0x000fe80000000c00 */
[----:B------:R-:W3:Y:S04]  /*2c550*/  LDS.128 R168, [R252] ;  /* 0x00000000fca87984 */ /* 0x000ee80000000c00 */
[----:B------:R-:W-:Y:S04]  /*2c560*/  LDS.128 R164, [R252+0x800] ;  /* 0x00080000fca47984 */ /* 0x000fe80000000c00 */
[----:B------:R-:W-:Y:S04]  /*2c570*/  LDS.128 R100, [R252+0x1000] ;  /* 0x00100000fc647984 */ /* 0x000fe80000000c00 */
[----:B------:R-:W-:Y:S04]  /*2c580*/  LDS.128 R4, [R252+0x1800] ;  /* 0x00180000fc047984 */ /* 0x000fe80000000c00 */
[----:B------:R-:W5:Y:S04]  /*2c590*/  LDS.128 R176, [R3] ;  /* 0x0000000003b07984 */ /* 0x000f680000000c00 */
[----:B------:R-:W1:Y:S04]  /*2c5a0*/  LDS.128 R160, [R3+0x800] ;  /* 0x0008000003a07984 */ /* 0x000e680000000c00 */
[----:B------:R-:W1:Y:S04]  /*2c5b0*/  LDS.128 R36, [R3+0x1000] ;  /* 0x0010000003247984 */ /* 0x000e680000000c00 */
[----:B------:R-:W1:Y:S04]  /*2c5c0*/  LDS.128 R32, [R3+0x1800] ;  /* 0x0018000003207984 */ /* 0x000e680000000c00 */
[----:B------:R-:W-:Y:S06]  /*2c5d0*/  BAR.SYNC.DEFER_BLOCKING 0x0 ;  /* 0x0000000000007b1d */ /* 0x000fec0000010000 */
[----:B------:R1:W-:Y:S04]  /*2c5e0*/  STS.128 [R0+0x180], R152 ;  /* 0x0001809800007388 */ /* 0x0003e80000000c00 */
[----:B----4-:R4:W-:Y:S01]  /*2c5f0*/  STS.128 [R0], R204 ;  /* 0x000000cc00007388 */ /* 0x0109e20000000c00 */
[----:B-1----:R-:W-:-:S02]  /*2c600*/  IMAD.MOV.U32 R152, RZ, RZ, R124 ;  /* 0x000000ffff987224 */ /* 0x002fc400078e007c */
[----:B------:R-:W-:Y:S01]  /*2c610*/  IMAD.MOV.U32 R153, RZ, RZ, R125 ;  /* 0x000000ffff997224 */ /* 0x000fe200078e007d */
[----:B----4-:R-:W4:Y:S01]  /*2c620*/  LDL.LU R204, [R1+0x38] ;  /* 0x0000380001cc7983 */ /* 0x010f220000300800 */
        /* <DEDUP_REMOVED lines=8> */
[----:B------:R-:W4:Y:S01]  /*2c6b0*/  LDL.LU R207, [R1+0x2c] ;  /* 0x00002c0001cf7983 */ /* 0x000f220000300800 */
        /* <DEDUP_REMOVED lines=17> */
[----:B------:R-:W2:Y:S04]  /*2c7d0*/  LDL.LU R62, [R1] ;  /* 0x00000000013e7983 */ /* 0x000ea80000300800 */
[----:B------:R-:W2:Y:S04]  /*2c7e0*/  LDL.LU R63, [R1+0x4] ;  /* 0x00000400013f7983 */ /* 0x000ea80000300800 */
[----:B-1----:R-:W3:Y:S04]  /*2c7f0*/  LDL.LU R152, [R1+0x18] ;  /* 0x0000180001987983 */ /* 0x002ee80000300800 */
[----:B------:R-:W3:Y:S04]  /*2c800*/  LDL.LU R153, [R1+0x1c] ;  /* 0x00001c0001997983 */ /* 0x000ee80000300800 */
[----:B------:R-:W3:Y:S04]  /*2c810*/  LDL.LU R154, [R1+0x8] ;  /* 0x00000800019a7983 */ /* 0x000ee80000300800 */
[----:B------:R-:W3:Y:S01]  /*2c820*/  LDL.LU R155, [R1+0xc] ;  /* 0x00000c00019b7983 */ /* 0x000ee20000300800 */
[----:B------:R-:W-:-:S03]  /*2c830*/  IMAD.MOV.U32 R208, RZ, RZ, R156 ;  /* 0x000000ffffd07224 */ /* 0x000fc600078e009c */
[----:B------:R1:W-:Y:S01]  /*2c840*/  STS.128 [R0+0x380], R92 ;  /* 0x0003805c00007388 */ /* 0x0003e20000000c00 */
[----:B------:R-:W-:-:S03]  /*2c850*/  IMAD.MOV.U32 R209, RZ, RZ, R157 ;  /* 0x000000ffffd17224 */ /* 0x000fc600078e009d */
[----:B------:R5:W-:Y:S04]  /*2c860*/  STS.128 [R0+0x280], R124 ;  /* 0x0002807c00007388 */ /* 0x000be80000000c00 */
[----:B------:R5:W-:Y:S01]  /*2c870*/  STS.128 [R0+0x400], R88 ;  /* 0x0004005800007388 */ /* 0x000be20000000c00 */
[----:B-1----:R-:W-:Y:S02]  /*2c880*/  IMAD.MOV.U32 R94, RZ, RZ, R184 ;  /* 0x000000ffff5e7224 */ /* 0x002fe400078e00b8 */
[----:B------:R-:W-:Y:S02]  /*2c890*/  IMAD.MOV.U32 R95, RZ, RZ, R185 ;  /* 0x000000ffff5f7224 */ /* 0x000fe400078e00b9 */
[----:B-----5:R-:W-:Y:S02]  /*2c8a0*/  IMAD.MOV.U32 R124, RZ, RZ, R28 ;  /* 0x000000ffff7c7224 */ /* 0x020fe400078e001c */
        /* <DEDUP_REMOVED lines=18> */
[----:B------:R-:W-:Y:S01]  /*2c9d0*/  IMAD.MOV.U32 R25, RZ, RZ, R233 ;  /* 0x000000ffff197224 */ /* 0x000fe200078e00e9 */
[----:B------:R-:W-:Y:S01]  /*2c9e0*/  LOP3.LUT R233, R2, 0x20, RZ, 0x3c, !PT ;  /* 0x0000002002e97812 */ /* 0x000fe200078e3cff */
[----:B------:R-:W-:-:S02]  /*2c9f0*/  IMAD.MOV.U32 R26, RZ, RZ, R228 ;  /* 0x000000ffff1a7224 */ /* 0x000fc400078e00e4 */
[----:B------:R-:W-:Y:S02]  /*2ca00*/  IMAD.MOV.U32 R27, RZ, RZ, R229 ;  /* 0x000000ffff1b7224 */ /* 0x000fe400078e00e5 */
[----:B------:R-:W-:Y:S02]  /*2ca10*/  IMAD.MOV.U32 R228, RZ, RZ, R234 ;  /* 0x000000ffffe47224 */ /* 0x000fe400078e00ea */
[----:B------:R-:W-:Y:S02]  /*2ca20*/  IMAD.MOV.U32 R229, RZ, RZ, R235 ;  /* 0x000000ffffe57224 */ /* 0x000fe400078e00eb */
[----:B------:R-:W-:Y:S02]  /*2ca30*/  IMAD.MOV.U32 R24, RZ, RZ, R232 ;  /* 0x000000ffff187224 */ /* 0x000fe400078e00e8 */
[----:B------:R-:W5:Y:S04]  /*2ca40*/  LDL.LU R232, [R1+0x264] ;  /* 0x0002640001e87983 */ /* 0x000f680000300800 */
[----:B------:R-:W5:Y:S04]  /*2ca50*/  LDL.LU R234, [R1+0x64] ;  /* 0x0000640001ea7983 */ /* 0x000f680000300800 */
[----:B------:R-:W5:Y:S04]  /*2ca60*/  LDL.LU R235, [R1+0x60] ;  /* 0x0000600001eb7983 */ /* 0x000f680000300800 */
[----:B----4-:R-:W-:Y:S04]  /*2ca70*/  STS.128 [R0+0x80], R204 ;  /* 0x000080cc00007388 */ /* 0x010fe80000000c00 */
        /* <DEDUP_REMOVED lines=15> */
[----:B------:R-:W4:Y:S04]  /*2cb70*/  LDS.128 R208, [R3] ;  /* 0x0000000003d07984 */ /* 0x000f280000000c00 */
[----:B------:R-:W1:Y:S04]  /*2cb80*/  LDS.128 R212, [R3+0x800] ;  /* 0x0008000003d47984 */ /* 0x000e680000000c00 */
[----:B------:R-:W1:Y:S04]  /*2cb90*/  LDS.128 R216, [R3+0x1000] ;  /* 0x0010000003d87984 */ /* 0x000e680000000c00 */
[----:B------:R-:W1:Y:S04]  /*2cba0*/  LDS.128 R220, [R3+0x1800] ;  /* 0x0018000003dc7984 */ /* 0x000e680000000c00 */
[----:B------:R-:W-:Y:S06]  /*2cbb0*/  BAR.SYNC.DEFER_BLOCKING 0x0 ;  /* 0x0000000000007b1d */ /* 0x000fec0000010000 */
[----:B------:R1:W-:Y:S04]  /*2cbc0*/  STS.128 [R0+0x80], R228 ;  /* 0x000080e400007388 */ /* 0x0003e80000000c00 */
[----:B-1----:R-:W2:Y:S04]  /*2cbd0*/  LDL.LU R231, [R1+0x8ac] ;  /* 0x0008ac0001e77983 */ /* 0x002ea80000300800 */
[----:B------:R1:W-:Y:S02]  /*2cbe0*/  STS.128 [R0], R24 ;  /* 0x0000001800007388 */ /* 0x0003e40000000c00 */
        /* <DEDUP_REMOVED lines=8> */
[----:B------:R-:W-:Y:S01]  /*2cc70*/  IMAD.MOV.U32 R27, RZ, RZ, R113 ;  /* 0x000000ffff1b7224 */ /* 0x000fe200078e0071 */
[----:B-----5:R-:W-:-:S04]  /*2cc80*/  IADD3 R112, R232, 0x1, RZ ;  /* 0x00000001e8707810 */ /* 0x020fc80007ffe0ff */
[----:B------:R1:W-:Y:S01]  /*2cc90*/  STS.128 [R0+0x200], R24 ;  /* 0x0002001800007388 */ /* 0x0003e20000000c00 */
[----:B------:R-:W-:Y:S01]  /*2cca0*/  IADD3 R113, R232, 0x2, RZ ;  /* 0x00000002e8717810 */ /* 0x000fe20007ffe0ff */
[----:B------:R-:W-:Y:S02]  /*2ccb0*/  IMAD.MOV.U32 R144, RZ, RZ, R150 ;  /* 0x000000ffff907224 */ /* 0x000fe400078e0096 */
[----:B-1----:R-:W-:Y:S02]  /*2ccc0*/  IMAD.MOV.U32 R24, RZ, RZ, R84 ;  /* 0x000000ffff187224 */ /* 0x002fe400078e0054 */
[----:B------:R-:W-:Y:S02]  /*2ccd0*/  IMAD.MOV.U32 R25, RZ, RZ, R85 ;  /* 0x000000ffff197224 */ /* 0x000fe400078e0055 */
[----:B------:R-:W-:Y:S02]  /*2cce0*/  IMAD.MOV.U32 R26, RZ, RZ, R80 ;  /* 0x000000ffff1a7224 */ /* 0x000fe400078e0050 */
[----:B------:R-:W-:-:S02]  /*2ccf0*/  IMAD.MOV.U32 R27, RZ, RZ, R81 ;  /* 0x000000ffff1b7224 */ /* 0x000fc400078e0051 */
[----:B------:R-:W-:Y:S02]  /*2cd00*/  IMAD.MOV.U32 R80, RZ, RZ, R86 ;  /* 0x000000ffff507224 */ /* 0x000fe400078e0056 */
[----:B------:R-:W-:Y:S01]  /*2cd10*/  IMAD.MOV.U32 R81, RZ, RZ, R87 ;  /* 0x000000ffff517224 */ /* 0x000fe200078e0057 */
[----:B------:R1:W-:Y:S01]  /*2cd20*/  STS.128 [R0+0x300], R24 ;  /* 0x0003001800007388 */ /* 0x0003e20000000c00 */
[----:B------:R-:W-:-:S03]  /*2cd30*/  IMAD.MOV.U32 R145, RZ, RZ, R151 ;  /* 0x000000ffff917224 */ /* 0x000fc600078e0097 */
[----:B------:R5:W-:Y:S01]  /*2cd40*/  STS.128 [R0+0x380], R80 ;  /* 0x0003805000007388 */ /* 0x000be20000000c00 */
[----:B-1----:R-:W-:Y:S02]  /*2cd50*/  IMAD.MOV.U32 R24, RZ, RZ, R52 ;  /* 0x000000ffff187224 */ /* 0x002fe400078e0034 */
[----:B------:R-:W-:Y:S02]  /*2cd60*/  IMAD.MOV.U32 R25, RZ, RZ, R53 ;  /* 0x000000ffff197224 */ /* 0x000fe400078e0035 */
[----:B------:R-:W-:Y:S02]  /*2cd70*/  IMAD.MOV.U32 R26, RZ, RZ, R48 ;  /* 0x000000ffff1a7224 */ /* 0x000fe400078e0030 */
[----:B------:R-:W-:Y:S02]  /*2cd80*/  IMAD.MOV.U32 R27, RZ, RZ, R49 ;  /* 0x000000ffff1b7224 */ /* 0x000fe400078e0031 */
[----:B------:R-:W-:Y:S02]  /*2cd90*/  IMAD.MOV.U32 R52, RZ, RZ, R54 ;  /* 0x000000ffff347224 */ /* 0x000fe400078e0036 */
[----:B------:R-:W-:Y:S01]  /*2cda0*/  IMAD.MOV.U32 R53, RZ, RZ, R55 ;  /* 0x000000ffff357224 */ /* 0x000fe200078e0037 */
[----:B------:R1:W-:Y:S01]  /*2cdb0*/  STS.128 [R0+0x400], R24 ;  /* 0x0004001800007388 */ /* 0x0003e20000000c00 */
[----:B------:R-:W-:-:S02]  /*2cdc0*/  IMAD.MOV.U32 R54, RZ, RZ, R50 ;  /* 0x000000ffff367224 */ /* 0x000fc400078e0032 */
[----:B------:R-:W-:Y:S02]  /*2cdd0*/  IMAD.MOV.U32 R55, RZ, RZ, R51 ;  /* 0x000000ffff377224 */ /* 0x000fe400078e0033 */
[----:B-----5:R-:W-:Y:S02]  /*2cde0*/  IMAD.MOV.U32 R80, RZ, RZ, R20 ;  /* 0x000000ffff507224 */ /* 0x020fe400078e0014 */
[----:B------:R-:W-:Y:S02]  /*2cdf0*/  IMAD.MOV.U32 R81, RZ, RZ, R21 ;  /* 0x000000ffff517224 */ /* 0x000fe400078e0015 */
[----:B------:R-:W-:Y:S02]  /*2ce00*/  IMAD.MOV.U32 R50, RZ, RZ, R244 ;  /* 0x000000ffff327224 */ /* 0x000fe400078e00f4 */
[----:B------:R-:W-:Y:S02]  /*2ce10*/  IMAD.MOV.U32 R51, RZ, RZ, R245 ;  /* 0x000000ffff337224 */ /* 0x000fe400078e00f5 */
[----:B------:R-:W-:-:S02]  /*2ce20*/  IMAD.MOV.U32 R20, RZ, RZ, R22 ;  /* 0x000000ffff147224 */ /* 0x000fc400078e0016 */
[----:B------:R-:W-:Y:S02]  /*2ce30*/  IMAD.MOV.U32 R21, RZ, RZ, R23 ;  /* 0x000000ffff157224 */ /* 0x000fe400078e0017 */
        /* <DEDUP_REMOVED lines=16> */
[----:B------:R1:W-:Y:S04]  /*2cf40*/  STS.128 [R0+0x500], R48 ;  /* 0x0005003000007388 */ /* 0x0003e80000000c00 */
[----:B------:R-:W-:Y:S04]  /*2cf50*/  STS.128 [R0+0x580], R244 ;  /* 0x000580f400007388 */ /* 0x000fe80000000c00 */
[----:B------:R-:W-:Y:S04]  /*2cf60*/  STS.128 [R0+0x600], R80 ;  /* 0x0006005000007388 */ /* 0x000fe80000000c00 */
[----:B------:R5:W-:Y:S04]  /*2cf70*/  STS.128 [R0+0x680], R20 ;  /* 0x0006801400007388 */ /* 0x000be80000000c00 */
[----:B------:R-:W-:Y:S04]  /*2cf80*/  STS.128 [R0+0x700], R24 ;  /* 0x0007001800007388 */ /* 0x000fe80000000c00 */
[----:B------:R-:W-:Y:S01]  /*2cf90*/  STS.128 [R0+0x780], R200 ;  /* 0x000780c800007388 */ /* 0x000fe20000000c00 */
[----:B------:R-:W-:-:S05]  /*2cfa0*/  IMAD R19, R232, c[0x0][0x198], RZ ;  /* 0x00006600e8137a24 */ /* 0x000fca00078e02ff */
[----:B-1----:R-:W-:-:S04]  /*2cfb0*/  IADD3 R49, R19, c[0x0][0x198], RZ ;  /* 0x0000660013317a10 */ /* 0x002fc80007ffe0ff */
[----:B------:R-:W-:Y:S02]  /*2cfc0*/  IADD3 R51, R49, c[0x0][0x198], RZ ;  /* 0x0000660031337a10 */ /* 0x000fe40007ffe0ff */
[----:B--2---:R-:W-:-:S04]  /*2cfd0*/  ISETP.GE.AND P0, PT, R231, c[0x0][0x178], PT ;  /* 0x00005e00e7007a0c */ /* 0x004fc80003f06270 */
[----:B------:R-:W-:Y:S02]  /*2cfe0*/  ISETP.LT.AND P3, PT, R112, c[0x0][0x17c], !P0 ;  /* 0x00005f0070007a0c */ /* 0x000fe40004761270 */
[----:B------:R-:W-:Y:S02]  /*2cff0*/  IADD3 R112, R232, 0x3, RZ ;  /* 0x00000003e8707810 */ /* 0x000fe40007ffe0ff */
[----:B------:R-:W-:Y:S01]  /*2d000*/  ISETP.LT.AND P1, PT, R113, c[0x0][0x17c], !P0 ;  /* 0x00005f0071007a0c */ /* 0x000fe20004721270 */
[----:B------:R-:W-:Y:S01]  /*2d010*/  IMAD.MOV.U32 R113, RZ, RZ, R119 ;  /* 0x000000ffff717224 */ /* 0x000fe200078e0077 */
[----:B------:R-:W-:Y:S01]  /*2d020*/  ISETP.LT.AND P5, PT, R112, c[0x0][0x17c], !P0 ;  /* 0x00005f0070007a0c */ /* 0x000fe200047a1270 */
[----:B------:R-:W-:-:S05]  /*2d030*/  IMAD.MOV.U32 R112, RZ, RZ, R118 ;  /* 0x000000ffff707224 */ /* 0x000fca00078e0076 */
[----:B------:R-:W-:Y:S04]  /*2d040*/  STS.128 [R0+0x280], R112 ;  /* 0x0002807000007388 */ /* 0x000fe80000000c00 */
[----:B------:R-:W-:Y:S01]  /*2d050*/  BAR.SYNC.DEFER_BLOCKING 0x0 ;  /* 0x0000000000007b1d */ /* 0x000fe20000010000 */
[----:B------:R-:W-:Y:S01]  /*2d060*/  IMAD R17, R231, c[0x0][0x194], RZ ;  /* 0x00006500e7117a24 */ /* 0x000fe200078e02ff */
[----:B------:R-:W-:-:S04]  /*2d070*/  ISETP.LT.AND P4, PT, R232, c[0x0][0x17c], !P0 ;  /* 0x00005f00e8007a0c */ /* 0x000fc80004781270 */
[----:B------:R-:W-:-:S04]  /*2d080*/  LEA R16, P6, R17, c[0x0][0x170], 0x2 ;  /* 0x00005c0011107a11 */ /* 0x000fc800078c10ff */
[----:B------:R-:W-:Y:S02]  /*2d090*/  LEA.HI.X.SX32 R17, R17, c[0x0][0x174], 0x2, P6 ;  /* 0x00005d0011117a11 */ /* 0x000fe400030f16ff */
[----:B------:R-:W-:-:S04]  /*2d0a0*/  LEA R18, P6, R19, R16, 0x2 ;  /* 0x0000001013127211 */ /* 0x000fc800078c10ff */
[----:B------:R-:W-:Y:S02]  /*2d0b0*/  LEA.HI.X.SX32 R19, R19, R17, 0x2, P6 ;  /* 0x0000001113137211 */ /* 0x000fe400030f16ff */
[----:B------:R-:W-:-:S04]  /*2d0c0*/  LEA R48, P6, R49, R16, 0x2 ;  /* 0x0000001031307211 */ /* 0x000fc800078c10ff */
[----:B------:R-:W-:Y:S01]  /*2d0d0*/  LEA.HI.X.SX32 R49, R49, R17, 0x2, P6 ;  /* 0x0000001131317211 */ /* 0x000fe200030f16ff */
[----:B------:R1:W-:Y:S04]  /*2d0e0*/  @P4 STG.E [R18.64], R235 ;  /* 0x000000eb12004986 */ /* 0x0003e8000c101904 */
[----:B------:R2:W-:Y:S01]  /*2d0f0*/  @P3 STG.E [R48.64], R234 ;  /* 0x000000ea30003986 */ /* 0x0005e2000c101904 */
[----:B-----5:R-:W-:Y:S02]  /*2d100*/  IADD3 R22, R232, 0x6, RZ ;  /* 0x00000006e8167810 */ /* 0x020fe40007ffe0ff */
[C---:B------:R-:W-:Y:S01]  /*2d110*/  IADD3 R23, R51.reuse, c[0x0][0x198], RZ ;  /* 0x0000660033177a10 */ /* 0x040fe20007ffe0ff */
[----:B------:R-:W-:Y:S04]  /*2d120*/  LDS.128 R52, [R3+0x800] ;  /* 0x0008000003347984 */ /* 0x000fe80000000c00 */
[----:B-1----:R-:W5:Y:S04]  /*2d130*/  LDL.LU R235, [R1+0x50] ;  /* 0x0000500001eb7983 */ /* 0x002f680000300800 */
[----:B--2---:R-:W2:Y:S01]  /*2d140*/  LDL.LU R234, [R1+0x54] ;  /* 0x0000540001ea7983 */ /* 0x004ea20000300800 */
[----:B------:R-:W-:-:S02]  /*2d150*/  LEA R20, P6, R51, R16, 0x2 ;  /* 0x0000001033147211 */ /* 0x000fc400078c10ff */
[----:B------:R-:W-:Y:S02]  /*2d160*/  ISETP.LT.AND P3, PT, R22, c[0x0][0x17c], !P0 ;  /* 0x00005f0016007a0c */ /* 0x000fe40004761270 */
[-C--:B------:R-:W-:Y:S02]  /*2d170*/  LEA.HI.X.SX32 R21, R51, R17.reuse, 0x2, P6 ;  /* 0x0000001133157211 */ /* 0x080fe400030f16ff */
[C---:B------:R-:W-:Y:S02]  /*2d180*/  LEA R22, P6, R23.reuse, R16, 0x2 ;  /* 0x0000001017167211 */ /* 0x040fe400078c10ff */
[C---:B------:R-:W-:Y:S02]  /*2d190*/  IADD3 R19, R23.reuse, c[0x0][0x198], RZ ;  /* 0x0000660017137a10 */ /* 0x040fe40007ffe0ff */
[----:B------:R-:W-:Y:S02]  /*2d1a0*/  IADD3 R84, R232, 0x4, RZ ;  /* 0x00000004e8547810 */ /* 0x000fe40007ffe0ff */
[----:B------:R-:W-:-:S02]  /*2d1b0*/  LEA.HI.X.SX32 R23, R23, R17, 0x2, P6 ;  /* 0x0000001117177211 */ /* 0x000fc400030f16ff */
[CC--:B------:R-:W-:Y:S02]  /*2d1c0*/  LEA R18, P6, R19.reuse, R16.reuse, 0x2 ;  /* 0x0000001013127211 */ /* 0x0c0fe400078c10ff */
[C---:B------:R-:W-:Y:S02]  /*2d1d0*/  IADD3 R25, R19.reuse, c[0x0][0x198], RZ ;  /* 0x0000660013197a10 */ /* 0x040fe40007ffe0ff */
[----:B------:R-:W-:Y:S02]  /*2d1e0*/  ISETP.LT.AND P2, PT, R84, c[0x0][0x17c], !P0 ;  /* 0x00005f0054007a0c */ /* 0x000fe40004741270 */
[----:B------:R-:W-:Y:S02]  /*2d1f0*/  LEA.HI.X.SX32 R19, R19, R17, 0x2, P6 ;  /* 0x0000001113137211 */ /* 0x000fe400030f16ff */
[C---:B------:R-:W-:Y:S02]  /*2d200*/  LEA R24, P6, R25.reuse, R16, 0x2 ;  /* 0x0000001019187211 */ /* 0x040fe400078c10ff */
[----:B------:R-:W-:-:S02]  /*2d210*/  IADD3 R26, R25, c[0x0][0x198], RZ ;  /* 0x00006600191a7a10 */ /* 0x000fc40007ffe0ff */
[C---:B------:R-:W-:Y:S02]  /*2d220*/  IADD3 R50, R232.reuse, 0x5, RZ ;  /* 0x00000005e8327810 */ /* 0x040fe40007ffe0ff */
[----:B------:R-:W-:Y:S01]  /*2d230*/  IADD3 R0, R232, 0x7, RZ ;  /* 0x00000007e8007810 */ /* 0x000fe20007ffe0ff */
[----:B------:R1:W-:Y:S01]  /*2d240*/  @P1 STG.E [R20.64], R236 ;  /* 0x000000ec14001986 */ /* 0x0003e2000c101904 */
[----:B------:R-:W-:Y:S02]  /*2d250*/  LEA.HI.X.SX32 R25, R25, R17, 0x2, P6 ;  /* 0x0000001119197211 */ /* 0x000fe400030f16ff */
[----:B------:R-:W-:Y:S01]  /*2d260*/  ISETP.LT.AND P4, PT, R50, c[0x0][0x17c], !P0 ;  /* 0x00005f0032007a0c */ /* 0x000fe20004781270 */
[----:B------:R3:W-:Y:S01]  /*2d270*/  @P5 STG.E [R22.64], R237 ;  /* 0x000000ed16005986 */ /* 0x0007e2000c101904 */
[----:B------:R-:W-:Y:S02]  /*2d280*/  ISETP.LT.AND P1, PT, R0, c[0x0][0x17c], !P0 ;  /* 0x00005f0000007a0c */ /* 0x000fe40004721270 */
[----:B------:R-:W-:-:S02]  /*2d290*/  IADD3 R0, R232, 0x8, RZ ;  /* 0x00000008e8007810 */ /* 0x000fc40007ffe0ff */
[C---:B-1----:R-:W-:Y:S01]  /*2d2a0*/  LEA R20, P6, R26.reuse, R16, 0x2 ;  /* 0x000000101a147211 */ /* 0x042fe200078c10ff */
[----:B------:R-:W-:Y:S01]  /*2d2b0*/  LDS.128 R48, [R2+0x1000] ;  /* 0x0010000002307984 */ /* 0x000fe20000000c00 */
[----:B---3--:R-:W-:-:S03]  /*2d2c0*/  IADD3 R23, R26, c[0x0][0x198], RZ ;  /* 0x000066001a177a10 */ /* 0x008fc60007ffe0ff */
[----:B------:R1:W-:Y:S01]  /*2d2d0*/  @P2 STG.E [R18.64], R140 ;  /* 0x0000008c12002986 */ /* 0x0003e2000c101904 */
[-C--:B------:R-:W-:Y:S02]  /*2d2e0*/  LEA.HI.X.SX32 R21, R26, R17.reuse, 0x2, P6 ;  /* 0x000000111a157211 */ /* 0x080fe400030f16ff */
[C---:B------:R-:W-:Y:S02]  /*2d2f0*/  LEA R22, P6, R23.reuse, R16, 0x2 ;  /* 0x0000001017167211 */ /* 0x040fe400078c10ff */
[----:B------:R-:W-:Y:S02]  /*2d300*/  ISETP.LT.AND P5, PT, R0, c[0x0][0x17c], !P0 ;  /* 0x00005f0000007a0c */ /* 0x000fe400047a1270 */
[----:B------:R-:W-:Y:S02]  /*2d310*/  IADD3 R0, R232, 0x9, RZ ;  /* 0x00000009e8007810 */ /* 0x000fe40007ffe0ff */
[C---:B-1----:R-:W-:Y:S02]  /*2d320*/  IADD3 R19, R23.reuse, c[0x0][0x198], RZ ;  /* 0x0000660017137a10 */ /* 0x042fe40007ffe0ff */
[----:B------:R-:W-:-:S02]  /*2d330*/  LEA.HI.X.SX32 R23, R23, R17, 0x2, P6 ;  /* 0x0000001117177211 */ /* 0x000fc400030f16ff */
[C---:B------:R-:W-:Y:S02]  /*2d340*/  LEA R18, P6, R19.reuse, R16, 0x2 ;  /* 0x0000001013127211 */ /* 0x040fe400078c10ff */
[----:B------:R-:W-:Y:S02]  /*2d350*/  ISETP.LT.AND P2, PT, R0, c[0x0][0x17c], !P0 ;  /* 0x00005f0000007a0c */ /* 0x000fe40004741270 */
[C---:B------:R-:W-:Y:S01]  /*2d360*/  IADD3 R26, R19.reuse, c[0x0][0x198], RZ ;  /* 0x00006600131a7a10 */ /* 0x040fe20007ffe0ff */
[----:B------:R1:W-:Y:S01]  /*2d370*/  @P4 STG.E [R24.64], R141 ;  /* 0x0000008d18004986 */ /* 0x0003e2000c101904 */
[----:B------:R-:W-:-:S03]  /*2d380*/  LEA.HI.X.SX32 R19, R19, R17, 0x2, P6 ;  /* 0x0000001113137211 */ /* 0x000fc600030f16ff */
[----:B------:R-:W-:Y:S04]  /*2d390*/  @P3 STG.E [R20.64], R136 ;  /* 0x0000008814003986 */ /* 0x000fe8000c101904 */
[----:B------:R-:W-:Y:S01]  /*2d3a0*/  @P1 STG.E [R22.64], R137 ;  /* 0x0000008916001986 */ /* 0x000fe2000c101904 */
[----:B-1----:R-:W-:-:S04]  /*2d3b0*/  LEA R24, P6, R26, R16, 0x2 ;  /* 0x000000101a187211 */ /* 0x002fc800078c10ff */
[----:B------:R-:W-:Y:S01]  /*2d3c0*/  LEA.HI.X.SX32 R25, R26, R17, 0x2, P6 ;  /* 0x000000111a197211 */ /* 0x000fe200030f16ff */
[----:B-----5:R1:W-:Y:S04]  /*2d3d0*/  @P5 STG.E [R18.64], R235 ;  /* 0x000000eb12005986 */ /* 0x0203e8000c101904 */
[----:B--2---:R2:W-:Y:S04]  /*2d3e0*/  @P2 STG.E [R24.64], R234 ;  /* 0x000000ea18002986 */ /* 0x0045e8000c101904 */
[----:B-1----:R-:W3:Y:S04]  /*2d3f0*/  LDL.LU R235, [R1+0x40] ;  /* 0x0000400001eb7983 */ /* 0x002ee80000300800 */
[----:B--2---:R-:W2:Y:S01]  /*2d400*/  LDL.LU R234, [R1+0x44] ;  /* 0x0000440001ea7983 */ /* 0x004ea20000300800 */
[----:B------:R-:W-:-:S02]  /*2d410*/  IADD3 R0, R232, 0xa, RZ ;  /* 0x0000000ae8007810 */ /* 0x000fc40007ffe0ff */
[----:B------:R-:W-:Y:S02]  /*2d420*/  IADD3 R21, R26, c[0x0][0x198], RZ ;  /* 0x000066001a157a10 */ /* 0x000fe40007ffe0ff */
[----:B------:R-:W-:Y:S02]  /*2d430*/  ISETP.LT.AND P4, PT, R0, c[0x0][0x17c], !P0 ;  /* 0x00005f0000007a0c */ /* 0x000fe40004781270 */
[----:B------:R-:W-:Y:S02]  /*2d440*/  IADD3 R0, R232, 0xb, RZ ;  /* 0x0000000be8007810 */ /* 0x000fe40007ffe0ff */
[C---:B------:R-:W-:Y:S02]  /*2d450*/  LEA R20, P6, R21.reuse, R16, 0x2 ;  /* 0x0000001015147211 */ /* 0x040fe400078c10ff */
[----:B------:R-:W-:Y:S02]  /*2d460*/  ISETP.LT.AND P3, PT, R0, c[0x0][0x17c], !P0 ;  /* 0x00005f0000007a0c */ /* 0x000fe40004761270 */
[----:B------:R-:W-:-:S02]  /*2d470*/  IADD3 R23, R21, c[0x0][0x198], RZ ;  /* 0x0000660015177a10 */ /* 0x000fc40007ffe0ff */
[----:B------:R-:W-:Y:S02]  /*2d480*/  IADD3 R0, R232, 0xc, RZ ;  /* 0x0000000ce8007810 */ /* 0x000fe40007ffe0ff */
[----:B------:R-:W-:Y:S02]  /*2d490*/  LEA.HI.X.SX32 R21, R21, R17, 0x2, P6 ;  /* 0x0000001115157211 */ /* 0x000fe400030f16ff */
[C---:B------:R-:W-:Y:S02]  /*2d4a0*/  LEA R22, P6, R23.reuse, R16, 0x2 ;  /* 0x0000001017167211 */ /* 0x040fe400078c10ff */
[----:B------:R-:W-:Y:S02]  /*2d4b0*/  ISETP.LT.AND P1, PT, R0, c[0x0][0x17c], !P0 ;  /* 0x00005f0000007a0c */ /* 0x000fe40004721270 */
[----:B------:R-:W-:Y:S02]  /*2d4c0*/  IADD3 R26, R23, c[0x0][0x198], RZ ;  /* 0x00006600171a7a10 */ /* 0x000fe40007ffe0ff */
[----:B------:R-:W-:-:S02]  /*2d4d0*/  IADD3 R0, R232, 0xd, RZ ;  /* 0x0000000de8007810 */ /* 0x000fc40007ffe0ff */
[-C--:B------:R-:W-:Y:S02]  /*2d4e0*/  LEA.HI.X.SX32 R23, R23, R17.reuse, 0x2, P6 ;  /* 0x0000001117177211 */ /* 0x080fe400030f16ff */
[----:B------:R-:W-:Y:S02]  /*2d4f0*/  LEA R18, P6, R26, R16, 0x2 ;  /* 0x000000101a127211 */ /* 0x000fe400078c10ff */
[----:B------:R-:W-:Y:S02]  /*2d500*/  ISETP.LT.AND P5, PT, R0, c[0x0][0x17c], !P0 ;  /* 0x00005f0000007a0c */ /* 0x000fe400047a1270 */
[----:B------:R-:W-:Y:S02]  /*2d510*/  IADD3 R25, R26, c[0x0][0x198], RZ ;  /* 0x000066001a197a10 */ /* 0x000fe40007ffe0ff */
[----:B------:R-:W-:Y:S01]  /*2d520*/  IADD3 R0, R232, 0xe, RZ ;  /* 0x0000000ee8007810 */ /* 0x000fe20007ffe0ff */
[----:B------:R1:W-:Y:S01]  /*2d530*/  @P4 STG.E [R20.64], R224 ;  /* 0x000000e014004986 */ /* 0x0003e2000c101904 */
[----:B------:R-:W-:-:S02]  /*2d540*/  LEA.HI.X.SX32 R19, R26, R17, 0x2, P6 ;  /* 0x000000111a137211 */ /* 0x000fc400030f16ff */
[CC--:B------:R-:W-:Y:S02]  /*2d550*/  LEA R24, P6, R25.reuse, R16.reuse, 0x2 ;  /* 0x0000001019187211 */ /* 0x0c0fe400078c10ff */
[----:B------:R-:W-:Y:S02]  /*2d560*/  ISETP.LT.AND P2, PT, R0, c[0x0][0x17c], !P0 ;  /* 0x00005f0000007a0c */ /* 0x000fe40004741270 */
[----:B------:R-:W-:Y:S02]  /*2d570*/  IADD3 R0, R232, 0xf, RZ ;  /* 0x0000000fe8007810 */ /* 0x000fe40007ffe0ff */
[C---:B-1----:R-:W-:Y:S02]  /*2d580*/  IADD3 R21, R25.reuse, c[0x0][0x198], RZ ;  /* 0x0000660019157a10 */ /* 0x042fe40007ffe0ff */
[----:B------:R-:W-:Y:S02]  /*2d590*/  LEA.HI.X.SX32 R25, R25, R17, 0x2, P6 ;  /* 0x0000001119197211 */ /* 0x000fe400030f16ff */
[----:B------:R-:W-:-:S02]  /*2d5a0*/  LEA R20, P6, R21, R16, 0x2 ;  /* 0x0000001015147211 */ /* 0x000fc400078c10ff */
[----:B------:R-:W-:Y:S02]  /*2d5b0*/  ISETP.LT.AND P4, PT, R0, c[0x0][0x17c], !P0 ;  /* 0x00005f0000007a0c */ /* 0x000fe40004781270 */
[C---:B------:R-:W-:Y:S02]  /*2d5c0*/  IADD3 R26, R21.reuse, c[0x0][0x198], RZ ;  /* 0x00006600151a7a10 */ /* 0x040fe40007ffe0ff */
[----:B------:R-:W-:Y:S01]  /*2d5d0*/  IADD3 R0, R232, 0x10, RZ ;  /* 0x00000010e8007810 */ /* 0x000fe20007ffe0ff */
[----:B------:R1:W-:Y:S01]  /*2d5e0*/  @P3 STG.E [R22.64], R225 ;  /* 0x000000e116003986 */ /* 0x0003e2000c101904 */
[----:B------:R-:W-:Y:S02]  /*2d5f0*/  LEA.HI.X.SX32 R21, R21, R17, 0x2, P6 ;  /* 0x0000001115157211 */ /* 0x000fe400030f16ff */
[----:B------:R-:W-:Y:S01]  /*2d600*/  ISETP.LT.AND P3, PT, R0, c[0x0][0x17c], !P0 ;  /* 0x00005f0000007a0c */ /* 0x000fe20004761270 */
[----:B------:R5:W-:Y:S01]  /*2d610*/  @P1 STG.E [R18.64], R108 ;  /* 0x0000006c12001986 */ /* 0x000be2000c101904 */
[----:B------:R-:W-:-:S02]  /*2d620*/  IADD3 R0, R232, 0x11, RZ ;  /* 0x00000011e8007810 */ /* 0x000fc40007ffe0ff */
[CC--:B-1----:R-:W-:Y:S02]  /*2d630*/  LEA R22, P6, R26.reuse, R16.reuse, 0x2 ;  /* 0x000000101a167211 */ /* 0x0c2fe400078c10ff */
[C---:B-----5:R-:W-:Y:S01]  /*2d640*/  IADD3 R19, R26.reuse, c[0x0][0x198], RZ ;  /* 0x000066001a137a10 */ /* 0x060fe20007ffe0ff */
[----:B------:R1:W-:Y:S01]  /*2d650*/  @P5 STG.E [R24.64], R109 ;  /* 0x0000006d18005986 */ /* 0x0003e2000c101904 */
[----:B------:R-:W-:Y:S02]  /*2d660*/  LEA.HI.X.SX32 R23, R26, R17, 0x2, P6 ;  /* 0x000000111a177211 */ /* 0x000fe400030f16ff */
[C---:B------:R-:W-:Y:S02]  /*2d670*/  LEA R18, P6, R19.reuse, R16, 0x2 ;  /* 0x0000001013127211 */ /* 0x040fe400078c10ff */
[----:B------:R-:W-:Y:S01]  /*2d680*/  ISETP.LT.AND P1, PT, R0, c[0x0][0x17c], !P0 ;  /* 0x00005f0000007a0c */ /* 0x000fe20004721270 */
[----:B------:R-:W-:Y:S01]  /*2d690*/  @P2 STG.E [R20.64], R76 ;  /* 0x0000004c14002986 */ /* 0x000fe2000c101904 */
[----:B-1----:R-:W-:-:S02]  /*2d6a0*/  IADD3 R25, R19, c[0x0][0x198], RZ ;  /* 0x0000660013197a10 */ /* 0x002fc40007ffe0ff */
[-C--:B------:R-:W-:Y:S02]  /*2d6b0*/  LEA.HI.X.SX32 R19, R19, R17.reuse, 0x2, P6 ;  /* 0x0000001113137211 */ /* 0x080fe400030f16ff */
[C---:B------:R-:W-:Y:S01]  /*2d6c0*/  LEA R24, P6, R25.reuse, R16, 0x2 ;  /* 0x0000001019187211 */ /* 0x040fe200078c10ff */
[----:B------:R-:W-:Y:S01]  /*2d6d0*/  @P4 STG.E [R22.64], R77 ;  /* 0x0000004d16004986 */ /* 0x000fe2000c101904 */
[C---:B------:R-:W-:Y:S02]  /*2d6e0*/  IADD3 R26, R25.reuse, c[0x0][0x198], RZ ;  /* 0x00006600191a7a10 */ /* 0x040fe40007ffe0ff */
[----:B------:R-:W-:Y:S01]  /*2d6f0*/  LEA.HI.X.SX32 R25, R25, R17, 0x2, P6 ;  /* 0x0000001119197211 */ /* 0x000fe200030f16ff */
[----:B---3--:R1:W-:Y:S04]  /*2d700*/  @P3 STG.E [R18.64], R235 ;  /* 0x000000eb12003986 */ /* 0x0083e8000c101904 */
[----:B--2---:R2:W-:Y:S04]  /*2d710*/  @P1 STG.E [R24.64], R234 ;  /* 0x000000ea18001986 */ /* 0x0045e8000c101904 */
[----:B-1----:R-:W3:Y:S04]  /*2d720*/  LDL.LU R235, [R1+0x68] ;  /* 0x0000680001eb7983 */ /* 0x002ee80000300800 */
[----:B--2---:R-:W2:Y:S01]  /*2d730*/  LDL.LU R234, [R1+0x6c] ;  /* 0x00006c0001ea7983 */ /* 0x004ea20000300800 */
[----:B------:R-:W-:-:S04]  /*2d740*/  IADD3 R0, R232, 0x12, RZ ;  /* 0x00000012e8007810 */ /* 0x000fc80007ffe0ff */
[----:B------:R-:W-:Y:S02]  /*2d750*/  ISETP.LT.AND P5, PT, R0, c[0x0][0x17c], !P0 ;  /* 0x00005f0000007a0c */ /* 0x000fe400047a1270 */
[----:B------:R-:W-:Y:S02]  /*2d760*/  IADD3 R0, R232, 0x13, RZ ;  /* 0x00000013e8007810 */ /* 0x000fe40007ffe0ff */
[----:B------:R-:W-:Y:S02]  /*2d770*/  LEA R20, P6, R26, R16, 0x2 ;  /* 0x000000101a147211 */ /* 0x000fe400078c10ff */
[----:B------:R-:W-:Y:S02]  /*2d780*/  ISETP.LT.AND P2, PT, R0, c[0x0][0x17c], !P0 ;  /* 0x00005f0000007a0c */ /* 0x000fe40004741270 */
[----:B------:R-:W-:Y:S02]  /*2d790*/  IADD3 R23, R26, c[0x0][0x198], RZ ;  /* 0x000066001a177a10 */ /* 0x000fe40007ffe0ff */
[----:B------:R-:W-:-:S02]  /*2d7a0*/  IADD3 R0, R232, 0x14, RZ ;  /* 0x00000014e8007810 */ /* 0x000fc40007ffe0ff */
[-C--:B------:R-:W-:Y:S02]  /*2d7b0*/  LEA.HI.X.SX32 R21, R26, R17.reuse, 0x2, P6 ;  /* 0x000000111a157211 */ /* 0x080fe400030f16ff */
[C---:B------:R-:W-:Y:S02]  /*2d7c0*/  LEA R22, P6, R23.reuse, R16, 0x2 ;  /* 0x0000001017167211 */ /* 0x040fe400078c10ff */
[----:B------:R-:W-:Y:S02]  /*2d7d0*/  ISETP.LT.AND P4, PT, R0, c[0x0][0x17c], !P0 ;  /* 0x00005f0000007a0c */ /* 0x000fe40004781270 */
[C---:B------:R-:W-:Y:S02]  /*2d7e0*/  IADD3 R19, R23.reuse, c[0x0][0x198], RZ ;  /* 0x0000660017137a10 */ /* 0x040fe40007ffe0ff */
[----:B------:R-:W-:Y:S02]  /*2d7f0*/  IADD3 R0, R232, 0x15, RZ ;  /* 0x00000015e8007810 */ /* 0x000fe40007ffe0ff */
[----:B------:R-:W-:-:S02]  /*2d800*/  LEA.HI.X.SX32 R23, R23, R17, 0x2, P6 ;  /* 0x0000001117177211 */ /* 0x000fc400030f16ff */
[CC--:B------:R-:W-:Y:S02]  /*2d810*/  LEA R18, P6, R19.reuse, R16.reuse, 0x2 ;  /* 0x0000001013127211 */ /* 0x0c0fe400078c10ff */
[----:B------:R-:W-:Y:S02]  /*2d820*/  ISETP.LT.AND P3, PT, R0, c[0x0][0x17c], !P0 ;  /* 0x00005f0000007a0c */ /* 0x000fe40004761270 */
[C---:B------:R-:W-:Y:S02]  /*2d830*/  IADD3 R26, R19.reuse, c[0x0][0x198], RZ ;  /* 0x00006600131a7a10 */ /* 0x040fe40007ffe0ff */
[----:B------:R-:W-:Y:S01]  /*2d840*/  IADD3 R0, R232, 0x16, RZ ;  /* 0x00000016e8007810 */ /* 0x000fe20007ffe0ff */
[----:B------:R1:W-:Y:S01]  /*2d850*/  @P5 STG.E [R20.64], R104 ;  /* 0x0000006814005986 */ /* 0x0003e2000c101904 */
[----:B------:R-:W-:Y:S02]  /*2d860*/  LEA.HI.X.SX32 R19, R19, R17, 0x2, P6 ;  /* 0x0000001113137211 */ /* 0x000fe400030f16ff */
[----:B------:R-:W-:-:S02]  /*2d870*/  LEA R24, P6, R26, R16, 0x2 ;  /* 0x000000101a187211 */ /* 0x000fc400078c10ff */
[----:B------:R-:W-:Y:S02]  /*2d880*/  ISETP.LT.AND P1, PT, R0, c[0x0][0x17c], !P0 ;  /* 0x00005f0000007a0c */ /* 0x000fe40004721270 */
[----:B------:R-:W-:Y:S01]  /*2d890*/  IADD3 R0, R232, 0x17, RZ ;  /* 0x00000017e8007810 */ /* 0x000fe20007ffe0ff */
[----:B------:R5:W-:Y:S01]  /*2d8a0*/  @P2 STG.E [R22.64], R105 ;  /* 0x0000006916002986 */ /* 0x000be2000c101904 */
[C---:B------:R-:W-:Y:S02]  /*2d8b0*/  LEA.HI.X.SX32 R25, R26.reuse, R17, 0x2, P6 ;  /* 0x000000111a197211 */ /* 0x040fe400030f16ff */
[----:B-1----:R-:W-:Y:S02]  /*2d8c0*/  IADD3 R21, R26, c[0x0][0x198], RZ ;  /* 0x000066001a157a10 */ /* 0x002fe40007ffe0ff */
[----:B------:R-:W-:Y:S02]  /*2d8d0*/  ISETP.LT.AND P5, PT, R0, c[0x0][0x17c], !P0 ;  /* 0x00005f0000007a0c */ /* 0x000fe400047a1270 */
[----:B------:R-:W-:-:S02]  /*2d8e0*/  LEA R20, P6, R21, R16, 0x2 ;  /* 0x0000001015147211 */ /* 0x000fc400078c10ff */
[----:B------:R-:W-:Y:S02]  /*2d8f0*/  IADD3 R0, R232, 0x18, RZ ;  /* 0x00000018e8007810 */ /* 0x000fe40007ffe0ff */
[C---:B-----5:R-:W-:Y:S02]  /*2d900*/  IADD3 R23, R21.reuse, c[0x0][0x198], RZ ;  /* 0x0000660015177a10 */ /* 0x060fe40007ffe0ff */
[----:B------:R-:W-:Y:S02]  /*2d910*/  LEA.HI.X.SX32 R21, R21, R17, 0x2, P6 ;  /* 0x0000001115157211 */ /* 0x000fe400030f16ff */
[C---:B------:R-:W-:Y:S02]  /*2d920*/  LEA R22, P6, R23.reuse, R16, 0x2 ;  /* 0x0000001017167211 */ /* 0x040fe400078c10ff */
[----:B------:R-:W-:Y:S02]  /*2d930*/  ISETP.LT.AND P2, PT, R0, c[0x0][0x17c], !P0 ;  /* 0x00005f0000007a0c */ /* 0x000fe40004741270 */
[----:B------:R-:W-:-:S02]  /*2d940*/  IADD3 R26, R23, c[0x0][0x198], RZ ;  /* 0x00006600171a7a10 */ /* 0x000fc40007ffe0ff */
[----:B------:R-:W-:Y:S01]  /*2d950*/  IADD3 R0, R232, 0x19, RZ ;  /* 0x00000019e8007810 */ /* 0x000fe20007ffe0ff */
[----:B------:R1:W-:Y:S01]  /*2d960*/  @P4 STG.E [R18.64], R44 ;  /* 0x0000002c12004986 */ /* 0x0003e2000c101904 */
[-C--:B------:R-:W-:Y:S02]  /*2d970*/  LEA.HI.X.SX32 R23, R23, R17.reuse, 0x2, P6 ;  /* 0x0000001117177211 */ /* 0x080fe400030f16ff */
[----:B------:R-:W-:Y:S01]  /*2d980*/  ISETP.LT.AND P4, PT, R0, c[0x0][0x17c], !P0 ;  /* 0x00005f0000007a0c */ /* 0x000fe20004781270 */
[----:B------:R5:W-:Y:S01]  /*2d990*/  @P3 STG.E [R24.64], R45 ;  /* 0x0000002d18003986 */ /* 0x000be2000c101904 */
[----:B------:R-:W-:Y:S02]  /*2d9a0*/  IADD3 R0, R232, 0x1a, RZ ;  /* 0x0000001ae8007810 */ /* 0x000fe40007ffe0ff */
[C---:B-1----:R-:W-:Y:S02]  /*2d9b0*/  LEA R18, P6, R26.reuse, R16, 0x2 ;  /* 0x000000101a127211 */ /* 0x042fe400078c10ff */
[C---:B-----5:R-:W-:Y:S01]  /*2d9c0*/  IADD3 R25, R26.reuse, c[0x0][0x198], RZ ;  /* 0x000066001a197a10 */ /* 0x060fe20007ffe0ff */
        /* <DEDUP_REMOVED lines=20> */
[----:B------:R-:W-:Y:S02]  /*2db10*/  LEA R18, P6, R19, R16, 0x2 ;  /* 0x0000001013127211 */ /* 0x000fe400078c10ff */
[----:B------:R-:W-:Y:S02]  /*2db20*/  ISETP.LT.AND P2, PT, R0, c[0x0][0x17c], !P0 ;  /* 0x00005f0000007a0c */ /* 0x000fe40004741270 */
[----:B------:R-:W-:-:S02]  /*2db30*/  IADD3 R0, R232, 0x1e, RZ ;  /* 0x0000001ee8007810 */ /* 0x000fc40007ffe0ff */
[C---:B-1----:R-:W-:Y:S02]  /*2db40*/  IADD3 R25, R19.reuse, c[0x0][0x198], RZ ;  /* 0x0000660013197a10 */ /* 0x042fe40007ffe0ff */
[-C--:B------:R-:W-:Y:S02]  /*2db50*/  LEA.HI.X.SX32 R19, R19, R17.reuse, 0x2, P6 ;  /* 0x0000001113137211 */ /* 0x080fe400030f16ff */
[C---:B------:R-:W-:Y:S02]  /*2db60*/  LEA R24, P6, R25.reuse, R16, 0x2 ;  /* 0x0000001019187211 */ /* 0x040fe400078c10ff */
[----:B------:R-:W-:Y:S02]  /*2db70*/  ISETP.LT.AND P4, PT, R0, c[0x0][0x17c], !P0 ;  /* 0x00005f0000007a0c */ /* 0x000fe40004781270 */
[C---:B------:R-:W-:Y:S02]  /*2db80*/  IADD3 R26, R25.reuse, c[0x0][0x198], RZ ;  /* 0x00006600191a7a10 */ /* 0x040fe40007ffe0ff */
[----:B------:R-:W-:Y:S01]  /*2db90*/  IADD3 R0, R232, 0x1f, RZ ;  /* 0x0000001fe8007810 */ /* 0x000fe20007ffe0ff */
[----:B------:R1:W-:Y:S01]  /*2dba0*/  @P3 STG.E [R20.64], R8 ;  /* 0x0000000814003986 */ /* 0x0003e2000c101904 */
[----:B------:R-:W-:-:S02]  /*2dbb0*/  LEA.HI.X.SX32 R25, R25, R17, 0x2, P6 ;  /* 0x0000001119197211 */ /* 0x000fc400030f16ff */
[----:B------:R-:W-:Y:S01]  /*2dbc0*/  ISETP.LT.AND P3, PT, R0, c[0x0][0x17c], !P0 ;  /* 0x00005f0000007a0c */ /* 0x000fe20004761270 */
[----:B------:R5:W-:Y:S01]  /*2dbd0*/  @P1 STG.E [R22.64], R9 ;  /* 0x0000000916001986 */ /* 0x000be2000c101904 */
[----:B------:R-:W-:Y:S02]  /*2dbe0*/  IADD3 R0, R232, 0x20, RZ ;  /* 0x00000020e8007810 */ /* 0x000fe40007ffe0ff */
[CC--:B-1----:R-:W-:Y:S02]  /*2dbf0*/  LEA R20, P6, R26.reuse, R16.reuse, 0x2 ;  /* 0x000000101a147211 */ /* 0x0c2fe400078c10ff */
[C---:B-----5:R-:W-:Y:S01]  /*2dc00*/  IADD3 R9, R26.reuse, c[0x0][0x198], RZ ;  /* 0x000066001a097a10 */ /* 0x060fe20007ffe0ff */
[----:B------:R1:W-:Y:S01]  /*2dc10*/  @P5 STG.E [R18.64], R40 ;  /* 0x0000002812005986 */ /* 0x0003e2000c101904 */
[----:B------:R-:W-:Y:S02]  /*2dc20*/  LEA.HI.X.SX32 R21, R26, R17, 0x2, P6 ;  /* 0x000000111a157211 */ /* 0x000fe400030f16ff */
[----:B------:R-:W-:-:S02]  /*2dc30*/  LEA R8, P6, R9, R16, 0x2 ;  /* 0x0000001009087211 */ /* 0x000fc400078c10ff */
[----:B------:R-:W-:Y:S02]  /*2dc40*/  ISETP.LT.AND P1, PT, R0, c[0x0][0x17c], !P0 ;  /* 0x00005f0000007a0c */ /* 0x000fe40004721270 */
[----:B------:R-:W-:Y:S02]  /*2dc50*/  IADD3 R0, R232, 0x21, RZ ;  /* 0x00000021e8007810 */ /* 0x000fe40007ffe0ff */
[C---:B-1----:R-:W-:Y:S02]  /*2dc60*/  IADD3 R19, R9.reuse, c[0x0][0x198], RZ ;  /* 0x0000660009137a10 */ /* 0x042fe40007ffe0ff */
[----:B------:R-:W-:Y:S02]  /*2dc70*/  LEA.HI.X.SX32 R9, R9, R17, 0x2, P6 ;  /* 0x0000001109097211 */ /* 0x000fe400030f16ff */
[----:B------:R-:W-:Y:S02]  /*2dc80*/  LEA R18, P6, R19, R16, 0x2 ;  /* 0x0000001013127211 */ /* 0x000fe400078c10ff */
[----:B------:R-:W-:-:S02]  /*2dc90*/  ISETP.LT.AND P5, PT, R0, c[0x0][0x17c], !P0 ;  /* 0x00005f0000007a0c */ /* 0x000fc400047a1270 */
[C---:B------:R-:W-:Y:S02]  /*2dca0*/  IADD3 R23, R19.reuse, c[0x0][0x198], RZ ;  /* 0x0000660013177a10 */ /* 0x040fe40007ffe0ff */
[----:B------:R-:W-:Y:S01]  /*2dcb0*/  LEA.HI.X.SX32 R19, R19, R17, 0x2, P6 ;  /* 0x0000001113137211 */ /* 0x000fe200030f16ff */
[----:B------:R-:W-:Y:S01]  /*2dcc0*/  @P2 STG.E [R24.64], R41 ;  /* 0x0000002918002986 */ /* 0x000fe2000c101904 */
[----:B------:R-:W-:-:S03]  /*2dcd0*/  LEA R22, P6, R23, R16, 0x2 ;  /* 0x0000001017167211 */ /* 0x000fc600078c10ff */
[----:B------:R1:W-:Y:S04]  /*2dce0*/  @P4 STG.E [R20.64], R12 ;  /* 0x0000000c14004986 */ /* 0x0003e8000c101904 */
[----:B------:R-:W-:Y:S01]  /*2dcf0*/  @P3 STG.E [R8.64], R13 ;  /* 0x0000000d08003986 */ /* 0x000fe2000c101904 */
[C---:B-1----:R-:W-:Y:S02]  /*2dd00*/  IADD3 R12, R23.reuse, c[0x0][0x198], RZ ;  /* 0x00006600170c7a10 */ /* 0x042fe40007ffe0ff */
        /* <DEDUP_REMOVED lines=32> */
[----:B------:R-:W-:Y:S01]  /*2df10*/  IADD3 R0, R232, 0x28, RZ ;  /* 0x00000028e8007810 */ /* 0x000fe20007ffe0ff */
[----:B------:R1:W-:Y:S01]  /*2df20*/  @P4 STG.E [R8.64], R239 ;  /* 0x000000ef08004986 */ /* 0x0003e2000c101904 */
[----:B------:R-:W-:Y:S02]  /*2df30*/  LEA.HI.X.SX32 R21, R21, R17, 0x2, P6 ;  /* 0x0000001115157211 */ /* 0x000fe400030f16ff */
[----:B------:R-:W-:Y:S01]  /*2df40*/  ISETP.LT.AND P4, PT, R0, c[0x0][0x17c], !P0 ;  /* 0x00005f0000007a0c */ /* 0x000fe20004781270 */
[----:B------:R5:W-:Y:S01]  /*2df50*/  @P3 STG.E [R12.64], R142 ;  /* 0x0000008e0c003986 */ /* 0x000be2000c101904 */
[----:B------:R-:W-:Y:S02]  /*2df60*/  IADD3 R0, R232, 0x29, RZ ;  /* 0x00000029e8007810 */ /* 0x000fe40007ffe0ff */
[----:B-1----:R-:W-:-:S02]  /*2df70*/  LEA R8, P6, R22, R16, 0x2 ;  /* 0x0000001016087211 */ /* 0x002fc400078c10ff */
[C---:B-----5:R-:W-:Y:S01]  /*2df80*/  IADD3 R13, R22.reuse, c[0x0][0x198], RZ ;  /* 0x00006600160d7a10 */ /* 0x060fe20007ffe0ff */
[----:B------:R1:W-:Y:S01]  /*2df90*/  @P1 STG.E [R18.64], R143 ;  /* 0x0000008f12001986 */ /* 0x0003e2000c101904 */
[-C--:B------:R-:W-:Y:S02]  /*2dfa0*/  LEA.HI.X.SX32 R9, R22, R17.reuse, 0x2, P6 ;  /* 0x0000001116097211 */ /* 0x080fe400030f16ff */
[C---:B------:R-:W-:Y:S02]  /*2dfb0*/  LEA R12, P6, R13.reuse, R16, 0x2 ;  /* 0x000000100d0c7211 */ /* 0x040fe400078c10ff */
[----:B------:R-:W-:Y:S01]  /*2dfc0*/  ISETP.LT.AND P3, PT, R0, c[0x0][0x17c], !P0 ;  /* 0x00005f0000007a0c */ /* 0x000fe20004761270 */
[----:B------:R-:W-:Y:S01]  /*2dfd0*/  @P5 STG.E [R20.64], R138 ;  /* 0x0000008a14005986 */ /* 0x000fe2000c101904 */
[C---:B-1----:R-:W-:Y:S02]  /*2dfe0*/  IADD3 R19, R13.reuse, c[0x0][0x198], RZ ;  /* 0x000066000d137a10 */ /* 0x042fe40007ffe0ff */
[----:B------:R-:W-:-:S02]  /*2dff0*/  LEA.HI.X.SX32 R13, R13, R17, 0x2, P6 ;  /* 0x000000110d0d7211 */ /* 0x000fc400030f16ff */
        /* <DEDUP_REMOVED lines=8> */
[----:B------:R-:W-:-:S02]  /*2e080*/  IADD3 R0, R232, 0x2a, RZ ;  /* 0x0000002ae8007810 */ /* 0x000fc40007ffe0ff */
[-C--:B------:R-:W-:Y:S02]  /*2e090*/  LEA R20, P6, R22, R16.reuse, 0x2 ;  /* 0x0000001016147211 */ /* 0x080fe400078c10ff */
[----:B------:R-:W-:Y:S02]  /*2e0a0*/  ISETP.LT.AND P1, PT, R0, c[0x0][0x17c], !P0 ;  /* 0x00005f0000007a0c */ /* 0x000fe40004721270 */
[----:B------:R-:W-:Y:S02]  /*2e0b0*/  IADD3 R9, R22, c[0x0][0x198], RZ ;  /* 0x0000660016097a10 */ /* 0x000fe40007ffe0ff */
[----:B------:R-:W-:Y:S02]  /*2e0c0*/  IADD3 R0, R232, 0x2b, RZ ;  /* 0x0000002be8007810 */ /* 0x000fe40007ffe0ff */
[----:B------:R-:W-:Y:S02]  /*2e0d0*/  LEA.HI.X.SX32 R21, R22, R17, 0x2, P6 ;  /* 0x0000001116157211 */ /* 0x000fe400030f16ff */
[----:B------:R-:W-:-:S02]  /*2e0e0*/  LEA R8, P6, R9, R16, 0x2 ;  /* 0x0000001009087211 */ /* 0x000fc400078c10ff */
[----:B------:R-:W-:Y:S02]  /*2e0f0*/  ISETP.LT.AND P5, PT, R0, c[0x0][0x17c], !P0 ;  /* 0x00005f0000007a0c */ /* 0x000fe400047a1270 */
[C---:B------:R-:W-:Y:S02]  /*2e100*/  IADD3 R13, R9.reuse, c[0x0][0x198], RZ ;  /* 0x00006600090d7a10 */ /* 0x040fe40007ffe0ff */
[----:B------:R-:W-:Y:S02]  /*2e110*/  IADD3 R0, R232, 0x2c, RZ ;  /* 0x0000002ce8007810 */ /* 0x000fe40007ffe0ff */
[----:B------:R-:W-:Y:S02]  /*2e120*/  LEA.HI.X.SX32 R9, R9, R17, 0x2, P6 ;  /* 0x0000001109097211 */ /* 0x000fe400030f16ff */
[----:B------:R-:W-:Y:S02]  /*2e130*/  LEA R12, P6, R13, R16, 0x2 ;  /* 0x000000100d0c7211 */ /* 0x000fe400078c10ff */
[----:B------:R-:W-:-:S02]  /*2e140*/  ISETP.LT.AND P2, PT, R0, c[0x0][0x17c], !P0 ;  /* 0x00005f0000007a0c */ /* 0x000fc40004741270 */
[C---:B------:R-:W-:Y:S02]  /*2e150*/  IADD3 R22, R13.reuse, c[0x0][0x198], RZ ;  /* 0x000066000d167a10 */ /* 0x040fe40007ffe0ff */
[----:B------:R-:W-:Y:S01]  /*2e160*/  IADD3 R0, R232, 0x2d, RZ ;  /* 0x0000002de8007810 */ /* 0x000fe20007ffe0ff */
[----:B------:R1:W-:Y:S01]  /*2e170*/  @P1 STG.E [R20.64], R226 ;  /* 0x000000e214001986 */ /* 0x0003e2000c101904 */
[-C--:B------:R-:W-:Y:S02]  /*2e180*/  LEA.HI.X.SX32 R13, R13, R17.reuse, 0x2, P6 ;  /* 0x000000110d0d7211 */ /* 0x080fe400030f16ff */
[----:B------:R-:W-:Y:S02]  /*2e190*/  LEA R18, P6, R22, R16, 0x2 ;  /* 0x0000001016127211 */ /* 0x000fe400078c10ff */
[----:B------:R-:W-:Y:S02]  /*2e1a0*/  ISETP.LT.AND P4, PT, R0, c[0x0][0x17c], !P0 ;  /* 0x00005f0000007a0c */ /* 0x000fe40004781270 */
[----:B------:R-:W-:Y:S01]  /*2e1b0*/  IADD3 R0, R232, 0x2e, RZ ;  /* 0x0000002ee8007810 */ /* 0x000fe20007ffe0ff */
[----:B------:R5:W-:Y:S01]  /*2e1c0*/  @P5 STG.E [R8.64], R227 ;  /* 0x000000e308005986 */ /* 0x000be2000c101904 */
[----:B------:R-:W-:-:S02]  /*2e1d0*/  LEA.HI.X.SX32 R19, R22, R17, 0x2, P6 ;  /* 0x0000001116137211 */ /* 0x000fc400030f16ff */
[----:B-1----:R-:W-:Y:S02]  /*2e1e0*/  IADD3 R21, R22, c[0x0][0x198], RZ ;  /* 0x0000660016157a10 */ /* 0x002fe40007ffe0ff */
[----:B------:R-:W-:Y:S02]  /*2e1f0*/  ISETP.LT.AND P3, PT, R0, c[0x0][0x17c], !P0 ;  /* 0x00005f0000007a0c */ /* 0x000fe40004761270 */
[C---:B------:R-:W-:Y:S02]  /*2e200*/  LEA R20, P6, R21.reuse, R16, 0x2 ;  /* 0x0000001015147211 */ /* 0x040fe400078c10ff */
[----:B------:R-:W-:Y:S02]  /*2e210*/  IADD3 R0, R232, 0x2f, RZ ;  /* 0x0000002fe8007810 */ /* 0x000fe40007ffe0ff */
[C---:B-----5:R-:W-:Y:S02]  /*2e220*/  IADD3 R9, R21.reuse, c[0x0][0x198], RZ ;  /* 0x0000660015097a10 */ /* 0x060fe40007ffe0ff */
[----:B------:R-:W-:-:S02]  /*2e230*/  LEA.HI.X.SX32 R21, R21, R17, 0x2, P6 ;  /* 0x0000001115157211 */ /* 0x000fc400030f16ff */
[C---:B------:R-:W-:Y:S02]  /*2e240*/  LEA R8, P6, R9.reuse, R16, 0x2 ;  /* 0x0000001009087211 */ /* 0x040fe400078c10ff */
        /* <DEDUP_REMOVED lines=23> */
[----:B------:R-:W-:Y:S02]  /*2e3c0*/  ISETP.LT.AND P3, PT, R0, c[0x0][0x17c], !P0 ;  /* 0x00005f0000007a0c */ /* 0x000fe40004761270 */
[----:B------:R-:W-:Y:S02]  /*2e3d0*/  IADD3 R0, R232, 0x34, RZ ;  /* 0x00000034e8007810 */ /* 0x000fe40007ffe0ff */
[----:B-1----:R-:W-:Y:S02]  /*2e3e0*/  LEA R8, P6, R22, R16, 0x2 ;  /* 0x0000001016087211 */ /* 0x002fe400078c10ff */
[----:B------:R-:W-:Y:S02]  /*2e3f0*/  ISETP.LT.AND P1, PT, R0, c[0x0][0x17c], !P0 ;  /* 0x00005f0000007a0c */ /* 0x000fe40004721270 */
[----:B------:R-:W-:Y:S02]  /*2e400*/  LEA.HI.X.SX32 R9, R22, R17, 0x2, P6 ;  /* 0x0000001116097211 */ /* 0x000fe400030f16ff */
[----:B------:R-:W-:Y:S01]  /*2e410*/  IADD3 R0, R232, 0x35, RZ ;  /* 0x00000035e8007810 */ /* 0x000fe20007ffe0ff */
[----:B---3--:R1:W-:Y:S04]  /*2e420*/  @P5 STG.E [R12.64], R235 ;  /* 0x000000eb0c005986 */ /* 0x0083e8000c101904 */
[----:B--2---:R2:W-:Y:S01]  /*2e430*/  @P2 STG.E [R18.64], R234 ;  /* 0x000000ea12002986 */ /* 0x0045e2000c101904 */
[----:B-1----:R-:W-:-:S04]  /*2e440*/  IADD3 R13, R22, c[0x0][0x198], RZ ;  /* 0x00006600160d7a10 */ /* 0x002fc80007ffe0ff */
[CC--:B------:R-:W-:Y:S02]  /*2e450*/  LEA R12, P6, R13.reuse, R16.reuse, 0x2 ;  /* 0x000000100d0c7211 */ /* 0x0c0fe400078c10ff */
[C---:B--2---:R-:W-:Y:S02]  /*2e460*/  IADD3 R19, R13.reuse, c[0x0][0x198], RZ ;  /* 0x000066000d137a10 */ /* 0x044fe40007ffe0ff */
        /* <DEDUP_REMOVED lines=11> */
[C---:B--2---:R-:W-:Y:S01]  /*2e520*/  IADD3 R9, R22.reuse, c[0x0][0x198], RZ ;  /* 0x0000660016097a10 */ /* 0x044fe20007ffe0ff */
        /* <DEDUP_REMOVED lines=15> */
[----:B------:R-:W-:-:S03]  /*2e620*/  IADD3 R0, R232, 0x3a, RZ ;  /* 0x0000003ae8007810 */ /* 0x000fc60007ffe0ff */
[----:B------:R-:W-:Y:S01]  /*2e630*/  LDS.128 R44, [R233+0x1000] ;  /* 0x00100000e92c7984 */ /* 0x000fe20000000c00 */
[CC--:B-1----:R-:W-:Y:S02]  /*2e640*/  LEA R18, P6, R22.reuse, R16.reuse, 0x2 ;  /* 0x0000001016127211 */ /* 0x0c2fe400078c10ff */
[C---:B--2---:R-:W-:Y:S01]  /*2e650*/  IADD3 R21, R22.reuse, c[0x0][0x198], RZ ;  /* 0x0000660016157a10 */ /* 0x044fe20007ffe0ff */
        /* <DEDUP_REMOVED lines=17> */
[C---:B--2---:R-:W-:Y:S01]  /*2e770*/  IADD3 R19, R22.reuse, c[0x0][0x198], RZ ;  /* 0x0000660016137a10 */ /* 0x044fe20007ffe0ff */
        /* <DEDUP_REMOVED lines=9> */
[----:B------:R-:W-:Y:S02]  /*2e810*/  IADD3 R22, R10, c[0x0][0x198], RZ ;  /* 0x000066000a167a10 */ /* 0x000fe40007ffe0ff */
[----:B------:R-:W-:Y:S01]  /*2e820*/  IADD3 R0, R232, 0x3f, RZ ;  /* 0x0000003fe8007810 */ /* 0x000fe20007ffe0ff */
[----:B------:R1:W-:Y:S01]  /*2e830*/  @P2 STG.E [R8.64], R11 ;  /* 0x0000000b08002986 */ /* 0x0003e2000c101904 */
[----:B------:R-:W-:Y:S02]  /*2e840*/  LEA.HI.X.SX32 R21, R10, R17, 0x2, P6 ;  /* 0x000000110a157211 */ /* 0x000fe400030f16ff */
[----:B------:R-:W-:Y:S02]  /*2e850*/  ISETP.LT.AND P5, PT, R0, c[0x0][0x17c], !P0 ;  /* 0x00005f0000007a0c */ /* 0x000fe400047a1270 */
[----:B------:R-:W-:Y:S01]  /*2e860*/  IADD3 R0, R232, 0x40, RZ ;  /* 0x00000040e8007810 */ /* 0x000fe20007ffe0ff */
[----:B------:R2:W-:Y:S01]  /*2e870*/  @P4 STG.E [R12.64], R42 ;  /* 0x0000002a0c004986 */ /* 0x0005e2000c101904 */
[----:B-1----:R-:W-:-:S02]  /*2e880*/  LEA R8, P6, R22, R16, 0x2 ;  /* 0x0000001016087211 */ /* 0x002fc400078c10ff */
[C---:B------:R-:W-:Y:S02]  /*2e890*/  IADD3 R11, R22.reuse, c[0x0][0x198], RZ ;  /* 0x00006600160b7a10 */ /* 0x040fe40007ffe0ff */
[-C--:B------:R-:W-:Y:S02]  /*2e8a0*/  LEA.HI.X.SX32 R9, R22, R17.reuse, 0x2, P6 ;  /* 0x0000001116097211 */ /* 0x080fe400030f16ff */
[C---:B------:R-:W-:Y:S02]  /*2e8b0*/  LEA R10, P6, R11.reuse, R16, 0x2 ;  /* 0x000000100b0a7211 */ /* 0x040fe400078c10ff */
[----:B------:R-:W-:Y:S02]  /*2e8c0*/  ISETP.LT.AND P2, PT, R0, c[0x0][0x17c], !P0 ;  /* 0x00005f0000007a0c */ /* 0x000fe40004741270 */
[C---:B--2---:R-:W-:Y:S02]  /*2e8d0*/  IADD3 R13, R11.reuse, c[0x0][0x198], RZ ;  /* 0x000066000b0d7a10 */ /* 0x044fe40007ffe0ff */
[----:B------:R-:W-:Y:S01]  /*2e8e0*/  IADD3 R0, R232, 0x41, RZ ;  /* 0x00000041e8007810 */ /* 0x000fe20007ffe0ff */
[----:B------:R1:W-:Y:S01]  /*2e8f0*/  @P3 STG.E [R18.64], R43 ;  /* 0x0000002b12003986 */ /* 0x0003e2000c101904 */
[----:B------:R-:W-:-:S02]  /*2e900*/  LEA.HI.X.SX32 R11, R11, R17, 0x2, P6 ;  /* 0x000000110b0b7211 */ /* 0x000fc400030f16ff */
[CC--:B------:R-:W-:Y:S02]  /*2e910*/  LEA R12, P6, R13.reuse, R16.reuse, 0x2 ;  /* 0x000000100d0c7211 */ /* 0x0c0fe400078c10ff */
[----:B------:R-:W-:Y:S01]  /*2e920*/  ISETP.LT.AND P4, PT, R0, c[0x0][0x17c], !P0 ;  /* 0x00005f0000007a0c */ /* 0x000fe20004781270 */
[----:B------:R-:W-:Y:S01]  /*2e930*/  LDS.128 R40, [R252+0x1000] ;  /* 0x00100000fc287984 */ /* 0x000fe20000000c00 */
[----:B------:R-:W-:Y:S02]  /*2e940*/  IADD3 R0, R232, 0x42, RZ ;  /* 0x00000042e8007810 */ /* 0x000fe40007ffe0ff */
[C---:B-1----:R-:W-:Y:S01]  /*2e950*/  IADD3 R19, R13.reuse, c[0x0][0x198], RZ ;  /* 0x000066000d137a10 */ /* 0x042fe20007ffe0ff */
[----:B------:R-:W-:Y:S01]  /*2e960*/  @P1 STG.E [R20.64], R14 ;  /* 0x0000000e14001986 */ /* 0x000fe2000c101904 */
[----:B------:R-:W-:Y:S02]  /*2e970*/  LEA.HI.X.SX32 R13, R13, R17, 0x2, P6 ;  /* 0x000000110d0d7211 */ /* 0x000fe400030f16ff */
[----:B------:R-:W-:Y:S01]  /*2e980*/  LEA R18, P6, R19, R16, 0x2 ;  /* 0x0000001013127211 */ /* 0x000fe200078c10ff */
[----:B------:R1:W-:Y:S01]  /*2e990*/  @P5 STG.E [R8.64], R15 ;  /* 0x0000000f08005986 */ /* 0x0003e2000c101904 */
[----:B------:R-:W-:-:S02]  /*2e9a0*/  ISETP.LT.AND P3, PT, R0, c[0x0][0x17c], !P0 ;  /* 0x00005f0000007a0c */ /* 0x000fc40004761270 */
[----:B------:R-:W-:Y:S01]  /*2e9b0*/  IADD3 R0, R232, 0x43, RZ ;  /* 0x00000043e8007810 */ /* 0x000fe20007ffe0ff */
[----:B------:R2:W-:Y:S03]  /*2e9c0*/  @P2 STG.E [R10.64], R196 ;  /* 0x000000c40a002986 */ /* 0x0005e6000c101904 */
[----:B------:R-:W-:Y:S02]  /*2e9d0*/  ISETP.LT.AND P1, PT, R0, c[0x0][0x17c], !P0 ;  /* 0x00005f0000007a0c */ /* 0x000fe40004721270 */
[C---:B-1----:R-:W-:Y:S02]  /*2e9e0*/  IADD3 R9, R19.reuse, c[0x0][0x198], RZ ;  /* 0x0000660013097a10 */ /* 0x042fe40007ffe0ff */
[----:B------:R-:W-:Y:S02]  /*2e9f0*/  LEA.HI.X.SX32 R19, R19, R17, 0x2, P6 ;  /* 0x0000001113137211 */ /* 0x000fe400030f16ff */
[----:B------:R-:W-:-:S02]  /*2ea00*/  LEA R8, P6, R9, R16, 0x2 ;  /* 0x0000001009087211 */ /* 0x000fc400078c10ff */
[C---:B--2---:R-:W-:Y:S02]  /*2ea10*/  IADD3 R11, R9.reuse, c[0x0][0x198], RZ ;  /* 0x00006600090b7a10 */ /* 0x044fe40007ffe0ff */
[----:B------:R-:W-:Y:S02]  /*2ea20*/  IADD3 R0, R232, 0x44, RZ ;  /* 0x00000044e8007810 */ /* 0x000fe40007ffe0ff */
[----:B------:R-:W-:Y:S02]  /*2ea30*/  LEA.HI.X.SX32 R9, R9, R17, 0x2, P6 ;  /* 0x0000001109097211 */ /* 0x000fe400030f16ff */
[C---:B------:R-:W-:Y:S02]  /*2ea40*/  LEA R10, P6, R11.reuse, R16, 0x2 ;  /* 0x000000100b0a7211 */ /* 0x040fe400078c10ff */
[----:B------:R-:W-:Y:S02]  /*2ea50*/  ISETP.LT.AND P5, PT, R0, c[0x0][0x17c], !P0 ;  /* 0x00005f0000007a0c */ /* 0x000fe400047a1270 */
[----:B------:R-:W-:-:S02]  /*2ea60*/  IADD3 R14, R11, c[0x0][0x198], RZ ;  /* 0x000066000b0e7a10 */ /* 0x000fc40007ffe0ff */
[----:B------:R-:W-:Y:S01]  /*2ea70*/  IADD3 R0, R232, 0x45, RZ ;  /* 0x00000045e8007810 */ /* 0x000fe20007ffe0ff */
[----:B------:R1:W-:Y:S01]  /*2ea80*/  @P4 STG.E [R12.64], R197 ;  /* 0x000000c50c004986 */ /* 0x0003e2000c101904 */
[----:B------:R-:W-:Y:S02]  /*2ea90*/  LEA.HI.X.SX32 R11, R11, R17, 0x2, P6 ;  /* 0x000000110b0b7211 */ /* 0x000fe400030f16ff */
[----:B------:R-:W-:Y:S02]  /*2eaa0*/  ISETP.LT.AND P2, PT, R0, c[0x0][0x17c], !P0 ;  /* 0x00005f0000007a0c */ /* 0x000fe40004741270 */
[----:B------:R-:W-:Y:S02]  /*2eab0*/  IADD3 R15, R14, c[0x0][0x198], RZ ;  /* 0x000066000e0f7a10 */ /* 0x000fe40007ffe0ff */
[----:B------:R-:W-:Y:S01]  /*2eac0*/  IADD3 R0, R232, 0x46, RZ ;  /* 0x00000046e8007810 */ /* 0x000fe20007ffe0ff */
[----:B------:R-:W-:Y:S01]  /*2ead0*/  @P3 STG.E [R18.64], R192 ;  /* 0x000000c012003986 */ /* 0x000fe2000c101904 */
[----:B-1----:R-:W-:-:S03]  /*2eae0*/  LEA R12, P6, R14, R16, 0x2 ;  /* 0x000000100e0c7211 */ /* 0x002fc600078c10ff */
[----:B------:R1:W-:Y:S01]  /*2eaf0*/  @P1 STG.E [R8.64], R193 ;  /* 0x000000c108001986 */ /* 0x0003e2000c101904 */
[----:B------:R-:W-:Y:S02]  /*2eb00*/  ISETP.LT.AND P4, PT, R0, c[0x0][0x17c], !P0 ;  /* 0x00005f0000007a0c */ /* 0x000fe40004781270 */
[-C--:B------:R-:W-:Y:S02]  /*2eb10*/  LEA.HI.X.SX32 R13, R14, R17.reuse, 0x2, P6 ;  /* 0x000000110e0d7211 */ /* 0x080fe400030f16ff */
[C---:B------:R-:W-:Y:S02]  /*2eb20*/  LEA R14, P6, R15.reuse, R16, 0x2 ;  /* 0x000000100f0e7211 */ /* 0x040fe400078c10ff */
[----:B------:R-:W-:Y:S02]  /*2eb30*/  IADD3 R0, R232, 0x47, RZ ;  /* 0x00000047e8007810 */ /* 0x000fe40007ffe0ff */
[C---:B-1----:R-:W-:Y:S02]  /*2eb40*/  IADD3 R9, R15.reuse, c[0x0][0x198], RZ ;  /* 0x000066000f097a10 */ /* 0x042fe40007ffe0ff */
        /* <DEDUP_REMOVED lines=47> */
[C---:B--2---:R-:W-:Y:S01]  /*2ee40*/  IADD3 R9, R18.reuse, c[0x0][0x198], RZ ;  /* 0x0000660012097a10 */ /* 0x044fe20007ffe0ff */
[----:B------:R1:W-:Y:S01]  /*2ee50*/  @P3 STG.E [R10.64], R164 ;  /* 0x000000a40a003986 */ /* 0x0003e2000c101904 */
[----:B------:R-:W-:Y:S02]  /*2ee60*/  LEA.HI.X.SX32 R15, R18, R17, 0x2, P6 ;  /* 0x00000011120f7211 */ /* 0x000fe400030f16ff */
[C---:B------:R-:W-:Y:S02]  /*2ee70*/  LEA R8, P6, R9.reuse, R16, 0x2 ;  /* 0x0000001009087211 */ /* 0x040fe400078c10ff */
[----:B------:R-:W-:Y:S02]  /*2ee80*/  ISETP.LT.AND P2, PT, R0, c[0x0][0x17c], !P0 ;  /* 0x00005f0000007a0c */ /* 0x000fe40004741270 */
[----:B------:R-:W-:Y:S02]  /*2ee90*/  IADD3 R0, R232, 0x50, RZ ;  /* 0x00000050e8007810 */ /* 0x000fe40007ffe0ff */
[----:B-1----:R-:W-:-:S02]  /*2eea0*/  IADD3 R11, R9, c[0x0][0x198], RZ ;  /* 0x00006600090b7a10 */ /* 0x002fc40007ffe0ff */
        /* <DEDUP_REMOVED lines=101> */
[C---:B--2---:R-:W-:Y:S02]  /*2f500*/  IADD3 R5, R18.reuse, c[0x0][0x198], RZ ;  /* 0x0000660012057a10 */ /* 0x044fe40007ffe0ff */
[-C--:B------:R-:W-:Y:S02]  /*2f510*/  LEA.HI.X.SX32 R11, R18, R17.reuse, 0x2, P6 ;  /* 0x00000011120b7211 */ /* 0x080fe400030f16ff */
[C---:B------:R-:W-:Y:S02]  /*2f520*/  LEA R4, P6, R5.reuse, R16, 0x2 ;  /* 0x0000001005047211 */ /* 0x040fe400078c10ff */
[----:B------:R-:W-:Y:S02]  /*2f530*/  ISETP.LT.AND P1, PT, R0, c[0x0][0x17c], !P0 ;  /* 0x00005f0000007a0c */ /* 0x000fe40004721270 */
[C---:B------:R-:W-:Y:S02]  /*2f540*/  IADD3 R13, R5.reuse, c[0x0][0x198], RZ ;  /* 0x00006600050d7a10 */ /* 0x040fe40007ffe0ff */
[----:B------:R-:W-:Y:S01]  /*2f550*/  IADD3 R0, R232, 0x62, RZ ;  /* 0x00000062e8007810 */ /* 0x000fe20007ffe0ff */
[----:B------:R1:W-:Y:S01]  /*2f560*/  @P2 STG.E [R14.64], R32 ;  /* 0x000000200e002986 */ /* 0x0003e2000c101904 */
[----:B------:R-:W-:-:S02]  /*2f570*/  LEA.HI.X.SX32 R5, R5, R17, 0x2, P6 ;  /* 0x0000001105057211 */ /* 0x000fc400030f16ff */
[C---:B------:R-:W-:Y:S02]  /*2f580*/  LEA R12, P6, R13.reuse, R16, 0x2 ;  /* 0x000000100d0c7211 */ /* 0x040fe400078c10ff */
[----:B------:R-:W-:Y:S02]  /*2f590*/  ISETP.LT.AND P5, PT, R0, c[0x0][0x17c], !P0 ;  /* 0x00005f0000007a0c */ /* 0x000fe400047a1270 */
[----:B------:R-:W-:Y:S01]  /*2f5a0*/  IADD3 R0, R232, 0x63, RZ ;  /* 0x00000063e8007810 */ /* 0x000fe20007ffe0ff */
[----:B------:R2:W-:Y:S01]  /*2f5b0*/  @P4 STG.E [R8.64], R33 ;  /* 0x0000002108004986 */ /* 0x0005e2000c101904 */
[----:B-1----:R-:W-:-:S03]  /*2f5c0*/  IADD3 R14, R13, c[0x0][0x198], RZ ;  /* 0x000066000d0e7a10 */ /* 0x002fc60007ffe0ff */
[----:B------:R1:W-:Y:S01]  /*2f5d0*/  @P3 STG.E [R10.64], R198 ;  /* 0x000000c60a003986 */ /* 0x0003e2000c101904 */
[-C--:B------:R-:W-:Y:S02]  /*2f5e0*/  LEA.HI.X.SX32 R13, R13, R17.reuse, 0x2, P6 ;  /* 0x000000110d0d7211 */ /* 0x080fe400030f16ff */
[----:B------:R-:W-:Y:S02]  /*2f5f0*/  ISETP.LT.AND P2, PT, R0, c[0x0][0x17c], !P0 ;  /* 0x00005f0000007a0c */ /* 0x000fe40004741270 */
[----:B------:R-:W-:Y:S02]  /*2f600*/  IADD3 R0, R232, 0x64, RZ ;  /* 0x00000064e8007810 */ /* 0x000fe40007ffe0ff */
[C---:B--2---:R-:W-:Y:S01]  /*2f610*/  LEA R8, P6, R14.reuse, R16, 0x2 ;  /* 0x000000100e087211 */ /* 0x044fe200078c10ff */
[----:B------:R2:W-:Y:S01]  /*2f620*/  @P1 STG.E [R4.64], R199 ;  /* 0x000000c704001986 */ /* 0x0005e2000c101904 */
[C---:B-1----:R-:W-:Y:S02]  /*2f630*/  IADD3 R11, R14.reuse, c[0x0][0x198], RZ ;  /* 0x000066000e0b7a10 */ /* 0x042fe40007ffe0ff */
[----:B------:R-:W-:-:S02]  /*2f640*/  LEA.HI.X.SX32 R9, R14, R17, 0x2, P6 ;  /* 0x000000110e097211 */ /* 0x000fc400030f16ff */
[CC--:B------:R-:W-:Y:S02]  /*2f650*/  LEA R10, P6, R11.reuse, R16.reuse, 0x2 ;  /* 0x000000100b0a7211 */ /* 0x0c0fe400078c10ff */
[----:B------:R-:W-:Y:S02]  /*2f660*/  ISETP.LT.AND P4, PT, R0, c[0x0][0x17c], !P0 ;  /* 0x00005f0000007a0c */ /* 0x000fe40004781270 */
[C---:B--2---:R-:W-:Y:S02]  /*2f670*/  IADD3 R5, R11.reuse, c[0x0][0x198], RZ ;  /* 0x000066000b057a10 */ /* 0x044fe40007ffe0ff */
[----:B------:R-:W-:Y:S02]  /*2f680*/  IADD3 R0, R232, 0x65, RZ ;  /* 0x00000065e8007810 */ /* 0x000fe40007ffe0ff */
        /* <DEDUP_REMOVED lines=142> */
[----:B------:R-:W-:Y:S01]  /*2ff70*/  ISETP.LT.AND P2, PT, R0, c[0x0][0x17c], !P0 ;  /* 0x00005f0000007a0c */ /* 0x000fe20004741270 */
[----:B------:R-:W-:Y:S01]  /*2ff80*/  LDS.128 R68, [R3] ;  /* 0x0000000003447984 */ /* 0x000fe20000000c00 */
        /* <DEDUP_REMOVED lines=12> */
[C---:B-1----:R-:W-:Y:S01]  /*30050*/  LEA R12, P6, R14.reuse, R16, 0x2 ;  /* 0x000000100e0c7211 */ /* 0x042fe200078c10ff */
[----:B------:R-:W-:Y:S01]  /*30060*/  LDS.128 R64, [R2+0x800] ;  /* 0x0008000002407984 */ /* 0x000fe20000000c00 */
[----:B--2---:R-:W-:-:S03]  /*30070*/  IADD3 R9, R14, c[0x0][0x198], RZ ;  /* 0x000066000e097a10 */ /* 0x004fc60007ffe0ff */
[----:B------:R1:W-:Y:S01]  /*30080*/  @P2 STG.E [R10.64], R6 ;  /* 0x000000060a002986 */ /* 0x0003e2000c101904 */
[-C--:B------:R-:W-:Y:S02]  /*30090*/  LEA.HI.X.SX32 R13, R14, R17.reuse, 0x2, P6 ;  /* 0x000000110e0d7211 */ /* 0x080fe400030f16ff */
[C---:B------:R-:W-:Y:S02]  /*300a0*/  LEA R8, P6, R9.reuse, R16, 0x2 ;  /* 0x0000001009087211 */ /* 0x040fe400078c10ff */
[----:B------:R-:W-:Y:S02]  /*300b0*/  ISETP.LT.AND P1, PT, R0, c[0x0][0x17c], !P0 ;  /* 0x00005f0000007a0c */ /* 0x000fe40004721270 */
[----:B------:R-:W-:Y:S02]  /*300c0*/  IADD3 R0, R232, 0x80, RZ ;  /* 0x00000080e8007810 */ /* 0x000fe40007ffe0ff */
[C---:B-1----:R-:W-:Y:S02]  /*300d0*/  IADD3 R6, R9.reuse, c[0x0][0x198], RZ ;  /* 0x0000660009067a10 */ /* 0x042fe40007ffe0ff */
[----:B------:R-:W-:-:S02]  /*300e0*/  LEA.HI.X.SX32 R9, R9, R17, 0x2, P6 ;  /* 0x0000001109097211 */ /* 0x000fc400030f16ff */
[----:B------:R-:W-:Y:S02]  /*300f0*/  LEA R10, P6, R6, R16, 0x2 ;  /* 0x00000010060a7211 */ /* 0x000fe400078c10ff */
[----:B------:R-:W-:Y:S02]  /*30100*/  ISETP.LT.AND P5, PT, R0, c[0x0][0x17c], !P0 ;  /* 0x00005f0000007a0c */ /* 0x000fe400047a1270 */
[----:B------:R-:W-:Y:S02]  /*30110*/  IADD3 R14, R6, c[0x0][0x198], RZ ;  /* 0x00006600060e7a10 */ /* 0x000fe40007ffe0ff */
[----:B------:R-:W-:Y:S01]  /*30120*/  IADD3 R0, R232, 0x81, RZ ;  /* 0x00000081e8007810 */ /* 0x000fe20007ffe0ff */
[----:B------:R1:W-:Y:S01]  /*30130*/  @P4 STG.E [R4.64], R7 ;  /* 0x0000000704004986 */ /* 0x0003e2000c101904 */
[----:B------:R-:W-:Y:S02]  /*30140*/  LEA.HI.X.SX32 R11, R6, R17, 0x2, P6 ;  /* 0x00000011060b7211 */ /* 0x000fe400030f16ff */
[----:B------:R-:W-:-:S02]  /*30150*/  ISETP.LT.AND P2, PT, R0, c[0x0][0x17c], !P0 ;  /* 0x00005f0000007a0c */ /* 0x000fc40004741270 */
[----:B------:R-:W-:Y:S01]  /*30160*/  IADD3 R0, R232, 0x82, RZ ;  /* 0x00000082e8007810 */ /* 0x000fe20007ffe0ff */
[----:B------:R-:W-:Y:S01]  /*30170*/  @P3 STG.E [R12.64], R34 ;  /* 0x000000220c003986 */ /* 0x000fe2000c101904 */
[CC--:B-1----:R-:W-:Y:S02]  /*30180*/  LEA R4, P6, R14.reuse, R16.reuse, 0x2 ;  /* 0x000000100e047211 */ /* 0x0c2fe400078c10ff */
[C---:B------:R-:W-:Y:S01]  /*30190*/  IADD3 R7, R14.reuse, c[0x0][0x198], RZ ;  /* 0x000066000e077a10 */ /* 0x040fe20007ffe0ff */
[----:B------:R1:W-:Y:S01]  /*301a0*/  @P1 STG.E [R8.64], R35 ;  /* 0x0000002308001986 */ /* 0x0003e2000c101904 */
[----:B------:R-:W-:Y:S02]  /*301b0*/  LEA.HI.X.SX32 R5, R14, R17, 0x2, P6 ;  /* 0x000000110e057211 */ /* 0x000fe400030f16ff */
[----:B------:R-:W-:Y:S02]  /*301c0*/  LEA R6, P6, R7, R16, 0x2 ;  /* 0x0000001007067211 */ /* 0x000fe400078c10ff */
[----:B------:R-:W-:-:S02]  /*301d0*/  ISETP.LT.AND P4, PT, R0, c[0x0][0x17c], !P0 ;  /* 0x00005f0000007a0c */ /* 0x000fc40004781270 */
[----:B------:R-:W-:Y:S02]  /*301e0*/  IADD3 R0, R232, 0x83, RZ ;  /* 0x00000083e8007810 */ /* 0x000fe40007ffe0ff */
[C---:B-1----:R-:W-:Y:S02]  /*301f0*/  IADD3 R9, R7.reuse, c[0x0][0x198], RZ ;  /* 0x0000660007097a10 */ /* 0x042fe40007ffe0ff */
        /* <DEDUP_REMOVED lines=41> */
[----:B----4-:R1:W-:Y:S01]  /*30490*/  @P2 STG.E [R6.64], R208 ;  /* 0x000000d006002986 */ /* 0x0103e2000c101904 */
        /* <DEDUP_REMOVED lines=208> */
[----:B------:R-:W-:Y:S01]  /*311a0*/  ISETP.LT.AND P1, PT, R0, c[0x0][0x17c], !P0 ;  /* 0x00005f0000007a0c */ /* 0x000fe20004721270 */
[----:B------:R-:W-:Y:S01]  /*311b0*/  LDS.128 R56, [R252+0x800] ;  /* 0x00080000fc387984 */ /* 0x000fe20000000c00 */
        /* <DEDUP_REMOVED lines=75> */
[----:B------:R-:W-:Y:S02]  /*31670*/  LEA.HI.X.SX32 R11, R11, R17, 0x2, P6 ;  /* 0x000000110b0b7211 */ /* 0x000fe400030f16ff */
        /* <DEDUP_REMOVED lines=8> */
[----:B------:R-:W-:Y:S01]  /*31700*/  IADD3 R0, R232, 0xbb, RZ ;  /* 0x000000bbe8007810 */ /* 0x000fe20007ffe0ff */
[----:B------:R-:W-:Y:S01]  /*31710*/  @P1 STG.E [R6.64], R218 ;  /* 0x000000da06001986 */ /* 0x000fe2000c101904 */
[----:B------:R-:W-:-:S02]  /*31720*/  LEA.HI.X.SX32 R15, R5, R17, 0x2, P6 ;  /* 0x00000011050f7211 */ /* 0x000fc400030f16ff */
[----:B------:R-:W-:Y:S01]  /*31730*/  LEA R18, P6, R4, R16, 0x2 ;  /* 0x0000001004127211 */ /* 0x000fe200078c10ff */
[----:B------:R1:W-:Y:S01]  /*31740*/  @P5 STG.E [R8.64], R219 ;  /* 0x000000db08005986 */ /* 0x0003e2000c101904 */
[----:B------:R-:W-:Y:S02]  /*31750*/  ISETP.LT.AND P1, PT, R0, c[0x0][0x17c], !P0 ;  /* 0x00005f0000007a0c */ /* 0x000fe40004721270 */
[----:B------:R-:W-:Y:S02]  /*31760*/  IADD3 R0, R232, 0xbc, RZ ;  /* 0x000000bce8007810 */ /* 0x000fe40007ffe0ff */
[----:B------:R-:W-:Y:S02]  /*31770*/  LEA.HI.X.SX32 R19, R4, R17, 0x2, P6 ;  /* 0x0000001104137211 */ /* 0x000fe400030f16ff */
[----:B------:R-:W-:Y:S02]  /*31780*/  ISETP.LT.AND P5, PT, R0, c[0x0][0x17c], !P0 ;  /* 0x00005f0000007a0c */ /* 0x000fe400047a1270 */
[----:B-1----:R-:W-:-:S02]  /*31790*/  IADD3 R8, R4, c[0x0][0x198], RZ ;  /* 0x0000660004087a10 */ /* 0x002fc40007ffe0ff */
[----:B------:R-:W1:Y:S02]  /*317a0*/  LDS.128 R4, [R2] ;  /* 0x0000000002047984 */ /* 0x000e640000000c00 */
[CC--:B------:R-:W-:Y:S02]  /*317b0*/  LEA R20, P6, R8.reuse, R16.reuse, 0x2 ;  /* 0x0000001008147211 */ /* 0x0c0fe400078c10ff */
[----:B------:R-:W-:Y:S02]  /*317c0*/  IADD3 R9, R8, c[0x0][0x198], RZ ;  /* 0x0000660008097a10 */ /* 0x000fe40007ffe0ff */
[----:B------:R-:W-:Y:S01]  /*317d0*/  IADD3 R0, R232, 0xbd, RZ ;  /* 0x000000bde8007810 */ /* 0x000fe20007ffe0ff */
[----:B------:R-:W-:Y:S01]  /*317e0*/  @P2 STG.E [R10.64], R90 ;  /* 0x0000005a0a002986 */ /* 0x000fe2000c101904 */
[----:B------:R-:W-:Y:S02]  /*317f0*/  LEA.HI.X.SX32 R21, R8, R17, 0x2, P6 ;  /* 0x0000001108157211 */ /* 0x000fe400030f16ff */
[----:B------:R-:W-:Y:S01]  /*31800*/  LEA R22, P6, R9, R16, 0x2 ;  /* 0x0000001009167211 */ /* 0x000fe200078c10ff */
[----:B------:R2:W-:Y:S01]  /*31810*/  @P4 STG.E [R12.64], R91 ;  /* 0x0000005b0c004986 */ /* 0x0005e2000c101904 */
[----:B------:R-:W-:-:S02]  /*31820*/  ISETP.LT.AND P2, PT, R0, c[0x0][0x17c], !P0 ;  /* 0x00005f0000007a0c */ /* 0x000fc40004741270 */
[----:B------:R-:W-:Y:S02]  /*31830*/  IADD3 R0, R232, 0xbe, RZ ;  /* 0x000000bee8007810 */ /* 0x000fe40007ffe0ff */
[C---:B------:R-:W-:Y:S02]  /*31840*/  LEA.HI.X.SX32 R23, R9.reuse, R17, 0x2, P6 ;  /* 0x0000001109177211 */ /* 0x040fe400030f16ff */
[----:B------:R-:W-:Y:S02]  /*31850*/  ISETP.LT.AND P4, PT, R0, c[0x0][0x17c], !P0 ;  /* 0x00005f0000007a0c */ /* 0x000fe40004781270 */
[----:B--2---:R-:W-:Y:S02]  /*31860*/  IADD3 R12, R9, c[0x0][0x198], RZ ;  /* 0x00006600090c7a10 */ /* 0x004fe40007ffe0ff */
[----:B------:R-:W2:Y:S02]  /*31870*/  LDS.128 R8, [R233] ;  /* 0x00000000e9087984 */ /* 0x000ea40000000c00 */
[----:B------:R-:W-:-:S02]  /*31880*/  LEA R24, P6, R12, R16, 0x2 ;  /* 0x000000100c187211 */ /* 0x000fc400078c10ff */
[----:B------:R-:W-:Y:S01]  /*31890*/  IADD3 R13, R12, c[0x0][0x198], RZ ;  /* 0x000066000c0d7a10 */ /* 0x000fe20007ffe0ff */
[----:B------:R-:W-:Y:S01]  /*318a0*/  @P3 STG.E [R14.64], R154 ;  /* 0x0000009a0e003986 */ /* 0x000fe2000c101904 */
[----:B------:R-:W-:Y:S02]  /*318b0*/  IADD3 R0, R232, 0xbf, RZ ;  /* 0x000000bfe8007810 */ /* 0x000fe40007ffe0ff */
[----:B------:R-:W-:Y:S01]  /*318c0*/  LEA.HI.X.SX32 R25, R12, R17, 0x2, P6 ;  /* 0x000000110c197211 */ /* 0x000fe200030f16ff */
[----:B------:R3:W-:Y:S01]  /*318d0*/  @P1 STG.E [R18.64], R155 ;  /* 0x0000009b12001986 */ /* 0x0007e2000c101904 */
[----:B------:R-:W-:Y:S02]  /*318e0*/  ISETP.LT.AND P3, PT, R0, c[0x0][0x17c], !P0 ;  /* 0x00005f0000007a0c */ /* 0x000fe40004761270 */
[----:B------:R-:W-:Y:S01]  /*318f0*/  IADD3 R0, R232, 0xc0, RZ ;  /* 0x000000c0e8007810 */ /* 0x000fe20007ffe0ff */
[----:B------:R4:W-:Y:S01]  /*31900*/  @P5 STG.E [R20.64], R206 ;  /* 0x000000ce14005986 */ /* 0x0009e2000c101904 */
[----:B---3--:R-:W-:-:S02]  /*31910*/  LEA R18, P6, R13, R16, 0x2 ;  /* 0x000000100d127211 */ /* 0x008fc400078c10ff */
[----:B------:R-:W-:Y:S02]  /*31920*/  ISETP.LT.AND P1, PT, R0, c[0x0][0x17c], !P0 ;  /* 0x00005f0000007a0c */ /* 0x000fe40004721270 */
[C---:B----4-:R-:W-:Y:S02]  /*31930*/  IADD3 R21, R13.reuse, c[0x0][0x198], RZ ;  /* 0x000066000d157a10 */ /* 0x050fe40007ffe0ff */
[----:B------:R-:W-:Y:S02]  /*31940*/  LEA.HI.X.SX32 R19, R13, R17, 0x2, P6 ;  /* 0x000000110d137211 */ /* 0x000fe400030f16ff */
[----:B------:R-:W3:Y:S01]  /*31950*/  LDS.128 R12, [R252] ;  /* 0x00000000fc0c7984 */ /* 0x000ee20000000c00 */
[----:B------:R-:W-:Y:S02]  /*31960*/  IADD3 R0, R232, 0xc1, RZ ;  /* 0x000000c1e8007810 */ /* 0x000fe40007ffe0ff */
[----:B------:R-:W-:Y:S01]  /*31970*/  LEA R20, P6, R21, R16, 0x2 ;  /* 0x0000001015147211 */ /* 0x000fe200078c10ff */
[----:B------:R4:W-:Y:S01]  /*31980*/  @P2 STG.E [R22.64], R207 ;  /* 0x000000cf16002986 */ /* 0x0009e2000c101904 */
[----:B------:R-:W-:-:S02]  /*31990*/  ISETP.LT.AND P5, PT, R0, c[0x0][0x17c], !P0 ;  /* 0x00005f0000007a0c */ /* 0x000fc400047a1270 */
[----:B------:R-:W-:Y:S01]  /*319a0*/  IADD3 R0, R232, 0xc2, RZ ;  /* 0x000000c2e8007810 */ /* 0x000fe20007ffe0ff */
[----:B------:R5:W-:Y:S03]  /*319b0*/  @P4 STG.E [R24.64], R222 ;  /* 0x000000de18004986 */ /* 0x000be6000c101904 */
[----:B------:R-:W-:Y:S02]  /*319c0*/  ISETP.LT.AND P2, PT, R0, c[0x0][0x17c], !P0 ;  /* 0x00005f0000007a0c */ /* 0x000fe40004741270 */
[C---:B----4-:R-:W-:Y:S02]  /*319d0*/  IADD3 R23, R21.reuse, c[0x0][0x198], RZ ;  /* 0x0000660015177a10 */ /* 0x050fe40007ffe0ff */
[----:B------:R-:W-:Y:S02]  /*319e0*/  LEA.HI.X.SX32 R21, R21, R17, 0x2, P6 ;  /* 0x0000001115157211 */ /* 0x000fe400030f16ff */
[----:B------:R-:W-:-:S02]  /*319f0*/  LEA R22, P6, R23, R16, 0x2 ;  /* 0x0000001017167211 */ /* 0x000fc400078c10ff */
[C---:B-----5:R-:W-:Y:S02]  /*31a00*/  IADD3 R25, R23.reuse, c[0x0][0x198], RZ ;  /* 0x0000660017197a10 */ /* 0x060fe40007ffe0ff */
[----:B------:R-:W-:Y:S01]  /*31a10*/  IADD3 R0, R232, 0xc3, RZ ;  /* 0x000000c3e8007810 */ /* 0x000fe20007ffe0ff */
[----:B------:R4:W-:Y:S01]  /*31a20*/  @P3 STG.E [R18.64], R223 ;  /* 0x000000df12003986 */ /* 0x0009e2000c101904 */
[----:B------:R-:W-:Y:S02]  /*31a30*/  LEA.HI.X.SX32 R23, R23, R17, 0x2, P6 ;  /* 0x0000001117177211 */ /* 0x000fe400030f16ff */
[C---:B------:R-:W-:Y:S02]  /*31a40*/  LEA R24, P6, R25.reuse, R16, 0x2 ;  /* 0x0000001019187211 */ /* 0x040fe400078c10ff */
[----:B------:R-:W-:Y:S02]  /*31a50*/  ISETP.LT.AND P4, PT, R0, c[0x0][0x17c], !P0 ;  /* 0x00005f0000007a0c */ /* 0x000fe40004781270 */
[----:B------:R-:W-:Y:S01]  /*31a60*/  IADD3 R0, R232, 0xc4, RZ ;  /* 0x000000c4e8007810 */ /* 0x000fe20007ffe0ff */
[----:B-1----:R1:W-:Y:S01]  /*31a70*/  @P1 STG.E [R20.64], R4 ;  /* 0x0000000414001986 */ /* 0x0023e2000c101904 */
[----:B----4-:R-:W-:-:S02]  /*31a80*/  IADD3 R19, R25, c[0x0][0x198], RZ ;  /* 0x0000660019137a10 */ /* 0x010fc40007ffe0ff */
[-C--:B------:R-:W-:Y:S02]  /*31a90*/  LEA.HI.X.SX32 R25, R25, R17.reuse, 0x2, P6 ;  /* 0x0000001119197211 */ /* 0x080fe400030f16ff */
[C---:B------:R-:W-:Y:S02]  /*31aa0*/  LEA R18, P6, R19.reuse, R16, 0x2 ;  /* 0x0000001013127211 */ /* 0x040fe400078c10ff */
[----:B------:R-:W-:Y:S02]  /*31ab0*/  ISETP.LT.AND P3, PT, R0, c[0x0][0x17c], !P0 ;  /* 0x00005f0000007a0c */ /* 0x000fe40004761270 */
[C---:B-1----:R-:W-:Y:S02]  /*31ac0*/  IADD3 R4, R19.reuse, c[0x0][0x198], RZ ;  /* 0x0000660013047a10 */ /* 0x042fe40007ffe0ff */
[----:B------:R-:W-:Y:S01]  /*31ad0*/  IADD3 R0, R232, 0xc5, RZ ;  /* 0x000000c5e8007810 */ /* 0x000fe20007ffe0ff */
[----:B------:R1:W-:Y:S01]  /*31ae0*/  @P5 STG.E [R22.64], R5 ;  /* 0x0000000516005986 */ /* 0x0003e2000c101904 */
[----:B------:R-:W-:-:S02]  /*31af0*/  LEA.HI.X.SX32 R19, R19, R17, 0x2, P6 ;  /* 0x0000001113137211 */ /* 0x000fc400030f16ff */
[----:B------:R-:W-:Y:S02]  /*31b00*/  LEA R20, P6, R4, R16, 0x2 ;  /* 0x0000001004147211 */ /* 0x000fe400078c10ff */
[----:B------:R-:W-:Y:S02]  /*31b10*/  ISETP.LT.AND P1, PT, R0, c[0x0][0x17c], !P0 ;  /* 0x00005f0000007a0c */ /* 0x000fe40004721270 */
[----:B------:R-:W-:Y:S01]  /*31b20*/  IADD3 R0, R232, 0xc6, RZ ;  /* 0x000000c6e8007810 */ /* 0x000fe20007ffe0ff */
[----:B--2---:R2:W-:Y:S01]  /*31b30*/  @P2 STG.E [R24.64], R8 ;  /* 0x0000000818002986 */ /* 0x0045e2000c101904 */
[C---:B------:R-:W-:Y:S02]  /*31b40*/  LEA.HI.X.SX32 R21, R4.reuse, R17, 0x2, P6 ;  /* 0x0000001104157211 */ /* 0x040fe400030f16ff */
[----:B-1----:R-:W-:Y:S02]  /*31b50*/  IADD3 R5, R4, c[0x0][0x198], RZ ;  /* 0x0000660004057a10 */ /* 0x002fe40007ffe0ff */
[----:B------:R-:W-:-:S02]  /*31b60*/  ISETP.LT.AND P5, PT, R0, c[0x0][0x17c], !P0 ;  /* 0x00005f0000007a0c */ /* 0x000fc400047a1270 */
[CC--:B------:R-:W-:Y:S02]  /*31b70*/  LEA R4, P6, R5.reuse, R16.reuse, 0x2 ;  /* 0x0000001005047211 */ /* 0x0c0fe400078c10ff */
[----:B------:R-:W-:Y:S02]  /*31b80*/  IADD3 R0, R232, 0xc7, RZ ;  /* 0x000000c7e8007810 */ /* 0x000fe40007ffe0ff */
[C---:B--2---:R-:W-:Y:S01]  /*31b90*/  IADD3 R8, R5.reuse, c[0x0][0x198], RZ ;  /* 0x0000660005087a10 */ /* 0x044fe20007ffe0ff */
[----:B------:R1:W-:Y:S01]  /*31ba0*/  @P4 STG.E [R18.64], R9 ;  /* 0x0000000912004986 */ /* 0x0003e2000c101904 */
[----:B------:R-:W-:Y:S02]  /*31bb0*/  LEA.HI.X.SX32 R5, R5, R17, 0x2, P6 ;  /* 0x0000001105057211 */ /* 0x000fe400030f16ff */
[----:B------:R-:W-:Y:S02]  /*31bc0*/  LEA R22, P6, R8, R16, 0x2 ;  /* 0x0000001008167211 */ /* 0x000fe400078c10ff */
[----:B------:R-:W-:-:S02]  /*31bd0*/  ISETP.LT.AND P2, PT, R0, c[0x0][0x17c], !P0 ;  /* 0x00005f0000007a0c */ /* 0x000fc40004741270 */
[----:B------:R-:W-:Y:S01]  /*31be0*/  IADD3 R0, R232, 0xc8, RZ ;  /* 0x000000c8e8007810 */ /* 0x000fe20007ffe0ff */
[----:B---3--:R2:W-:Y:S01]  /*31bf0*/  @P3 STG.E [R20.64], R12 ;  /* 0x0000000c14003986 */ /* 0x0085e2000c101904 */
[C---:B------:R-:W-:Y:S02]  /*31c00*/  LEA.HI.X.SX32 R23, R8.reuse, R17, 0x2, P6 ;  /* 0x0000001108177211 */ /* 0x040fe400030f16ff */
[----:B-1----:R-:W-:Y:S02]  /*31c10*/  IADD3 R9, R8, c[0x0][0x198], RZ ;  /* 0x0000660008097a10 */ /* 0x002fe40007ffe0ff */
[----:B------:R-:W-:Y:S02]  /*31c20*/  ISETP.LT.AND P4, PT, R0, c[0x0][0x17c], !P0 ;  /* 0x00005f0000007a0c */ /* 0x000fe40004781270 */
[----:B------:R-:W-:Y:S02]  /*31c30*/  LEA R8, P6, R9, R16, 0x2 ;  /* 0x0000001009087211 */ /* 0x000fe400078c10ff */
[----:B------:R-:W-:-:S02]  /*31c40*/  IADD3 R0, R232, 0xc9, RZ ;  /* 0x000000c9e8007810 */ /* 0x000fc40007ffe0ff */
[C---:B--2---:R-:W-:Y:S01]  /*31c50*/  IADD3 R12, R9.reuse, c[0x0][0x198], RZ ;  /* 0x00006600090c7a10 */ /* 0x044fe20007ffe0ff */
[----:B------:R1:W-:Y:S01]  /*31c60*/  @P1 STG.E [R4.64], R13 ;  /* 0x0000000d04001986 */ /* 0x0003e2000c101904 */
[-C--:B------:R-:W-:Y:S02]  /*31c70*/  LEA.HI.X.SX32 R9, R9, R17.reuse, 0x2, P6 ;  /* 0x0000001109097211 */ /* 0x080fe400030f16ff */
[----:B------:R-:W-:Y:S02]  /*31c80*/  LEA R18, P6, R12, R16, 0x2 ;  /* 0x000000100c127211 */ /* 0x000fe400078c10ff */
[----:B------:R-:W-:Y:S02]  /*31c90*/  ISETP.LT.AND P3, PT, R0, c[0x0][0x17c], !P0 ;  /* 0x00005f0000007a0c */ /* 0x000fe40004761270 */
[----:B------:R-:W-:Y:S02]  /*31ca0*/  IADD3 R0, R232, 0xca, RZ ;  /* 0x000000cae8007810 */ /* 0x000fe40007ffe0ff */
[----:B------:R-:W-:-:S02]  /*31cb0*/  LEA.HI.X.SX32 R19, R12, R17, 0x2, P6 ;  /* 0x000000110c137211 */ /* 0x000fc400030f16ff */
[----:B-1----:R-:W-:Y:S02]  /*31cc0*/  IADD3 R5, R12, c[0x0][0x198], RZ ;  /* 0x000066000c057a10 */ /* 0x002fe40007ffe0ff */
[----:B------:R-:W-:Y:S02]  /*31cd0*/  ISETP.LT.AND P1, PT, R0, c[0x0][0x17c], !P0 ;  /* 0x00005f0000007a0c */ /* 0x000fe40004721270 */
[C---:B------:R-:W-:Y:S02]  /*31ce0*/  LEA R4, P6, R5.reuse, R16, 0x2 ;  /* 0x0000001005047211 */ /* 0x040fe400078c10ff */
[C---:B------:R-:W-:Y:S02]  /*31cf0*/  IADD3 R13, R5.reuse, c[0x0][0x198], RZ ;  /* 0x00006600050d7a10 */ /* 0x040fe40007ffe0ff */
[----:B------:R-:W-:Y:S01]  /*31d00*/  IADD3 R0, R232, 0xcb, RZ ;  /* 0x000000cbe8007810 */ /* 0x000fe20007ffe0ff */
[----:B------:R-:W-:Y:S01]  /*31d10*/  @P5 STG.E [R22.64], R68 ;  /* 0x0000004416005986 */ /* 0x000fe2000c101904 */
[----:B------:R-:W-:-:S02]  /*31d20*/  LEA.HI.X.SX32 R5, R5, R17, 0x2, P6 ;  /* 0x0000001105057211 */ /* 0x000fc400030f16ff */
[C---:B------:R-:W-:Y:S01]  /*31d30*/  LEA R12, P6, R13.reuse, R16, 0x2 ;  /* 0x000000100d0c7211 */ /* 0x040fe200078c10ff */
[----:B------:R1:W-:Y:S01]  /*31d40*/  @P2 STG.E [R8.64], R69 ;  /* 0x0000004508002986 */ /* 0x0003e2000c101904 */
[----:B------:R-:W-:Y:S02]  /*31d50*/  ISETP.LT.AND P5, PT, R0, c[0x0][0x17c], !P0 ;  /* 0x00005f0000007a0c */ /* 0x000fe400047a1270 */
[----:B------:R-:W-:Y:S01]  /*31d60*/  IADD3 R0, R232, 0xcc, RZ ;  /* 0x000000cce8007810 */ /* 0x000fe20007ffe0ff */
[----:B------:R2:W-:Y:S03]  /*31d70*/  @P4 STG.E [R18.64], R64 ;  /* 0x0000004012004986 */ /* 0x0005e6000c101904 */
[----:B------:R-:W-:Y:S01]  /*31d80*/  ISETP.LT.AND P2, PT, R0, c[0x0][0x17c], !P0 ;  /* 0x00005f0000007a0c */ /* 0x000fe20004741270 */
[----:B------:R-:W3:Y:S01]  /*31d90*/  LDS.128 R20, [R233+0x1800] ;  /* 0x00180000e9147984 */ /* 0x000ee20000000c00 */
[----:B-1----:R-:W-:-:S02]  /*31da0*/  IADD3 R9, R13, c[0x0][0x198], RZ ;  /* 0x000066000d097a10 */ /* 0x002fc40007ffe0ff */
[-C--:B------:R-:W-:Y:S02]  /*31db0*/  LEA.HI.X.SX32 R13, R13, R17.reuse, 0x2, P6 ;  /* 0x000000110d0d7211 */ /* 0x080fe400030f16ff */
[CC--:B------:R-:W-:Y:S02]  /*31dc0*/  LEA R8, P6, R9.reuse, R16.reuse, 0x2 ;  /* 0x0000001009087211 */ /* 0x0c0fe400078c10ff */
[C---:B--2---:R-:W-:Y:S02]  /*31dd0*/  IADD3 R19, R9.reuse, c[0x0][0x198], RZ ;  /* 0x0000660009137a10 */ /* 0x044fe40007ffe0ff */
[----:B------:R-:W-:Y:S01]  /*31de0*/  IADD3 R0, R232, 0xcd, RZ ;  /* 0x000000cde8007810 */ /* 0x000fe20007ffe0ff */
[----:B------:R1:W-:Y:S01]  /*31df0*/  @P3 STG.E [R4.64], R65 ;  /* 0x0000004104003986 */ /* 0x0003e2000c101904 */
[----:B------:R-:W-:Y:S02]  /*31e00*/  LEA.HI.X.SX32 R9, R9, R17, 0x2, P6 ;  /* 0x0000001109097211 */ /* 0x000fe400030f16ff */
[----:B------:R-:W-:-:S02]  /*31e10*/  LEA R18, P6, R19, R16, 0x2 ;  /* 0x0000001013127211 */ /* 0x000fc400078c10ff */
[----:B------:R-:W-:Y:S02]  /*31e20*/  ISETP.LT.AND P4, PT, R0, c[0x0][0x17c], !P0 ;  /* 0x00005f0000007a0c */ /* 0x000fe40004781270 */
[----:B------:R-:W-:Y:S01]  /*31e30*/  IADD3 R0, R232, 0xce, RZ ;  /* 0x000000cee8007810 */ /* 0x000fe20007ffe0ff */
[----:B------:R2:W-:Y:S01]  /*31e40*/  @P1 STG.E [R12.64], R60 ;  /* 0x0000003c0c001986 */ /* 0x0005e2000c101904 */
[C---:B-1----:R-:W-:Y:S02]  /*31e50*/  IADD3 R5, R19.reuse, c[0x0][0x198], RZ ;  /* 0x0000660013057a10 */ /* 0x042fe40007ffe0ff */
[----:B------:R-:W-:Y:S02]  /*31e60*/  LEA.HI.X.SX32 R19, R19, R17, 0x2, P6 ;  /* 0x0000001113137211 */ /* 0x000fe400030f16ff */
[----:B------:R-:W-:Y:S02]  /*31e70*/  LEA R4, P6, R5, R16, 0x2 ;  /* 0x0000001005047211 */ /* 0x000fe400078c10ff */
[----:B------:R-:W-:-:S02]  /*31e80*/  ISETP.LT.AND P3, PT, R0, c[0x0][0x17c], !P0 ;  /* 0x00005f0000007a0c */ /* 0x000fc40004761270 */
[C---:B--2---:R-:W-:Y:S02]  /*31e90*/  IADD3 R13, R5.reuse, c[0x0][0x198], RZ ;  /* 0x00006600050d7a10 */ /* 0x044fe40007ffe0ff */
[----:B------:R-:W-:Y:S01]  /*31ea0*/  IADD3 R0, R232, 0xcf, RZ ;  /* 0x000000cfe8007810 */ /* 0x000fe20007ffe0ff */
[----:B------:R1:W-:Y:S01]  /*31eb0*/  @P5 STG.E [R8.64], R61 ;  /* 0x0000003d08005986 */ /* 0x0003e2000c101904 */
[----:B------:R-:W-:Y:S02]  /*31ec0*/  LEA.HI.X.SX32 R5, R5, R17, 0x2, P6 ;  /* 0x0000001105057211 */ /* 0x000fe400030f16ff */
[C---:B------:R-:W-:Y:S02]  /*31ed0*/  LEA R12, P6, R13.reuse, R16, 0x2 ;  /* 0x000000100d0c7211 */ /* 0x040fe400078c10ff */
[----:B------:R-:W-:Y:S02]  /*31ee0*/  ISETP.LT.AND P1, PT, R0, c[0x0][0x17c], !P0 ;  /* 0x00005f0000007a0c */ /* 0x000fe40004721270 */
[----:B------:R-:W-:Y:S01]  /*31ef0*/  IADD3 R0, R232, 0xd0, RZ ;  /* 0x000000d0e8007810 */ /* 0x000fe20007ffe0ff */
[----:B------:R2:W-:Y:S01]  /*31f00*/  @P2 STG.E [R18.64], R56 ;  /* 0x0000003812002986 */ /* 0x0005e2000c101904 */
[----:B-1----:R-:W-:-:S02]  /*31f10*/  IADD3 R9, R13, c[0x0][0x198], RZ ;  /* 0x000066000d097a10 */ /* 0x002fc40007ffe0ff */
        /* <DEDUP_REMOVED lines=8> */
[----:B------:R-:W-:Y:S02]  /*31fa0*/  ISETP.LT.AND P2, PT, R0, c[0x0][0x17c], !P0 ;  /* 0x00005f0000007a0c */ /* 0x000fe40004741270 */
[----:B------:R-:W-:Y:S01]  /*31fb0*/  IADD3 R0, R232, 0xd2, RZ ;  /* 0x000000d2e8007810 */ /* 0x000fe20007ffe0ff */
[----:B------:R2:W-:Y:S01]  /*31fc0*/  @P3 STG.E [R12.64], R52 ;  /* 0x000000340c003986 */ /* 0x0005e2000c101904 */
[C---:B-1----:R-:W-:Y:S02]  /*31fd0*/  IADD3 R5, R19.reuse, c[0x0][0x198], RZ ;  /* 0x0000660013057a10 */ /* 0x042fe40007ffe0ff */
[----:B------:R-:W-:Y:S02]  /*31fe0*/  LEA.HI.X.SX32 R19, R19, R17, 0x2, P6 ;  /* 0x0000001113137211 */ /* 0x000fe400030f16ff */
[----:B------:R-:W-:-:S02]  /*31ff0*/  LEA R4, P6, R5, R16, 0x2 ;  /* 0x0000001005047211 */ /* 0x000fc400078c10ff */
[----:B------:R-:W-:Y:S02]  /*32000*/  ISETP.LT.AND P4, PT, R0, c[0x0][0x17c], !P0 ;  /* 0x00005f0000007a0c */ /* 0x000fe40004781270 */
[C---:B--2---:R-:W-:Y:S02]  /*32010*/  IADD3 R13, R5.reuse, c[0x0][0x198], RZ ;  /* 0x00006600050d7a10 */ /* 0x044fe40007ffe0ff */
[----:B------:R-:W-:Y:S01]  /*32020*/  IADD3 R0, R232, 0xd3, RZ ;  /* 0x000000d3e8007810 */ /* 0x000fe20007ffe0ff */
[----:B------:R1:W-:Y:S01]  /*32030*/  @P1 STG.E [R8.64], R53 ;  /* 0x0000003508001986 */ /* 0x0003e2000c101904 */
[----:B------:R-:W-:Y:S02]  /*32040*/  LEA.HI.X.SX32 R5, R5, R17, 0x2, P6 ;  /* 0x0000001105057211 */ /* 0x000fe400030f16ff */
[----:B------:R-:W-:Y:S02]  /*32050*/  LEA R12, P6, R13, R16, 0x2 ;  /* 0x000000100d0c7211 */ /* 0x000fe400078c10ff */
[----:B------:R-:W-:-:S02]  /*32060*/  ISETP.LT.AND P3, PT, R0, c[0x0][0x17c], !P0 ;  /* 0x00005f0000007a0c */ /* 0x000fc40004761270 */
[----:B------:R-:W-:Y:S01]  /*32070*/  IADD3 R0, R232, 0xd4, RZ ;  /* 0x000000d4e8007810 */ /* 0x000fe20007ffe0ff */
[----:B------:R2:W-:Y:S01]  /*32080*/  @P5 STG.E [R18.64], R48 ;  /* 0x0000003012005986 */ /* 0x0005e2000c101904 */
[C---:B-1----:R-:W-:Y:S02]  /*32090*/  IADD3 R9, R13.reuse, c[0x0][0x198], RZ ;  /* 0x000066000d097a10 */ /* 0x042fe40007ffe0ff */
[----:B------:R-:W-:Y:S02]  /*320a0*/  LEA.HI.X.SX32 R13, R13, R17, 0x2, P6 ;  /* 0x000000110d0d7211 */ /* 0x000fe400030f16ff */
[C---:B------:R-:W-:Y:S02]  /*320b0*/  LEA R8, P6, R9.reuse, R16, 0x2 ;  /* 0x0000001009087211 */ /* 0x040fe400078c10ff */
[----:B------:R-:W-:Y:S02]  /*320c0*/  ISETP.LT.AND P1, PT, R0, c[0x0][0x17c], !P0 ;  /* 0x00005f0000007a0c */ /* 0x000fe40004721270 */
[----:B--2---:R-:W-:-:S02]  /*320d0*/  IADD3 R19, R9, c[0x0][0x198], RZ ;  /* 0x0000660009137a10 */ /* 0x004fc40007ffe0ff */
[----:B------:R-:W-:Y:S01]  /*320e0*/  IADD3 R0, R232, 0xd5, RZ ;  /* 0x000000d5e8007810 */ /* 0x000fe20007ffe0ff */
[----:B------:R1:W-:Y:S01]  /*320f0*/  @P2 STG.E [R4.64], R49 ;  /* 0x0000003104002986 */ /* 0x0003e2000c101904 */
[-C--:B------:R-:W-:Y:S02]  /*32100*/  LEA.HI.X.SX32 R9, R9, R17.reuse, 0x2, P6 ;  /* 0x0000001109097211 */ /* 0x080fe400030f16ff */
[C---:B------:R-:W-:Y:S02]  /*32110*/  LEA R18, P6, R19.reuse, R16, 0x2 ;  /* 0x0000001013127211 */ /* 0x040fe400078c10ff */
[----:B------:R-:W-:Y:S01]  /*32120*/  ISETP.LT.AND P5, PT, R0, c[0x0][0x17c], !P0 ;  /* 0x00005f0000007a0c */ /* 0x000fe200047a1270 */
[----:B------:R2:W-:Y:S01]  /*32130*/  @P4 STG.E [R12.64], R44 ;  /* 0x0000002c0c004986 */ /* 0x0005e2000c101904 */
[C---:B-1----:R-:W-:Y:S02]  /*32140*/  IADD3 R5, R19.reuse, c[0x0][0x198], RZ ;  /* 0x0000660013057a10 */ /* 0x042fe40007ffe0ff */
[----:B------:R-:W-:-:S02]  /*32150*/  LEA.HI.X.SX32 R19, R19, R17, 0x2, P6 ;  /* 0x0000001113137211 */ /* 0x000fc400030f16ff */
[C---:B------:R-:W-:Y:S02]  /*32160*/  LEA R4, P6, R5.reuse, R16, 0x2 ;  /* 0x0000001005047211 */ /* 0x040fe400078c10ff */
[C---:B--2---:R-:W-:Y:S02]  /*32170*/  IADD3 R13, R5.reuse, c[0x0][0x198], RZ ;  /* 0x00006600050d7a10 */ /* 0x044fe40007ffe0ff */
[C---:B------:R-:W-:Y:S02]  /*32180*/  IADD3 R0, R232.reuse, 0xd6, RZ ;  /* 0x000000d6e8007810 */ /* 0x040fe40007ffe0ff */
[----:B------:R-:W-:Y:S02]  /*32190*/  LEA.HI.X.SX32 R5, R5, R17, 0x2, P6 ;  /* 0x0000001105057211 */ /* 0x000fe400030f16ff */
[----:B------:R-:W-:Y:S01]  /*321a0*/  IADD3 R2, R13, c[0x0][0x198], RZ ;  /* 0x000066000d027a10 */ /* 0x000fe20007ffe0ff */
[----:B------:R-:W-:Y:S01]  /*321b0*/  @P3 STG.E [R8.64], R45 ;  /* 0x0000002d08003986 */ /* 0x000fe2000c101904 */
[----:B------:R-:W-:-:S02]  /*321c0*/  IADD3 R24, R232, 0xd9, RZ ;  /* 0x000000d9e8187810 */ /* 0x000fc40007ffe0ff */
[----:B------:R-:W-:Y:S01]  /*321d0*/  ISETP.LT.AND P2, PT, R0, c[0x0][0x17c], !P0 ;  /* 0x00005f0000007a0c */ /* 0x000fe20004741270 */
[----:B------:R1:W-:Y:S01]  /*321e0*/  @P1 STG.E [R18.64], R40 ;  /* 0x0000002812001986 */ /* 0x0003e2000c101904 */
[----:B------:R-:W-:Y:S02]  /*321f0*/  IADD3 R0, R232, 0xd7, RZ ;  /* 0x000000d7e8007810 */ /* 0x000fe40007ffe0ff */
[----:B------:R-:W-:Y:S01]  /*32200*/  LEA R12, P6, R13, R16, 0x2 ;  /* 0x000000100d0c7211 */ /* 0x000fe200078c10ff */
[----:B------:R2:W-:Y:S01]  /*32210*/  @P5 STG.E [R4.64], R41 ;  /* 0x0000002904005986 */ /* 0x0005e2000c101904 */
[----:B------:R-:W-:Y:S02]  /*32220*/  ISETP.LT.AND P5, PT, R24, c[0x0][0x17c], !P0 ;  /* 0x00005f0018007a0c */ /* 0x000fe400047a1270 */
[----:B------:R-:W-:Y:S01]  /*32230*/  ISETP.LT.AND P4, PT, R0, c[0x0][0x17c], !P0 ;  /* 0x00005f0000007a0c */ /* 0x000fe20004781270 */
[----:B------:R-:W4:Y:S01]  /*32240*/  LDS.128 R24, [R252+0x1800] ;  /* 0x00180000fc187984 */ /* 0x000f220000000c00 */
[----:B-1----:R-:W-:-:S02]  /*32250*/  IADD3 R19, R2, c[0x0][0x198], RZ ;  /* 0x0000660002137a10 */ /* 0x002fc40007ffe0ff */
[----:B------:R-:W-:Y:S02]  /*32260*/  IADD3 R0, R232, 0xd8, RZ ;  /* 0x000000d8e8007810 */ /* 0x000fe40007ffe0ff */
[----:B------:R-:W-:Y:S02]  /*32270*/  IADD3 R32, R19, c[0x0][0x198], RZ ;  /* 0x0000660013207a10 */ /* 0x000fe40007ffe0ff */
[----:B------:R-:W-:Y:S02]  /*32280*/  LEA.HI.X.SX32 R13, R13, R17, 0x2, P6 ;  /* 0x000000110d0d7211 */ /* 0x000fe400030f16ff */
[----:B------:R-:W-:Y:S02]  /*32290*/  ISETP.LT.AND P3, PT, R0, c[0x0][0x17c], !P0 ;  /* 0x00005f0000007a0c */ /* 0x000fe40004761270 */
[-C--:B--2---:R-:W-:Y:S01]  /*322a0*/  LEA R4, P6, R32, R16.reuse, 0x2 ;  /* 0x0000001020047211 */ /* 0x084fe200078c10ff */
[----:B------:R1:W-:Y:S01]  /*322b0*/  @P2 STG.E [R12.64], R36 ;  /* 0x000000240c002986 */ /* 0x0003e2000c101904 */
[----:B------:R-:W-:-:S02]  /*322c0*/  LEA R8, P1, R2, R16, 0x2 ;  /* 0x0000001002087211 */ /* 0x000fc400078210ff */
[C---:B------:R-:W-:Y:S02]  /*322d0*/  LEA R18, P2, R19.reuse, R16, 0x2 ;  /* 0x0000001013127211 */ /* 0x040fe400078410ff */
[-C--:B------:R-:W-:Y:S02]  /*322e0*/  LEA.HI.X.SX32 R5, R32, R17.reuse, 0x2, P6 ;  /* 0x0000001120057211 */ /* 0x080fe400030f16ff */
[-C--:B------:R-:W-:Y:S02]  /*322f0*/  LEA.HI.X.SX32 R9, R2, R17.reuse, 0x2, P1 ;  /* 0x0000001102097211 */ /* 0x080fe400008f16ff */
[----:B-1----:R-:W-:Y:S02]  /*32300*/  IADD3 R13, R32, c[0x0][0x198], RZ ;  /* 0x00006600200d7a10 */ /* 0x002fe40007ffe0ff */
[----:B------:R-:W1:Y:S01]  /*32310*/  LDS.128 R32, [R3+0x1800] ;  /* 0x0018000003207984 */ /* 0x000e620000000c00 */
[----:B------:R-:W-:Y:S02]  /*32320*/  IADD3 R0, R232, 0xda, RZ ;  /* 0x000000dae8007810 */ /* 0x000fe40007ffe0ff */
[----:B------:R-:W-:Y:S01]  /*32330*/  LEA.HI.X.SX32 R19, R19, R17, 0x2, P2 ;  /* 0x0000001113137211 */ /* 0x000fe200010f16ff */
[----:B------:R2:W-:Y:S01]  /*32340*/  @P4 STG.E [R8.64], R37 ;  /* 0x0000002508004986 */ /* 0x0005e2000c101904 */
[----:B------:R-:W-:-:S02]  /*32350*/  IADD3 R36, R13, c[0x0][0x198], RZ ;  /* 0x000066000d247a10 */ /* 0x000fc40007ffe0ff */
[----:B------:R-:W-:Y:S01]  /*32360*/  ISETP.LT.AND P1, PT, R0, c[0x0][0x17c], !P0 ;  /* 0x00005f0000007a0c */ /* 0x000fe20004721270 */
[----:B------:R5:W-:Y:S01]  /*32370*/  @P3 STG.E [R18.64], R28 ;  /* 0x0000001c12003986 */ /* 0x000be2000c101904 */
[----:B------:R-:W-:Y:S02]  /*32380*/  IADD3 R2, R232, 0xdb, RZ ;  /* 0x000000dbe8027810 */ /* 0x000fe40007ffe0ff */
[-C--:B------:R-:W-:Y:S02]  /*32390*/  LEA R12, P6, R36, R16.reuse, 0x2 ;  /* 0x00000010240c7211 */ /* 0x080fe400078c10ff */
[----:B------:R-:W-:Y:S02]  /*323a0*/  ISETP.LT.AND P4, PT, R2, c[0x0][0x17c], !P0 ;  /* 0x00005f0002007a0c */ /* 0x000fe40004781270 */
[----:B--2---:R-:W-:Y:S02]  /*323b0*/  LEA R8, P3, R13, R16, 0x2 ;  /* 0x000000100d087211 */ /* 0x004fe400078610ff */
[----:B------:R-:W-:-:S02]  /*323c0*/  IADD3 R0, R232, 0xdc, RZ ;  /* 0x000000dce8007810 */ /* 0x000fc40007ffe0ff */
[-C--:B------:R-:W-:Y:S02]  /*323d0*/  LEA.HI.X.SX32 R9, R13, R17.reuse, 0x2, P3 ;  /* 0x000000110d097211 */ /* 0x080fe400018f16ff */
[C---:B------:R-:W-:Y:S02]  /*323e0*/  LEA.HI.X.SX32 R13, R36.reuse, R17, 0x2, P6 ;  /* 0x00000011240d7211 */ /* 0x040fe400030f16ff */
[----:B------:R-:W-:Y:S02]  /*323f0*/  IADD3 R36, R36, c[0x0][0x198], RZ ;  /* 0x0000660024247a10 */ /* 0x000fe40007ffe0ff */
[----:B------:R-:W-:Y:S02]  /*32400*/  IADD3 R2, R232, 0xdd, RZ ;  /* 0x000000dde8027810 */ /* 0x000fe40007ffe0ff */
[----:B------:R-:W-:Y:S01]  /*32410*/  ISETP.LT.AND P2, PT, R0, c[0x0][0x17c], !P0 ;  /* 0x00005f0000007a0c */ /* 0x000fe20004741270 */
[----:B------:R2:W-:Y:S01]  /*32420*/  @P5 STG.E [R4.64], R29 ;  /* 0x0000001d04005986 */ /* 0x0005e2000c101904 */
[----:B-----5:R-:W-:-:S02]  /*32430*/  IADD3 R18, R36, c[0x0][0x198], RZ ;  /* 0x0000660024127a10 */ /* 0x020fc40007ffe0ff */
[----:B------:R-:W-:Y:S01]  /*32440*/  ISETP.LT.AND P5, PT, R2, c[0x0][0x17c], !P0 ;  /* 0x00005f0002007a0c */ /* 0x000fe200047a1270 */
[----:B---3--:R3:W-:Y:S01]  /*32450*/  @P1 STG.E [R8.64], R20 ;  /* 0x0000001408001986 */ /* 0x0087e2000c101904 */
[-C--:B------:R-:W-:Y:S02]  /*32460*/  LEA R2, P1, R36, R16.reuse, 0x2 ;  /* 0x0000001024027211 */ /* 0x080fe400078210ff */
[----:B------:R-:W-:Y:S01]  /*32470*/  IADD3 R0, R232, 0xde, RZ ;  /* 0x000000dee8007810 */ /* 0x000fe20007ffe0ff */
[----:B------:R5:W-:Y:S01]  /*32480*/  @P4 STG.E [R12.64], R21 ;  /* 0x000000150c004986 */ /* 0x000be2000c101904 */
[----:B------:R-:W-:Y:S02]  /*32490*/  IADD3 R19, R18, c[0x0][0x198], RZ ;  /* 0x0000660012137a10 */ /* 0x000fe40007ffe0ff */
[----:B--2---:R-:W-:Y:S02]  /*324a0*/  IADD3 R5, R232, 0xdf, RZ ;  /* 0x000000dfe8057810 */ /* 0x004fe40007ffe0ff */
[----:B------:R-:W-:-:S02]  /*324b0*/  LEA R4, P6, R18, R16, 0x2 ;  /* 0x0000001012047211 */ /* 0x000fc400078c10ff */
[-C--:B------:R-:W-:Y:S02]  /*324c0*/  LEA.HI.X.SX32 R3, R36, R17.reuse, 0x2, P1 ;  /* 0x0000001124037211 */ /* 0x080fe400008f16ff */
[----:B------:R-:W-:Y:S02]  /*324d0*/  ISETP.LT.AND P4, PT, R5, c[0x0][0x17c], !P0 ;  /* 0x00005f0005007a0c */ /* 0x000fe40004781270 */
[----:B------:R-:W-:Y:S02]  /*324e0*/  ISETP.LT.AND P3, PT, R0, c[0x0][0x17c], !P0 ;  /* 0x00005f0000007a0c */ /* 0x000fe40004761270 */
[----:B------:R-:W-:Y:S02]  /*324f0*/  LEA.HI.X.SX32 R5, R18, R17, 0x2, P6 ;  /* 0x0000001112057211 */ /* 0x000fe400030f16ff */
[C---:B------:R-:W-:Y:S01]  /*32500*/  IADD3 R18, R19.reuse, c[0x0][0x198], RZ ;  /* 0x0000660013127a10 */ /* 0x040fe20007ffe0ff */
[----:B----4-:R2:W-:Y:S01]  /*32510*/  @P2 STG.E [R2.64], R24 ;  /* 0x0000001802002986 */ /* 0x0105e2000c101904 */
[----:B---3--:R-:W-:-:S02]  /*32520*/  LEA R8, P2, R19, R16, 0x2 ;  /* 0x0000001013087211 */ /* 0x008fc400078410ff */
[----:B-----5:R-:W-:Y:S02]  /*32530*/  IADD3 R13, R232, 0xe1, RZ ;  /* 0x000000e1e80d7810 */ /* 0x020fe40007ffe0ff */
[----:B------:R-:W-:Y:S01]  /*32540*/  LEA R12, P6, R18, R16, 0x2 ;  /* 0x00000010120c7211 */ /* 0x000fe200078c10ff */
[----:B------:R3:W-:Y:S01]  /*32550*/  @P5 STG.E [R4.64], R25 ;  /* 0x0000001904005986 */ /* 0x0007e2000c101904 */
[-C--:B------:R-:W-:Y:S02]  /*32560*/  LEA.HI.X.SX32 R9, R19, R17.reuse, 0x2, P2 ;  /* 0x0000001113097211 */ /* 0x080fe400010f16ff */
[----:B------:R-:W-:Y:S02]  /*32570*/  ISETP.LT.AND P5, PT, R13, c[0x0][0x17c], !P0 ;  /* 0x00005f000d007a0c */ /* 0x000fe400047a1270 */
[----:B------:R-:W-:Y:S02]  /*32580*/  IADD3 R0, R232, 0xe0, RZ ;  /* 0x000000e0e8007810 */ /* 0x000fe40007ffe0ff */
[----:B------:R-:W-:-:S02]  /*32590*/  LEA.HI.X.SX32 R13, R18, R17, 0x2, P6 ;  /* 0x00000011120d7211 */ /* 0x000fc400030f16ff */
[----:B------:R-:W-:Y:S01]  /*325a0*/  IADD3 R18, R18, c[0x0][0x198], RZ ;  /* 0x0000660012127a10 */ /* 0x000fe20007ffe0ff */
[----:B-1----:R-:W-:Y:S01]  /*325b0*/  @P3 STG.E [R8.64], R32 ;  /* 0x0000002008003986 */ /* 0x002fe2000c101904 */
[----:B------:R-:W-:Y:S02]  /*325c0*/  ISETP.LT.AND P1, PT, R0, c[0x0][0x17c], !P0 ;  /* 0x00005f0000007a0c */ /* 0x000fe40004721270 */
[C---:B------:R-:W-:Y:S02]  /*325d0*/  IADD3 R19, R18.reuse, c[0x0][0x198], RZ ;  /* 0x0000660012137a10 */ /* 0x040fe40007ffe0ff */
[-C--:B--2---:R-:W-:Y:S02]  /*325e0*/  LEA R2, P3, R18, R16.reuse, 0x2 ;  /* 0x0000001012027211 */ /* 0x084fe400078610ff */
[----:B---3--:R-:W-:Y:S02]  /*325f0*/  IADD3 R5, R232, 0xe3, RZ ;  /* 0x000000e3e8057810 */ /* 0x008fe40007ffe0ff */
[----:B------:R-:W-:-:S02]  /*32600*/  LEA R4, P6, R19, R16, 0x2 ;  /* 0x0000001013047211 */ /* 0x000fc400078c10ff */
[-C--:B------:R-:W-:Y:S01]  /*32610*/  LEA.HI.X.SX32 R3, R18, R17.reuse, 0x2, P3 ;  /* 0x0000001112037211 */ /* 0x080fe200018f16ff */
[----:B------:R1:W-:Y:S01]  /*32620*/  @P4 STG.E [R12.64], R33 ;  /* 0x000000210c004986 */ /* 0x0003e2000c101904 */
[----:B------:R-:W-:Y:S02]  /*32630*/  IADD3 R0, R232, 0xe2, RZ ;  /* 0x000000e2e8007810 */ /* 0x000fe40007ffe0ff */
[----:B------:R-:W-:Y:S02]  /*32640*/  IADD3 R18, R19, c[0x0][0x198], RZ ;  /* 0x0000660013127a10 */ /* 0x000fe40007ffe0ff */
[----:B------:R-:W-:Y:S02]  /*32650*/  ISETP.LT.AND P4, PT, R5, c[0x0][0x17c], !P0 ;  /* 0x00005f0005007a0c */ /* 0x000fe40004781270 */
[----:B------:R-:W-:Y:S02]  /*32660*/  LEA.HI.X.SX32 R5, R19, R17, 0x2, P6 ;  /* 0x0000001113057211 */ /* 0x000fe400030f16ff */
[----:B------:R-:W-:-:S02]  /*32670*/  ISETP.LT.AND P2, PT, R0, c[0x0][0x17c], !P0 ;  /* 0x00005f0000007a0c */ /* 0x000fc40004741270 */
[----:B------:R-:W-:Y:S01]  /*32680*/  IADD3 R19, R18, c[0x0][0x198], RZ ;  /* 0x0000660012137a10 */ /* 0x000fe20007ffe0ff */
[----:B------:R2:W-:Y:S01]  /*32690*/  @P1 STG.E [R2.64], R6 ;  /* 0x0000000602001986 */ /* 0x0005e2000c101904 */
[----:B-1----:R-:W-:Y:S02]  /*326a0*/  IADD3 R13, R232, 0xe5, RZ ;  /* 0x000000e5e80d7810 */ /* 0x002fe40007ffe0ff */
[-C--:B------:R-:W-:Y:S02]  /*326b0*/  LEA R8, P1, R18, R16.reuse, 0x2 ;  /* 0x0000001012087211 */ /* 0x080fe400078210ff */
[----:B------:R-:W-:Y:S01]  /*326c0*/  LEA R12, P6, R19, R16, 0x2 ;  /* 0x00000010130c7211 */ /* 0x000fe200078c10ff */
[----:B------:R1:W-:Y:S01]  /*326d0*/  @P5 STG.E [R4.64], R7 ;  /* 0x0000000704005986 */ /* 0x0003e2000c101904 */
[----:B------:R-:W-:Y:S02]  /*326e0*/  IADD3 R0, R232, 0xe4, RZ ;  /* 0x000000e4e8007810 */ /* 0x000fe40007ffe0ff */
[----:B------:R-:W-:-:S02]  /*326f0*/  ISETP.LT.AND P5, PT, R13, c[0x0][0x17c], !P0 ;  /* 0x00005f000d007a0c */ /* 0x000fc400047a1270 */
[-C--:B------:R-:W-:Y:S02]  /*32700*/  LEA.HI.X.SX32 R9, R18, R17.reuse, 0x2, P1 ;  /* 0x0000001112097211 */ /* 0x080fe400008f16ff */
[C---:B------:R-:W-:Y:S02]  /*32710*/  LEA.HI.X.SX32 R13, R19.reuse, R17, 0x2, P6 ;  /* 0x00000011130d7211 */ /* 0x040fe400030f16ff */
[----:B------:R-:W-:Y:S02]  /*32720*/  IADD3 R19, R19, c[0x0][0x198], RZ ;  /* 0x0000660013137a10 */ /* 0x000fe40007ffe0ff */
[----:B------:R-:W-:Y:S01]  /*32730*/  ISETP.LT.AND P3, PT, R0, c[0x0][0x17c], !P0 ;  /* 0x00005f0000007a0c */ /* 0x000fe20004761270 */
[----:B------:R3:W-:Y:S01]  /*32740*/  @P2 STG.E [R8.64], R10 ;  /* 0x0000000a08002986 */ /* 0x0007e2000c101904 */
[C---:B--2---:R-:W-:Y:S02]  /*32750*/  IADD3 R6, R19.reuse, c[0x0][0x198], RZ ;  /* 0x0000660013067a10 */ /* 0x044fe40007ffe0ff */
[----:B------:R-:W-:-:S02]  /*32760*/  LEA R2, P2, R19, R16, 0x2 ;  /* 0x0000001013027211 */ /* 0x000fc400078410ff */
[C---:B------:R-:W-:Y:S02]  /*32770*/  IADD3 R0, R232.reuse, 0xe6, RZ ;  /* 0x000000e6e8007810 */ /* 0x040fe40007ffe0ff */
[----:B-1----:R-:W-:Y:S02]  /*32780*/  IADD3 R5, R232, 0xe7, RZ ;  /* 0x000000e7e8057810 */ /* 0x002fe40007ffe0ff */
[C---:B------:R-:W-:Y:S02]  /*32790*/  IADD3 R7, R6.reuse, c[0x0][0x198], RZ ;  /* 0x0000660006077a10 */ /* 0x040fe40007ffe0ff */
[----:B------:R-:W-:Y:S02]  /*327a0*/  LEA R4, P6, R6, R16, 0x2 ;  /* 0x0000001006047211 */ /* 0x000fe400078c10ff */
[----:B------:R-:W-:Y:S01]  /*327b0*/  LEA.HI.X.SX32 R3, R19, R17, 0x2, P2 ;  /* 0x0000001113037211 */ /* 0x000fe200010f16ff */
[----:B------:R1:W-:Y:S01]  /*327c0*/  @P4 STG.E [R12.64], R11 ;  /* 0x0000000b0c004986 */ /* 0x0003e2000c101904 */
[----:B------:R-:W-:-:S02]  /*327d0*/  ISETP.LT.AND P1, PT, R0, c[0x0][0x17c], !P0 ;  /* 0x00005f0000007a0c */ /* 0x000fc40004721270 */
[----:B------:R-:W-:Y:S02]  /*327e0*/  ISETP.LT.AND P4, PT, R5, c[0x0][0x17c], !P0 ;  /* 0x00005f0005007a0c */ /* 0x000fe40004781270 */
[C---:B---3--:R-:W-:Y:S01]  /*327f0*/  IADD3 R10, R7.reuse, c[0x0][0x198], RZ ;  /* 0x00006600070a7a10 */ /* 0x048fe20007ffe0ff */
[----:B------:R2:W-:Y:S01]  /*32800*/  @P3 STG.E [R2.64], R14 ;  /* 0x0000000e02003986 */ /* 0x0005e2000c101904 */
[----:B------:R-:W-:Y:S02]  /*32810*/  LEA.HI.X.SX32 R5, R6, R17, 0x2, P6 ;  /* 0x0000001106057211 */ /* 0x000fe400030f16ff */
[-C--:B------:R-:W-:Y:S02]  /*32820*/  LEA R6, P3, R7, R16.reuse, 0x2 ;  /* 0x0000001007067211 */ /* 0x080fe400078610ff */
[----:B------:R-:W-:Y:S02]  /*32830*/  IADD3 R9, R232, 0xe9, RZ ;  /* 0x000000e9e8097810 */ /* 0x000fe40007ffe0ff */
[----:B------:R-:W-:Y:S01]  /*32840*/  LEA R8, P6, R10, R16, 0x2 ;  /* 0x000000100a087211 */ /* 0x000fe200078c10ff */
[----:B------:R3:W-:Y:S01]  /*32850*/  @P5 STG.E [R4.64], R15 ;  /* 0x0000000f04005986 */ /* 0x0007e2000c101904 */
[----:B------:R-:W-:-:S02]  /*32860*/  IADD3 R0, R232, 0xe8, RZ ;  /* 0x000000e8e8007810 */ /* 0x000fc40007ffe0ff */
[-C--:B------:R-:W-:Y:S02]  /*32870*/  LEA.HI.X.SX32 R7, R7, R17.reuse, 0x2, P3 ;  /* 0x0000001107077211 */ /* 0x080fe400018f16ff */
[----:B------:R-:W-:Y:S02]  /*32880*/  ISETP.LT.AND P5, PT, R9, c[0x0][0x17c], !P0 ;  /* 0x00005f0009007a0c */ /* 0x000fe400047a1270 */
[C---:B------:R-:W-:Y:S02]  /*32890*/  LEA.HI.X.SX32 R9, R10.reuse, R17, 0x2, P6 ;  /* 0x000000110a097211 */ /* 0x040fe400030f16ff */
[----:B------:R-:W-:Y:S01]  /*328a0*/  IADD3 R10, R10, c[0x0][0x198], RZ ;  /* 0x000066000a0a7a10 */ /* 0x000fe20007ffe0ff */
[----:B------:R4:W-:Y:S01]  /*328b0*/  @P1 STG.E [R6.64], R70 ;  /* 0x0000004606001986 */ /* 0x0009e2000c101904 */
[----:B------:R-:W-:Y:S02]  /*328c0*/  ISETP.LT.AND P2, PT, R0, c[0x0][0x17c], !P0 ;  /* 0x00005f0000007a0c */ /* 0x000fe40004741270 */
[----:B-1----:R-:W-:-:S02]  /*328d0*/  IADD3 R11, R10, c[0x0][0x198], RZ ;  /* 0x000066000a0b7a10 */ /* 0x002fc40007ffe0ff */
[-C--:B--2---:R-:W-:Y:S02]  /*328e0*/  LEA R2, P1, R10, R16.reuse, 0x2 ;  /* 0x000000100a027211 */ /* 0x084fe400078210ff */
[C---:B---3--:R-:W-:Y:S02]  /*328f0*/  IADD3 R5, R232.reuse, 0xeb, RZ ;  /* 0x000000ebe8057810 */ /* 0x048fe40007ffe0ff */
[----:B------:R-:W-:Y:S02]  /*32900*/  IADD3 R0, R232, 0xea, RZ ;  /* 0x000000eae8007810 */ /* 0x000fe40007ffe0ff */
[C---:B------:R-:W-:Y:S02]  /*32910*/  LEA R4, P6, R11.reuse, R16, 0x2 ;  /* 0x000000100b047211 */ /* 0x040fe400078c10ff */
[----:B------:R-:W-:Y:S01]  /*32920*/  LEA.HI.X.SX32 R3, R10, R17, 0x2, P1 ;  /* 0x000000110a037211 */ /* 0x000fe200008f16ff */
[----:B------:R1:W-:Y:S01]  /*32930*/  @P4 STG.E [R8.64], R71 ;  /* 0x0000004708004986 */ /* 0x0003e2000c101904 */
[----:B------:R-:W-:-:S02]  /*32940*/  IADD3 R10, R11, c[0x0][0x198], RZ ;  /* 0x000066000b0a7a10 */ /* 0x000fc40007ffe0ff */
[----:B------:R-:W-:Y:S02]  /*32950*/  ISETP.LT.AND P4, PT, R5, c[0x0][0x17c], !P0 ;  /* 0x00005f0005007a0c */ /* 0x000fe40004781270 */
[----:B------:R-:W-:Y:S02]  /*32960*/  ISETP.LT.AND P3, PT, R0, c[0x0][0x17c], !P0 ;  /* 0x00005f0000007a0c */ /* 0x000fe40004761270 */
[----:B------:R-:W-:Y:S02]  /*32970*/  LEA.HI.X.SX32 R5, R11, R17, 0x2, P6 ;  /* 0x000000110b057211 */ /* 0x000fe400030f16ff */
[C---:B------:R-:W-:Y:S01]  /*32980*/  IADD3 R11, R10.reuse, c[0x0][0x198], RZ ;  /* 0x000066000a0b7a10 */ /* 0x040fe20007ffe0ff */
[----:B------:R2:W-:Y:S01]  /*32990*/  @P2 STG.E [R2.64], R66 ;  /* 0x0000004202002986 */ /* 0x0005e2000c101904 */
[----:B----4-:R-:W-:Y:S02]  /*329a0*/  LEA R6, P2, R10, R16, 0x2 ;  /* 0x000000100a067211 */ /* 0x010fe400078410ff */
[----:B-1----:R-:W-:-:S02]  /*329b0*/  IADD3 R9, R232, 0xed, RZ ;  /* 0x000000ede8097810 */ /* 0x002fc40007ffe0ff */
[----:B------:R-:W-:Y:S01]  /*329c0*/  LEA R8, P6, R11, R16, 0x2 ;  /* 0x000000100b087211 */ /* 0x000fe200078c10ff */
[----:B------:R1:W-:Y:S01]  /*329d0*/  @P5 STG.E [R4.64], R67 ;  /* 0x0000004304005986 */ /* 0x0003e2000c101904 */
[----:B------:R-:W-:Y:S02]  /*329e0*/  IADD3 R0, R232, 0xec, RZ ;  /* 0x000000ece8007810 */ /* 0x000fe40007ffe0ff */
[-C--:B------:R-:W-:Y:S02]  /*329f0*/  LEA.HI.X.SX32 R7, R10, R17.reuse, 0x2, P2 ;  /* 0x000000110a077211 */ /* 0x080fe400010f16ff */
[----:B------:R-:W-:Y:S02]  /*32a00*/  ISETP.LT.AND P5, PT, R9, c[0x0][0x17c], !P0 ;  /* 0x00005f0009007a0c */ /* 0x000fe400047a1270 */
[C---:B------:R-:W-:Y:S02]  /*32a10*/  LEA.HI.X.SX32 R9, R11.reuse, R17, 0x2, P6 ;  /* 0x000000110b097211 */ /* 0x040fe400030f16ff */
[----:B------:R-:W-:Y:S01]  /*32a20*/  IADD3 R11, R11, c[0x0][0x198], RZ ;  /* 0x000066000b0b7a10 */ /* 0x000fe20007ffe0ff */
[----:B------:R3:W-:Y:S01]  /*32a30*/  @P3 STG.E [R6.64], R62 ;  /* 0x0000003e06003986 */ /* 0x0007e2000c101904 */
[----:B------:R-:W-:-:S02]  /*32a40*/  ISETP.LT.AND P1, PT, R0, c[0x0][0x17c], !P0 ;  /* 0x00005f0000007a0c */ /* 0x000fc40004721270 */
[C---:B------:R-:W-:Y:S02]  /*32a50*/  IADD3 R10, R11.reuse, c[0x0][0x198], RZ ;  /* 0x000066000b0a7a10 */ /* 0x040fe40007ffe0ff */
[CC--:B--2---:R-:W-:Y:S02]  /*32a60*/  LEA R2, P3, R11.reuse, R16.reuse, 0x2 ;  /* 0x000000100b027211 */ /* 0x0c4fe400078610ff */
[C---:B-1----:R-:W-:Y:S02]  /*32a70*/  IADD3 R5, R232.reuse, 0xef, RZ ;  /* 0x000000efe8057810 */ /* 0x042fe40007ffe0ff */
        /* <DEDUP_REMOVED lines=10> */
[----:B---3--:R-:W-:Y:S02]  /*32b20*/  LEA R6, P1, R11, R16, 0x2 ;  /* 0x000000100b067211 */ /* 0x008fe400078210ff */
[----:B-1----:R-:W-:-:S02]  /*32b30*/  IADD3 R9, R232, 0xf1, RZ ;  /* 0x000000f1e8097810 */ /* 0x002fc40007ffe0ff */
[----:B------:R-:W-:Y:S01]  /*32b40*/  LEA R8, P6, R10, R16, 0x2 ;  /* 0x000000100a087211 */ /* 0x000fe200078c10ff */
[----:B------:R1:W-:Y:S01]  /*32b50*/  @P5 STG.E [R4.64], R59 ;  /* 0x0000003b04005986 */ /* 0x0003e2000c101904 */
[-C--:B------:R-:W-:Y:S02]  /*32b60*/  LEA.HI.X.SX32 R7, R11, R17.reuse, 0x2, P1 ;  /* 0x000000110b077211 */ /* 0x080fe400008f16ff */
[----:B------:R-:W-:Y:S02]  /*32b70*/  ISETP.LT.AND P5, PT, R9, c[0x0][0x17c], !P0 ;  /* 0x00005f0009007a0c */ /* 0x000fe400047a1270 */
[----:B------:R-:W-:Y:S02]  /*32b80*/  IADD3 R0, R232, 0xf0, RZ ;  /* 0x000000f0e8007810 */ /* 0x000fe40007ffe0ff */
[C---:B------:R-:W-:Y:S02]  /*32b90*/  LEA.HI.X.SX32 R9, R10.reuse, R17, 0x2, P6 ;  /* 0x000000110a097211 */ /* 0x040fe400030f16ff */
[----:B------:R-:W-:Y:S01]  /*32ba0*/  IADD3 R10, R10, c[0x0][0x198], RZ ;  /* 0x000066000a0a7a10 */ /* 0x000fe20007ffe0ff */
[----:B------:R-:W-:Y:S01]  /*32bb0*/  @P2 STG.E [R6.64], R54 ;  /* 0x0000003606002986 */ /* 0x000fe2000c101904 */
[----:B------:R-:W-:-:S02]  /*32bc0*/  ISETP.LT.AND P3, PT, R0, c[0x0][0x17c], !P0 ;  /* 0x00005f0000007a0c */ /* 0x000fc40004761270 */
[C---:B------:R-:W-:Y:S02]  /*32bd0*/  IADD3 R11, R10.reuse, c[0x0][0x198], RZ ;  /* 0x000066000a0b7a10 */ /* 0x040fe40007ffe0ff */
[-C--:B--2---:R-:W-:Y:S02]  /*32be0*/  LEA R2, P2, R10, R16.reuse, 0x2 ;  /* 0x000000100a027211 */ /* 0x084fe400078410ff */
[----:B-1----:R-:W-:Y:S02]  /*32bf0*/  IADD3 R5, R232, 0xf3, RZ ;  /* 0x000000f3e8057810 */ /* 0x002fe40007ffe0ff */
[----:B------:R-:W-:Y:S02]  /*32c00*/  LEA R4, P6, R11, R16, 0x2 ;  /* 0x000000100b047211 */ /* 0x000fe400078c10ff */
[----:B------:R-:W-:Y:S01]  /*32c10*/  LEA.HI.X.SX32 R3, R10, R17, 0x2, P2 ;  /* 0x000000110a037211 */ /* 0x000fe200010f16ff */
[----:B------:R1:W-:Y:S01]  /*32c20*/  @P4 STG.E [R8.64], R55 ;  /* 0x0000003708004986 */ /* 0x0003e2000c101904 */
[----:B------:R-:W-:-:S02]  /*32c30*/  IADD3 R0, R232, 0xf2, RZ ;  /* 0x000000f2e8007810 */ /* 0x000fc40007ffe0ff */
[----:B------:R-:W-:Y:S02]  /*32c40*/  IADD3 R10, R11, c[0x0][0x198], RZ ;  /* 0x000066000b0a7a10 */ /* 0x000fe40007ffe0ff */
[----:B------:R-:W-:Y:S02]  /*32c50*/  ISETP.LT.AND P4, PT, R5, c[0x0][0x17c], !P0 ;  /* 0x00005f0005007a0c */ /* 0x000fe40004781270 */
[----:B------:R-:W-:Y:S02]  /*32c60*/  LEA.HI.X.SX32 R5, R11, R17, 0x2, P6 ;  /* 0x000000110b057211 */ /* 0x000fe400030f16ff */
[----:B------:R-:W-:Y:S02]  /*32c70*/  ISETP.LT.AND P1, PT, R0, c[0x0][0x17c], !P0 ;  /* 0x00005f0000007a0c */ /* 0x000fe40004721270 */
[----:B------:R-:W-:Y:S01]  /*32c80*/  IADD3 R11, R10, c[0x0][0x198], RZ ;  /* 0x000066000a0b7a10 */ /* 0x000fe20007ffe0ff */
[----:B------:R2:W-:Y:S01]  /*32c90*/  @P3 STG.E [R2.64], R50 ;  /* 0x0000003202003986 */ /* 0x0005e2000c101904 */
[----:B-1----:R-:W-:-:S02]  /*32ca0*/  IADD3 R9, R232, 0xf5, RZ ;  /* 0x000000f5e8097810 */ /* 0x002fc40007ffe0ff */
[-C--:B------:R-:W-:Y:S02]  /*32cb0*/  LEA R6, P3, R10, R16.reuse, 0x2 ;  /* 0x000000100a067211 */ /* 0x080fe400078610ff */
[----:B------:R-:W-:Y:S01]  /*32cc0*/  LEA R8, P6, R11, R16, 0x2 ;  /* 0x000000100b087211 */ /* 0x000fe200078c10ff */
[----:B------:R1:W-:Y:S01]  /*32cd0*/  @P5 STG.E [R4.64], R51 ;  /* 0x0000003304005986 */ /* 0x0003e2000c101904 */
[----:B------:R-:W-:Y:S02]  /*32ce0*/  IADD3 R0, R232, 0xf4, RZ ;  /* 0x000000f4e8007810 */ /* 0x000fe40007ffe0ff */
[----:B------:R-:W-:Y:S02]  /*32cf0*/  ISETP.LT.AND P5, PT, R9, c[0x0][0x17c], !P0 ;  /* 0x00005f0009007a0c */ /* 0x000fe400047a1270 */
[-C--:B------:R-:W-:Y:S02]  /*32d00*/  LEA.HI.X.SX32 R7, R10, R17.reuse, 0x2, P3 ;  /* 0x000000110a077211 */ /* 0x080fe400018f16ff */
[----:B------:R-:W-:-:S02]  /*32d10*/  LEA.HI.X.SX32 R9, R11, R17, 0x2, P6 ;  /* 0x000000110b097211 */ /* 0x000fc400030f16ff */
[----:B------:R-:W-:Y:S02]  /*32d20*/  IADD3 R11, R11, c[0x0][0x198], RZ ;  /* 0x000066000b0b7a10 */ /* 0x000fe40007ffe0ff */
[----:B------:R-:W-:Y:S01]  /*32d30*/  ISETP.LT.AND P2, PT, R0, c[0x0][0x17c], !P0 ;  /* 0x00005f0000007a0c */ /* 0x000fe20004741270 */
[----:B------:R3:W-:Y:S01]  /*32d40*/  @P1 STG.E [R6.64], R46 ;  /* 0x0000002e06001986 */ /* 0x0007e2000c101904 */
[C---:B------:R-:W-:Y:S02]  /*32d50*/  IADD3 R10, R11.reuse, c[0x0][0x198], RZ ;  /* 0x000066000b0a7a10 */ /* 0x040fe40007ffe0ff */
[-C--:B--2---:R-:W-:Y:S02]  /*32d60*/  LEA R2, P1, R11, R16.reuse, 0x2 ;  /* 0x000000100b027211 */ /* 0x084fe400078210ff */
[----:B-1----:R-:W-:Y:S02]  /*32d70*/  IADD3 R5, R232, 0xf7, RZ ;  /* 0x000000f7e8057810 */ /* 0x002fe40007ffe0ff */
[----:B------:R-:W-:Y:S01]  /*32d80*/  LEA R4, P6, R10, R16, 0x2 ;  /* 0x000000100a047211 */ /* 0x000fe200078c10ff */
[----:B------:R1:W-:Y:S01]  /*32d90*/  @P4 STG.E [R8.64], R47 ;  /* 0x0000002f08004986 */ /* 0x0003e2000c101904 */
[----:B------:R-:W-:-:S02]  /*32da0*/  IADD3 R0, R232, 0xf6, RZ ;  /* 0x000000f6e8007810 */ /* 0x000fc40007ffe0ff */
[-C--:B------:R-:W-:Y:S02]  /*32db0*/  LEA.HI.X.SX32 R3, R11, R17.reuse, 0x2, P1 ;  /* 0x000000110b037211 */ /* 0x080fe400008f16ff */
[C---:B------:R-:W-:Y:S02]  /*32dc0*/  IADD3 R11, R10.reuse, c[0x0][0x198], RZ ;  /* 0x000066000a0b7a10 */ /* 0x040fe40007ffe0ff */
[----:B------:R-:W-:Y:S02]  /*32dd0*/  ISETP.LT.AND P4, PT, R5, c[0x0][0x17c], !P0 ;  /* 0x00005f0005007a0c */ /* 0x000fe40004781270 */
[----:B------:R-:W-:Y:S02]  /*32de0*/  LEA.HI.X.SX32 R5, R10, R17, 0x2, P6 ;  /* 0x000000110a057211 */ /* 0x000fe400030f16ff */
[----:B------:R-:W-:Y:S01]  /*32df0*/  ISETP.LT.AND P3, PT, R0, c[0x0][0x17c], !P0 ;  /* 0x00005f0000007a0c */ /* 0x000fe20004761270 */
[----:B------:R2:W-:Y:S01]  /*32e00*/  @P2 STG.E [R2.64], R42 ;  /* 0x0000002a02002986 */ /* 0x0005e2000c101904 */
[----:B------:R-:W-:-:S02]  /*32e10*/  IADD3 R10, R11, c[0x0][0x198], RZ ;  /* 0x000066000b0a7a10 */ /* 0x000fc40007ffe0ff */
[CC--:B---3--:R-:W-:Y:S01]  /*32e20*/  LEA R6, P2, R11.reuse, R16.reuse, 0x2 ;  /* 0x000000100b067211 */ /* 0x0c8fe200078410ff */
[----:B------:R3:W-:Y:S01]  /*32e30*/  @P5 STG.E [R4.64], R43 ;  /* 0x0000002b04005986 */ /* 0x0007e2000c101904 */
[----:B-1----:R-:W-:Y:S02]  /*32e40*/  IADD3 R9, R232, 0xf9, RZ ;  /* 0x000000f9e8097810 */ /* 0x002fe40007ffe0ff */
[C---:B------:R-:W-:Y:S02]  /*32e50*/  LEA R8, P5, R10.reuse, R16, 0x2 ;  /* 0x000000100a087211 */ /* 0x040fe400078a10ff */
[-C--:B------:R-:W-:Y:S02]  /*32e60*/  LEA.HI.X.SX32 R7, R11, R17.reuse, 0x2, P2 ;  /* 0x000000110b077211 */ /* 0x080fe400010f16ff */
[----:B------:R-:W-:Y:S02]  /*32e70*/  ISETP.LT.AND P2, PT, R9, c[0x0][0x17c], !P0 ;  /* 0x00005f0009007a0c */ /* 0x000fe40004741270 */
[----:B------:R-:W-:-:S02]  /*32e80*/  LEA.HI.X.SX32 R9, R10, R17, 0x2, P5 ;  /* 0x000000110a097211 */ /* 0x000fc400028f16ff */
[----:B------:R-:W-:Y:S02]  /*32e90*/  IADD3 R10, R10, c[0x0][0x198], RZ ;  /* 0x000066000a0a7a10 */ /* 0x000fe40007ffe0ff */
[----:B------:R-:W-:Y:S01]  /*32ea0*/  IADD3 R0, R232, 0xf8, RZ ;  /* 0x000000f8e8007810 */ /* 0x000fe20007ffe0ff */
[----:B------:R-:W-:Y:S01]  /*32eb0*/  @P3 STG.E [R6.64], R38 ;  /* 0x0000002606003986 */ /* 0x000fe2000c101904 */
[----:B--2---:R-:W-:Y:S02]  /*32ec0*/  LEA R2, P3, R10, R16, 0x2 ;  /* 0x000000100a027211 */ /* 0x004fe400078610ff */
[----:B------:R-:W-:Y:S02]  /*32ed0*/  ISETP.LT.AND P1, PT, R0, c[0x0][0x17c], !P0 ;  /* 0x00005f0000007a0c */ /* 0x000fe40004721270 */
[----:B------:R-:W-:Y:S02]  /*32ee0*/  IADD3 R11, R10, c[0x0][0x198], RZ ;  /* 0x000066000a0b7a10 */ /* 0x000fe40007ffe0ff */
[----:B------:R-:W-:-:S02]  /*32ef0*/  IADD3 R0, R232, 0xfa, RZ ;  /* 0x000000fae8007810 */ /* 0x000fc40007ffe0ff */
[----:B------:R-:W-:Y:S02]  /*32f00*/  LEA.HI.X.SX32 R3, R10, R17, 0x2, P3 ;  /* 0x000000110a037211 */ /* 0x000fe400018f16ff */
[----:B---3--:R-:W-:Y:S02]  /*32f10*/  IADD3 R5, R232, 0xfb, RZ ;  /* 0x000000fbe8057810 */ /* 0x008fe40007ffe0ff */
[C---:B------:R-:W-:Y:S02]  /*32f20*/  IADD3 R10, R11.reuse, c[0x0][0x198], RZ ;  /* 0x000066000b0a7a10 */ /* 0x040fe40007ffe0ff */
[----:B------:R-:W-:Y:S02]  /*32f30*/  ISETP.LT.AND P5, PT, R0, c[0x0][0x17c], !P0 ;  /* 0x00005f0000007a0c */ /* 0x000fe400047a1270 */
[----:B------:R-:W-:Y:S01]  /*32f40*/  LEA R4, P6, R11, R16, 0x2 ;  /* 0x000000100b047211 */ /* 0x000fe200078c10ff */
[----:B------:R1:W-:Y:S01]  /*32f50*/  @P4 STG.E [R8.64], R39 ;  /* 0x0000002708004986 */ /* 0x0003e2000c101904 */
[----:B------:R-:W-:-:S02]  /*32f60*/  IADD3 R0, R232, 0xfc, RZ ;  /* 0x000000fce8007810 */ /* 0x000fc40007ffe0ff */
[----:B------:R-:W-:Y:S02]  /*32f70*/  ISETP.LT.AND P4, PT, R5, c[0x0][0x17c], !P0 ;  /* 0x00005f0005007a0c */ /* 0x000fe40004781270 */
[----:B------:R-:W-:Y:S02]  /*32f80*/  LEA.HI.X.SX32 R5, R11, R17, 0x2, P6 ;  /* 0x000000110b057211 */ /* 0x000fe400030f16ff */
[----:B------:R-:W-:Y:S02]  /*32f90*/  ISETP.LT.AND P3, PT, R0, c[0x0][0x17c], !P0 ;  /* 0x00005f0000007a0c */ /* 0x000fe40004761270 */
[----:B------:R-:W-:Y:S02]  /*32fa0*/  IADD3 R0, R232, 0xfd, RZ ;  /* 0x000000fde8007810 */ /* 0x000fe40007ffe0ff */
[C---:B-1----:R-:W-:Y:S01]  /*32fb0*/  IADD3 R9, R10.reuse, c[0x0][0x198], RZ ;  /* 0x000066000a097a10 */ /* 0x042fe20007ffe0ff */
[----:B------:R1:W-:Y:S01]  /*32fc0*/  @P1 STG.E [R2.64], R30 ;  /* 0x0000001e02001986 */ /* 0x0003e2000c101904 */
[----:B------:R-:W-:-:S02]  /*32fd0*/  LEA R6, P1, R10, R16, 0x2 ;  /* 0x000000100a067211 */ /* 0x000fc400078210ff */
[C---:B------:R-:W-:Y:S01]  /*32fe0*/  IADD3 R11, R9.reuse, c[0x0][0x198], RZ ;  /* 0x00006600090b7a10 */ /* 0x040fe20007ffe0ff */
[----:B------:R2:W-:Y:S01]  /*32ff0*/  @P2 STG.E [R4.64], R31 ;  /* 0x0000001f04002986 */ /* 0x0005e2000c101904 */
[----:B------:R-:W-:Y:S02]  /*33000*/  LEA R8, P6, R9, R16, 0x2 ;  /* 0x0000001009087211 */ /* 0x000fe400078c10ff */
[----:B------:R-:W-:Y:S02]  /*33010*/  ISETP.LT.AND P2, PT, R0, c[0x0][0x17c], !P0 ;  /* 0x00005f0000007a0c */ /* 0x000fe40004741270 */
[----:B------:R-:W-:Y:S02]  /*33020*/  IADD3 R0, R11, c[0x0][0x198], RZ ;  /* 0x000066000b007a10 */ /* 0x000fe40007ffe0ff */
[-C--:B------:R-:W-:Y:S02]  /*33030*/  LEA.HI.X.SX32 R7, R10, R17.reuse, 0x2, P1 ;  /* 0x000000110a077211 */ /* 0x080fe400008f16ff */
[----:B------:R-:W-:-:S02]  /*33040*/  LEA.HI.X.SX32 R9, R9, R17, 0x2, P6 ;  /* 0x0000001109097211 */ /* 0x000fc400030f16ff */
[CC--:B-1----:R-:W-:Y:S02]  /*33050*/  LEA R2, P1, R11.reuse, R16.reuse, 0x2 ;  /* 0x000000100b027211 */ /* 0x0c2fe400078210ff */
[C---:B------:R-:W-:Y:S02]  /*33060*/  LEA R10, P6, R0.reuse, R16, 0x2 ;  /* 0x00000010000a7211 */ /* 0x040fe400078c10ff */
[-C--:B------:R-:W-:Y:S02]  /*33070*/  LEA.HI.X.SX32 R3, R11, R17.reuse, 0x2, P1 ;  /* 0x000000110b037211 */ /* 0x080fe400008f16ff */
[----:B--2---:R-:W-:Y:S02]  /*33080*/  IADD3 R5, R0, c[0x0][0x198], RZ ;  /* 0x0000660000057a10 */ /* 0x004fe40007ffe0ff */
[----:B------:R-:W-:Y:S02]  /*33090*/  IADD3 R13, R232, 0xfe, RZ ;  /* 0x000000fee80d7810 */ /* 0x000fe40007ffe0ff */
[----:B------:R-:W-:-:S02]  /*330a0*/  LEA.HI.X.SX32 R11, R0, R17, 0x2, P6 ;  /* 0x00000011000b7211 */ /* 0x000fc400030f16ff */
[----:B------:R-:W-:Y:S02]  /*330b0*/  IADD3 R0, R232, 0xff, RZ ;  /* 0x000000ffe8007810 */ /* 0x000fe40007ffe0ff */
[----:B------:R-:W-:Y:S02]  /*330c0*/  ISETP.LT.AND P1, PT, R13, c[0x0][0x17c], !P0 ;  /* 0x00005f000d007a0c */ /* 0x000fe40004721270 */
[----:B------:R-:W-:Y:S02]  /*330d0*/  ISETP.LT.AND P0, PT, R0, c[0x0][0x17c], !P0 ;  /* 0x00005f0000007a0c */ /* 0x000fe40004701270 */
[C---:B------:R-:W-:Y:S02]  /*330e0*/  LEA R4, P6, R5.reuse, R16, 0x2 ;  /* 0x0000001005047211 */ /* 0x040fe400078c10ff */
[C---:B------:R-:W-:Y:S01]  /*330f0*/  IADD3 R12, R5.reuse, c[0x0][0x198], RZ ;  /* 0x00006600050c7a10 */ /* 0x040fe20007ffe0ff */
[----:B------:R1:W-:Y:S01]  /*33100*/  @P5 STG.E [R6.64], R22 ;  /* 0x0000001606005986 */ /* 0x0003e2000c101904 */
[----:B------:R-:W-:-:S03]  /*33110*/  LEA.HI.X.SX32 R5, R5, R17, 0x2, P6 ;  /* 0x0000001105057211 */ /* 0x000fc600030f16ff */
[----:B------:R1:W-:Y:S01]  /*33120*/  @P4 STG.E [R8.64], R23 ;  /* 0x0000001708004986 */ /* 0x0003e2000c101904 */
[----:B------:R-:W-:-:S03]  /*33130*/  LEA R16, P6, R12, R16, 0x2 ;  /* 0x000000100c107211 */ /* 0x000fc600078c10ff */
[----:B------:R1:W-:Y:S04]  /*33140*/  @P3 STG.E [R2.64], R26 ;  /* 0x0000001a02003986 */ /* 0x0003e8000c101904 */
[----:B------:R1:W-:Y:S01]  /*33150*/  @P2 STG.E [R10.64], R27 ;  /* 0x0000001b0a002986 */ /* 0x0003e2000c101904 */
[----:B------:R-:W-:-:S03]  /*33160*/  LEA.HI.X.SX32 R17, R12, R17, 0x2, P6 ;  /* 0x000000110c117211 */ /* 0x000fc600030f16ff */
[----:B------:R1:W-:Y:S01]  /*33170*/  @P1 STG.E [R4.64], R34 ;  /* 0x0000002204001986 */ /* 0x0003e2000c101904 */
[----:B------:R-:W-:Y:S05]  /*33180*/  @!P0 EXIT ;  /* 0x000000000000894d */ /* 0x000fea0003800000 */
[----:B------:R-:W-:Y:S01]  /*33190*/  STG.E [R16.64], R35 ;  /* 0x0000002310007986 */ /* 0x000fe2000c101904 */
[----:B------:R-:W-:Y:S05]  /*331a0*/  EXIT ;  /* 0x000000000000794d */ /* 0x000fea0003800000 */
.L_x_3:
[----:B------:R-:W-:-:S00]  /*331b0*/  BRA `(.L_x_3) ;  /* 0xfffffff000007947 */ /* 0x000fc0000383ffff */
[----:B------:R-:W-:-:S00]  /*331c0*/  NOP ;  /* 0x0000000000007918 */ /* 0x000fc00000000000 */
        /* <DEDUP_REMOVED lines=11> */
.L_x_4:


//--------------------- .nv.shared.matmul_kernel  --------------------------
	.section	.nv.shared.matmul_kernel,"aw",@nobits
	.sectionflags	@""
	.align	16
